	.target	sm_90a

	.elftype	@"ET_EXEC"


//--------------------- .note.nv.tkinfo           --------------------------
	.section	.note.nv.tkinfo,"",@"SHT_NOTE"
	.sectionflags	@"SHF_NOTE_NV_TKINFO"
	.tkinfo
        /*0018*/ 	.word	0x00000002
        /*0030*/ 	.string	""
        /*0030*/ 	.string	"ptxas"
        /*0030*/ 	.string	"Cuda compilation tools, release 13.0, V13.0.88"
        /*0030*/ 	.string	"Build cuda_13.0.r13.0/compiler.36424714_0"
        /*0030*/ 	.string	"-v  -suppress-debug-info  -lineinfo  -arch sm_90a "



//--------------------- .note.nv.cuinfo           --------------------------
	.section	.note.nv.cuinfo,"",@"SHT_NOTE"
	.sectionflags	@"SHF_NOTE_NV_CUINFO"
        /*0018*/ 	.short	0x0002
        /*001a*/ 	.short	0x005a
        /*001c*/ 	.short	0x0082
	.zero		2


//--------------------- .nv.info                  --------------------------
	.section	.nv.info,"",@"SHT_CUDA_INFO"
	.align	4


	//----- nvinfo : EIATTR_REGCOUNT
	.align		4
        /*0000*/ 	.byte	0x04, 0x2f
        /*0002*/ 	.short	(.L_1 - .L_0)
	.align		4
.L_0:
        /*0004*/ 	.word	index@(matmul_kernel)
        /*0008*/ 	.word	0x000000ff


	//----- nvinfo : EIATTR_FRAME_SIZE
	.align		4
.L_1:
        /*000c*/ 	.byte	0x04, 0x11
        /*000e*/ 	.short	(.L_3 - .L_2)
	.align		4
.L_2:
        /*0010*/ 	.word	index@(matmul_kernel)
        /*0014*/ 	.word	0x00005bc8


	//----- nvinfo : EIATTR_MIN_STACK_SIZE
	.align		4
.L_3:
        /*0018*/ 	.byte	0x04, 0x12
        /*001a*/ 	.short	(.L_5 - .L_4)
	.align		4
.L_4:
        /*001c*/ 	.word	index@(matmul_kernel)
        /*0020*/ 	.word	0x00005bc8
.L_5:


//--------------------- .nv.compat                --------------------------
	.section	.nv.compat,"",@"SHT_CUDA_COMPAT_INFO"
	.align	4
        /*0000*/ 	.byte	0x02, 0x09, 0x01, 0x00, 0x02, 0x02, 0x04, 0x00, 0x02, 0x05, 0x05, 0x00, 0x03, 0x07, 0x01, 0x01
        /*0010*/ 	.byte	0x02, 0x03, 0x00, 0x00, 0x02, 0x06, 0x01, 0x00, 0x04, 0x0b, 0x08, 0x00, 0x00, 0x00, 0x00, 0x00
        /*0020*/ 	.byte	0x00, 0x00, 0x00, 0x00


//--------------------- .nv.info.matmul_kernel    --------------------------
	.section	.nv.info.matmul_kernel,"",@"SHT_CUDA_INFO"
	.sectionflags	@""
	.align	4


	//----- nvinfo : EIATTR_CUDA_API_VERSION
	.align		4
        /*0000*/ 	.byte	0x04, 0x37
        /*0002*/ 	.short	(.L_7 - .L_6)
.L_6:
        /*0004*/ 	.word	0x00000082


	//----- nvinfo : EIATTR_KPARAM_INFO
	.align		4
.L_7:
        /*0008*/ 	.byte	0x04, 0x17
        /*000a*/ 	.short	(.L_9 - .L_8)
.L_8:
        /*000c*/ 	.word	0x00000000
        /*0010*/ 	.short	0x000d
        /*0012*/ 	.short	0x0048
        /*0014*/ 	.byte	0x00, 0xf4, 0x21, 0x00


	//----- nvinfo : EIATTR_KPARAM_INFO
	.align		4
.L_9:
        /*0018*/ 	.byte	0x04, 0x17
        /*001a*/ 	.short	(.L_11 - .L_10)
.L_10:
        /*001c*/ 	.word	0x00000000
        /*0020*/ 	.short	0x000c
        /*0022*/ 	.short	0x0040
        /*0024*/ 	.byte	0x00, 0xf4, 0x21, 0x00


	//----- nvinfo : EIATTR_KPARAM_INFO
	.align		4
.L_11:
        /*0028*/ 	.byte	0x04, 0x17
        /*002a*/ 	.short	(.L_13 - .L_12)
.L_12:
        /*002c*/ 	.word	0x00000000
        /*0030*/ 	.short	0x000b
        /*0032*/ 	.short	0x0038
        /*0034*/ 	.byte	0x00, 0xf0, 0x11, 0x00


	//----- nvinfo : EIATTR_KPARAM_INFO
	.align		4
.L_13:
        /*0038*/ 	.byte	0x04, 0x17
        /*003a*/ 	.short	(.L_15 - .L_14)
.L_14:
        /*003c*/ 	.word	0x00000000
        /*0040*/ 	.short	0x000a
        /*0042*/ 	.short	0x0034
        /*0044*/ 	.byte	0x00, 0xf0, 0x11, 0x00


	//----- nvinfo : EIATTR_KPARAM_INFO
	.align		4
.L_15:
        /*0048*/ 	.byte	0x04, 0x17
        /*004a*/ 	.short	(.L_17 - .L_16)
.L_16:
        /*004c*/ 	.word	0x00000000
        /*0050*/ 	.short	0x0009
        /*0052*/ 	.short	0x0030
        /*0054*/ 	.byte	0x00, 0xf0, 0x11, 0x00


	//----- nvinfo : EIATTR_KPARAM_INFO
	.align		4
.L_17:
        /*0058*/ 	.byte	0x04, 0x17
        /*005a*/ 	.short	(.L_19 - .L_18)
.L_18:
        /*005c*/ 	.word	0x00000000
        /*0060*/ 	.short	0x0008
        /*0062*/ 	.short	0x002c
        /*0064*/ 	.byte	0x00, 0xf0, 0x11, 0x00


	//----- nvinfo : EIATTR_KPARAM_INFO
	.align		4
.L_19:
        /*0068*/ 	.byte	0x04, 0x17
        /*006a*/ 	.short	(.L_21 - .L_20)
.L_20:
        /*006c*/ 	.word	0x00000000
        /*0070*/ 	.short	0x0007
        /*0072*/ 	.short	0x0028
        /*0074*/ 	.byte	0x00, 0xf0, 0x11, 0x00


	//----- nvinfo : EIATTR_KPARAM_INFO
	.align		4
.L_21:
        /*0078*/ 	.byte	0x04, 0x17
        /*007a*/ 	.short	(.L_23 - .L_22)
.L_22:
        /*007c*/ 	.word	0x00000000
        /*0080*/ 	.short	0x0006
        /*0082*/ 	.short	0x0024
        /*0084*/ 	.byte	0x00, 0xf0, 0x11, 0x00


	//----- nvinfo : EIATTR_KPARAM_INFO
	.align		4
.L_23:
        /*0088*/ 	.byte	0x04, 0x17
        /*008a*/ 	.short	(.L_25 - .L_24)
.L_24:
        /*008c*/ 	.word	0x00000000
        /*0090*/ 	.short	0x0005
        /*0092*/ 	.short	0x0020
        /*0094*/ 	.byte	0x00, 0xf0, 0x11, 0x00


	//----- nvinfo : EIATTR_KPARAM_INFO
	.align		4
.L_25:
        /*0098*/ 	.byte	0x04, 0x17
        /*009a*/ 	.short	(.L_27 - .L_26)
.L_26:
        /*009c*/ 	.word	0x00000000
        /*00a0*/ 	.short	0x0004
        /*00a2*/ 	.short	0x001c
        /*00a4*/ 	.byte	0x00, 0xf0, 0x11, 0x00


	//----- nvinfo : EIATTR_KPARAM_INFO
	.align		4
.L_27:
        /*00a8*/ 	.byte	0x04, 0x17
        /*00aa*/ 	.short	(.L_29 - .L_28)
.L_28:
        /*00ac*/ 	.word	0x00000000
        /*00b0*/ 	.short	0x0003
        /*00b2*/ 	.short	0x0018
        /*00b4*/ 	.byte	0x00, 0xf0, 0x11, 0x00


	//----- nvinfo : EIATTR_KPARAM_INFO
	.align		4
.L_29:
        /*00b8*/ 	.byte	0x04, 0x17
        /*00ba*/ 	.short	(.L_31 - .L_30)
.L_30:
        /*00bc*/ 	.word	0x00000000
        /*00c0*/ 	.short	0x0002
        /*00c2*/ 	.short	0x0010
        /*00c4*/ 	.byte	0x00, 0xf4, 0x21, 0x00


	//----- nvinfo : EIATTR_KPARAM_INFO
	.align		4
.L_31:
        /*00c8*/ 	.byte	0x04, 0x17
        /*00ca*/ 	.short	(.L_33 - .L_32)
.L_32:
        /*00cc*/ 	.word	0x00000000
        /*00d0*/ 	.short	0x0001
        /*00d2*/ 	.short	0x0008
        /*00d4*/ 	.byte	0x00, 0xf4, 0x21, 0x00


	//----- nvinfo : EIATTR_KPARAM_INFO
	.align		4
.L_33:
        /*00d8*/ 	.byte	0x04, 0x17
        /*00da*/ 	.short	(.L_35 - .L_34)
.L_34:
        /*00dc*/ 	.word	0x00000000
        /*00e0*/ 	.short	0x0000
        /*00e2*/ 	.short	0x0000
        /*00e4*/ 	.byte	0x00, 0xf4, 0x21, 0x00


	//----- nvinfo : EIATTR_SPARSE_MMA_MASK
	.align		4
.L_35:
        /*00e8*/ 	.byte	0x03, 0x50
        /*00ea*/ 	.short	0x0000


	//----- nvinfo : EIATTR_MAXREG_COUNT
	.align		4
        /*00ec*/ 	.byte	0x03, 0x1b
        /*00ee*/ 	.short	0x00ff


	//----- nvinfo : EIATTR_NUM_BARRIERS
	.align		4
        /*00f0*/ 	.byte	0x02, 0x4c
        /*00f2*/ 	.byte	0x01
	.zero		1


	//----- nvinfo : EIATTR_ANNOTATIONS
	.align		4
        /*00f4*/ 	.byte	0x04, 0x55
        /*00f6*/ 	.short	(.L_37 - .L_36)


	//   ....[0]....
.L_36:
        /*00f8*/ 	.word	0x00000001
        /*00fc*/ 	.byte	0x70, 0x00, 0x00, 0x00, 0x01, 0x00, 0x00, 0x00, 0xb0, 0x00, 0x00, 0x00, 0x01, 0x00, 0x00, 0x00
        /* <DEDUP_REMOVED lines=1388> */
        /*57cc*/ 	.byte	0xa0, 0x3c, 0x01, 0x00, 0x01, 0x00, 0x00, 0x00, 0xb0, 0x3c, 0x01, 0x00


	//----- nvinfo : EIATTR_MERCURY_ISA_VERSION
	.align		4
.L_37:
        /*57d8*/ 	.byte	0x03, 0x5f
        /*57da*/ 	.short	0x0101


	//----- nvinfo : EIATTR_EXIT_INSTR_OFFSETS
	.align		4
        /*57dc*/ 	.byte	0x04, 0x1c
        /*57de*/ 	.short	(.L_39 - .L_38)


	//   ....[0]....
.L_38:
        /*57e0*/ 	.word	0x000e5e20


	//   ....[1]....
        /*57e4*/ 	.word	0x000e5e50


	//----- nvinfo : EIATTR_REQNTID
	.align		4
.L_39:
        /*57e8*/ 	.byte	0x04, 0x10
        /*57ea*/ 	.short	(.L_41 - .L_40)
.L_40:
        /*57ec*/ 	.word	0x00000080
        /*57f0*/ 	.word	0x00000001
        /*57f4*/ 	.word	0x00000001


	//----- nvinfo : EIATTR_CBANK_PARAM_SIZE
	.align		4
.L_41:
        /*57f8*/ 	.byte	0x03, 0x19
        /*57fa*/ 	.short	0x0050


	//----- nvinfo : EIATTR_PARAM_CBANK
	.align		4
        /*57fc*/ 	.byte	0x04, 0x0a
        /*57fe*/ 	.short	(.L_43 - .L_42)
	.align		4
.L_42:
        /*5800*/ 	.word	index@(.nv.constant0.matmul_kernel)
        /*5804*/ 	.short	0x0210
        /*5806*/ 	.short	0x0050


	//----- nvinfo : EIATTR_SW_WAR
	.align		4
.L_43:
        /*5808*/ 	.byte	0x04, 0x36
        /*580a*/ 	.short	(.L_45 - .L_44)
.L_44:
        /*580c*/ 	.word	0x00000008
.L_45:


//--------------------- .nv.callgraph             --------------------------
	.section	.nv.callgraph,"",@"SHT_CUDA_CALLGRAPH"
	.align	4
	.sectionentsize	8
	.align		4
        /*0000*/ 	.word	0x00000000
	.align		4
        /*0004*/ 	.word	0xffffffff
	.align		4
        /*0008*/ 	.word	0x00000000
	.align		4
        /*000c*/ 	.word	0xfffffffe
	.align		4
        /*0010*/ 	.word	0x00000000
	.align		4
        /*0014*/ 	.word	0xfffffffd
	.align		4
        /*0018*/ 	.word	0x00000000
	.align		4
        /*001c*/ 	.word	0xfffffffc


//--------------------- .text.matmul_kernel       --------------------------
	.section	.text.matmul_kernel,"ax",@progbits
	.align	128
        .global         matmul_kernel
        .type           matmul_kernel,@function
        .size           matmul_kernel,(.L_x_3 - matmul_kernel)
        .other          matmul_kernel,@"STO_CUDA_ENTRY STV_DEFAULT"
matmul_kernel:
.text.matmul_kernel:
[----:B------:R-:W0:Y:S02]  /*0000*/  LDC R1, c[0x0][0x28] ;  /* 0x00000a00ff017b82 */ /* 0x000e240000000800 */
[----:B0-----:R-:W-:-:S06]  /*0010*/  VIADD R1, R1, 0xffffa438 ;  /* 0xffffa43801017836 */ /* 0x001fcc0000000000 */
[----:B------:R-:W0:Y:S01]  /*0020*/  LDC.64 R4, c[0x0][0x228] ;  /* 0x00008a00ff047b82 */ /* 0x000e220000000a00 */
[----:B------:R-:W1:Y:S01]  /*0030*/  S2R R7, SR_CTAID.X ;  /* 0x0000000000077919 */ /* 0x000e620000002500 */
[----:B------:R-:W-:Y:S01]  /*0040*/  UMOV UR4, 0x400 ;  /* 0x0000040000047882 */ /* 0x000fe20000000000 */
[----:B------:R-:W-:Y:S01]  /*0050*/  ULDC.64 UR52, c[0x0][0x208] ;  /* 0x0000820000347ab9 */ /* 0x000fe20000000a00 */
[----:B------:R-:W-:Y:S01]  /*0060*/  CS2R R24, SRZ ;  /* 0x0000000000187805 */ /* 0x000fe2000001ff00 */
[----:B------:R2:W-:Y:S01]  /*0070*/  STL [R1+0x1c00], RZ ;  /* 0x001c00ff01007387 */ /* 0x0005e20000100800 */
[----:B------:R-:W-:Y:S02]  /*0080*/  CS2R R26, SRZ ;  /* 0x00000000001a7805 */ /* 0x000fe4000001ff00 */
[----:B------:R-:W-:Y:S01]  /*0090*/  CS2R R28, SRZ ;  /* 0x00000000001c7805 */ /* 0x000fe2000001ff00 */
[----:B------:R-:W3:Y:S01]  /*00a0*/  S2UR UR5, SR_CgaCtaId ;  /* 0x00000000000579c3 */ /* 0x000ee20000008800 */
[----:B------:R2:W-:Y:S01]  /*00b0*/  STL [R1+0x1c04], RZ ;  /* 0x001c04ff01007387 */ /* 0x0005e20000100800 */
[----:B------:R-:W-:-:S02]  /*00c0*/  CS2R R30, SRZ ;  /* 0x00000000001e7805 */ /* 0x000fc4000001ff00 */
[----:B------:R-:W-:Y:S02]  /*00d0*/  CS2R R32, SRZ ;  /* 0x0000000000207805 */ /* 0x000fe4000001ff00 */
[----:B------:R-:W-:Y:S01]  /*00e0*/  CS2R R34, SRZ ;  /* 0x0000000000227805 */ /* 0x000fe2000001ff00 */
[----:B------:R2:W-:Y:S01]  /*00f0*/  STL [R1+0x1c08], RZ ;  /* 0x001c08ff01007387 */ /* 0x0005e20000100800 */
[----:B------:R-:W-:Y:S02]  /*0100*/  CS2R R36, SRZ ;  /* 0x0000000000247805 */ /* 0x000fe4000001ff00 */
[----:B------:R-:W-:Y:S02]  /*0110*/  CS2R R38, SRZ ;  /* 0x0000000000267805 */ /* 0x000fe4000001ff00 */
[----:B------:R-:W-:Y:S01]  /*0120*/  CS2R R40, SRZ ;  /* 0x0000000000287805 */ /* 0x000fe2000001ff00 */
[----:B------:R2:W-:Y:S01]  /*0130*/  STL [R1+0x1c0c], RZ ;  /* 0x001c0cff01007387 */ /* 0x0005e20000100800 */
[----:B------:R-:W-:-:S02]  /*0140*/  CS2R R42, SRZ ;  /* 0x00000000002a7805 */ /* 0x000fc4000001ff00 */
[----:B------:R-:W-:Y:S02]  /*0150*/  CS2R R44, SRZ ;  /* 0x00000000002c7805 */ /* 0x000fe4000001ff00 */
[----:B------:R-:W-:Y:S01]  /*0160*/  CS2R R46, SRZ ;  /* 0x00000000002e7805 */ /* 0x000fe2000001ff00 */
[----:B------:R2:W-:Y:S01]  /*0170*/  STL [R1+0x1c10], RZ ;  /* 0x001c10ff01007387 */ /* 0x0005e20000100800 */
[----:B------:R-:W-:Y:S02]  /*0180*/  CS2R R48, SRZ ;  /* 0x0000000000307805 */ /* 0x000fe4000001ff00 */
[----:B------:R-:W-:Y:S01]  /*0190*/  CS2R R50, SRZ ;  /* 0x0000000000327805 */ /* 0x000fe2000001ff00 */
[----:B0-----:R-:W-:Y:S01]  /*01a0*/  VIADD R0, R5, 0x1ff ;  /* 0x000001ff05007836 */ /* 0x001fe20000000000 */
[----:B------:R2:W-:Y:S01]  /*01b0*/  STL [R1+0x1c14], RZ ;  /* 0x001c14ff01007387 */ /* 0x0005e20000100800 */
[----:B------:R-:W-:Y:S02]  /*01c0*/  CS2R R52, SRZ ;  /* 0x0000000000347805 */ /* 0x000fe4000001ff00 */
[----:B------:R-:W-:-:S02]  /*01d0*/  CS2R R54, SRZ ;  /* 0x0000000000367805 */ /* 0x000fc4000001ff00 */
[----:B------:R-:W-:Y:S01]  /*01e0*/  CS2R R56, SRZ ;  /* 0x0000000000387805 */ /* 0x000fe2000001ff00 */
[----:B------:R2:W-:Y:S01]  /*01f0*/  STL [R1+0x1c18], RZ ;  /* 0x001c18ff01007387 */ /* 0x0005e20000100800 */
[----:B------:R-:W-:Y:S02]  /*0200*/  SHF.R.S32.HI R3, RZ, 0x1f, R0 ;  /* 0x0000001fff037819 */ /* 0x000fe40000011400 */
[----:B------:R-:W-:Y:S01]  /*0210*/  CS2R R58, SRZ ;  /* 0x00000000003a7805 */ /* 0x000fe2000001ff00 */
[----:B---3--:R-:W-:Y:S01]  /*0220*/  ULEA UR4, UR5, UR4, 0x18 ;  /* 0x0000000405047291 */ /* 0x008fe2000f8ec03f */
[----:B------:R2:W-:Y:S01]  /*0230*/  STL [R1+0x1c1c], RZ ;  /* 0x001c1cff01007387 */ /* 0x0005e20000100800 */
[----:B------:R-:W-:Y:S02]  /*0240*/  LEA.HI R3, R3, R0, RZ, 0x9 ;  /* 0x0000000003037211 */ /* 0x000fe400078f48ff */
[----:B------:R-:W-:Y:S02]  /*0250*/  CS2R R60, SRZ ;  /* 0x00000000003c7805 */ /* 0x000fe4000001ff00 */
[----:B-1----:R-:W-:Y:S01]  /*0260*/  IABS R10, R7 ;  /* 0x00000007000a7213 */ /* 0x002fe20000000000 */
[----:B------:R2:W-:Y:S01]  /*0270*/  STL [R1+0x1c20], RZ ;  /* 0x001c20ff01007387 */ /* 0x0005e20000100800 */
[----:B------:R-:W-:-:S02]  /*0280*/  SHF.R.S32.HI R3, RZ, 0x9, R3 ;  /* 0x00000009ff037819 */ /* 0x000fc40000011403 */
[----:B------:R-:W-:Y:S02]  /*0290*/  CS2R R62, SRZ ;  /* 0x00000000003e7805 */ /* 0x000fe4000001ff00 */
[----:B------:R-:W-:Y:S01]  /*02a0*/  CS2R R64, SRZ ;  /* 0x0000000000407805 */ /* 0x000fe2000001ff00 */
[----:B------:R2:W-:Y:S01]  /*02b0*/  STL [R1+0x1c24], RZ ;  /* 0x001c24ff01007387 */ /* 0x0005e20000100800 */
[----:B------:R-:W-:Y:S01]  /*02c0*/  CS2R R66, SRZ ;  /* 0x0000000000427805 */ /* 0x000fe2000001ff00 */
[----:B------:R-:W-:Y:S01]  /*02d0*/  IMAD.SHL.U32 R6, R3, 0x8, RZ ;  /* 0x0000000803067824 */ /* 0x000fe200078e00ff */
[----:B------:R-:W-:Y:S01]  /*02e0*/  CS2R R68, SRZ ;  /* 0x0000000000447805 */ /* 0x000fe2000001ff00 */
[----:B------:R2:W-:Y:S01]  /*02f0*/  STL [R1+0x1c28], RZ ;  /* 0x001c28ff01007387 */ /* 0x0005e20000100800 */
[----:B------:R-:W-:Y:S02]  /*0300*/  CS2R R70, SRZ ;  /* 0x0000000000467805 */ /* 0x000fe4000001ff00 */
[----:B------:R-:W-:-:S02]  /*0310*/  CS2R R72, SRZ ;  /* 0x0000000000487805 */ /* 0x000fc4000001ff00 */
[-C--:B------:R-:W-:Y:S01]  /*0320*/  IABS R9, R6.reuse ;  /* 0x0000000600097213 */ /* 0x080fe20000000000 */
[----:B------:R2:W-:Y:S01]  /*0330*/  STL [R1+0x1c2c], RZ ;  /* 0x001c2cff01007387 */ /* 0x0005e20000100800 */
[----:B------:R-:W-:Y:S02]  /*0340*/  IABS R12, R6 ;  /* 0x00000006000c7213 */ /* 0x000fe40000000000 */
[----:B------:R-:W-:Y:S01]  /*0350*/  CS2R R74, SRZ ;  /* 0x00000000004a7805 */ /* 0x000fe2000001ff00 */
[----:B------:R-:W0:Y:S01]  /*0360*/  I2F.RP R0, R9 ;  /* 0x0000000900007306 */ /* 0x000e220000209400 */
        /* <DEDUP_REMOVED lines=13> */
[----:B------:R-:W-:Y:S01]  /*0440*/  CS2R R94, SRZ ;  /* 0x00000000005e7805 */ /* 0x000fe2000001ff00 */
[----:B0-----:R-:W0:Y:S01]  /*0450*/  MUFU.RCP R0, R0 ;  /* 0x0000000000007308 */ /* 0x001e220000001000 */
        /* <DEDUP_REMOVED lines=18> */
[----:B------:R-:W-:Y:S01]  /*0580*/  IMAD.MOV R0, RZ, RZ, -R12 ;  /* 0x000000ffff007224 */ /* 0x000fe200078e0a0c */
[----:B------:R-:W-:Y:S01]  /*0590*/  CS2R R120, SRZ ;  /* 0x0000000000787805 */ /* 0x000fe2000001ff00 */
[----:B------:R0:W1:Y:S01]  /*05a0*/  F2I.FTZ.U32.TRUNC.NTZ R3, R2 ;  /* 0x0000000200037305 */ /* 0x000062000021f000 */
        /* <DEDUP_REMOVED lines=9> */
[----:B0-----:R-:W-:Y:S01]  /*0640*/  IMAD.MOV.U32 R2, RZ, RZ, RZ ;  /* 0x000000ffff027224 */ /* 0x001fe200078e00ff */
[----:B------:R-:W-:-:S02]  /*0650*/  CS2R R134, SRZ ;  /* 0x0000000000867805 */ /* 0x000fc4000001ff00 */
[----:B------:R-:W-:Y:S01]  /*0660*/  CS2R R136, SRZ ;  /* 0x0000000000887805 */ /* 0x000fe2000001ff00 */
[----:B------:R2:W-:Y:S01]  /*0670*/  STL [R1+0x1c60], RZ ;  /* 0x001c60ff01007387 */ /* 0x0005e20000100800 */
[----:B------:R-:W-:Y:S01]  /*0680*/  CS2R R138, SRZ ;  /* 0x00000000008a7805 */ /* 0x000fe2000001ff00 */
[--C-:B-1----:R-:W-:Y:S01]  /*0690*/  IMAD.MOV R8, RZ, RZ, -R3.reuse ;  /* 0x000000ffff087224 */ /* 0x102fe200078e0a03 */
[----:B------:R-:W-:Y:S01]  /*06a0*/  CS2R R140, SRZ ;  /* 0x00000000008c7805 */ /* 0x000fe2000001ff00 */
[----:B------:R2:W-:Y:S01]  /*06b0*/  STL [R1+0x1c64], RZ ;  /* 0x001c64ff01007387 */ /* 0x0005e20000100800 */
[----:B------:R-:W-:Y:S01]  /*06c0*/  CS2R R142, SRZ ;  /* 0x00000000008e7805 */ /* 0x000fe2000001ff00 */
[----:B------:R-:W-:Y:S01]  /*06d0*/  IMAD R11, R8, R9, RZ ;  /* 0x00000009080b7224 */ /* 0x000fe200078e02ff */
[----:B------:R-:W-:Y:S01]  /*06e0*/  CS2R R144, SRZ ;  /* 0x0000000000907805 */ /* 0x000fe2000001ff00 */
[----:B------:R2:W-:Y:S01]  /*06f0*/  STL [R1+0x1c68], RZ ;  /* 0x001c68ff01007387 */ /* 0x0005e20000100800 */
[----:B------:R-:W-:Y:S01]  /*0700*/  IMAD.MOV.U32 R8, RZ, RZ, R10 ;  /* 0x000000ffff087224 */ /* 0x000fe200078e000a */
[----:B------:R-:W-:Y:S01]  /*0710*/  CS2R R146, SRZ ;  /* 0x0000000000927805 */ /* 0x000fe2000001ff00 */
[----:B------:R-:W-:Y:S01]  /*0720*/  IMAD.HI.U32 R3, R3, R11, R2 ;  /* 0x0000000b03037227 */ /* 0x000fe200078e0002 */
[----:B------:R2:W-:Y:S01]  /*0730*/  STL [R1+0x1c6c], RZ ;  /* 0x001c6cff01007387 */ /* 0x0005e20000100800 */
[----:B------:R-:W-:-:S02]  /*0740*/  CS2R R148, SRZ ;  /* 0x0000000000947805 */ /* 0x000fc4000001ff00 */
[----:B------:R-:W-:Y:S01]  /*0750*/  CS2R R150, SRZ ;  /* 0x0000000000967805 */ /* 0x000fe2000001ff00 */
[----:B------:R2:W-:Y:S01]  /*0760*/  STL [R1+0x1c70], RZ ;  /* 0x001c70ff01007387 */ /* 0x0005e20000100800 */
[----:B------:R-:W-:-:S03]  /*0770*/  IMAD.HI.U32 R3, R3, R8, RZ ;  /* 0x0000000803037227 */ /* 0x000fc600078e00ff */
[----:B------:R2:W-:Y:S01]  /*0780*/  STL [R1+0x1c74], RZ ;  /* 0x001c74ff01007387 */ /* 0x0005e20000100800 */
[----:B------:R-:W-:-:S03]  /*0790*/  IMAD R0, R3, R0, R8 ;  /* 0x0000000003007224 */ /* 0x000fc600078e0208 */
[----:B------:R2:W-:Y:S02]  /*07a0*/  STL [R1+0x1c78], RZ ;  /* 0x001c78ff01007387 */ /* 0x0005e40000100800 */
[----:B------:R-:W-:Y:S02]  /*07b0*/  ISETP.GT.U32.AND P1, PT, R9, R0, PT ;  /* 0x000000000900720c */ /* 0x000fe40003f24070 */
[----:B------:R2:W-:Y:S04]  /*07c0*/  STL [R1+0x1c7c], RZ ;  /* 0x001c7cff01007387 */ /* 0x0005e80000100800 */
[----:B------:R2:W-:Y:S04]  /*07d0*/  STL [R1+0x1c80], RZ ;  /* 0x001c80ff01007387 */ /* 0x0005e80000100800 */
[----:B------:R2:W-:Y:S03]  /*07e0*/  STL [R1+0x1c84], RZ ;  /* 0x001c84ff01007387 */ /* 0x0005e60000100800 */
[----:B------:R-:W-:Y:S01]  /*07f0*/  @!P1 IMAD.IADD R0, R0, 0x1, -R9 ;  /* 0x0000000100009824 */ /* 0x000fe200078e0a09 */
[----:B------:R2:W-:Y:S01]  /*0800*/  STL [R1+0x1c88], RZ ;  /* 0x001c88ff01007387 */ /* 0x0005e20000100800 */
[----:B------:R-:W-:Y:S01]  /*0810*/  @!P1 VIADD R3, R3, 0x1 ;  /* 0x0000000103039836 */ /* 0x000fe20000000000 */
[----:B------:R-:W-:-:S02]  /*0820*/  ISETP.NE.AND P1, PT, R6, RZ, PT ;  /* 0x000000ff0600720c */ /* 0x000fc40003f25270 */
[----:B------:R2:W-:Y:S01]  /*0830*/  STL [R1+0x1c8c], RZ ;  /* 0x001c8cff01007387 */ /* 0x0005e20000100800 */
[----:B------:R-:W-:Y:S02]  /*0840*/  ISETP.GE.U32.AND P0, PT, R0, R9, PT ;  /* 0x000000090000720c */ /* 0x000fe40003f06070 */
[----:B------:R-:W-:Y:S01]  /*0850*/  LOP3.LUT R0, R7, R6, RZ, 0x3c, !PT ;  /* 0x0000000607007212 */ /* 0x000fe200078e3cff */
[----:B------:R2:W-:Y:S03]  /*0860*/  STL [R1+0x1c90], RZ ;  /* 0x001c90ff01007387 */ /* 0x0005e60000100800 */
[----:B------:R-:W-:Y:S01]  /*0870*/  ISETP.GE.AND P2, PT, R0, RZ, PT ;  /* 0x000000ff0000720c */ /* 0x000fe20003f46270 */
[----:B------:R2:W-:Y:S01]  /*0880*/  STL [R1+0x1c94], RZ ;  /* 0x001c94ff01007387 */ /* 0x0005e20000100800 */
[----:B------:R-:W-:-:S03]  /*0890*/  VIADD R0, R4, 0x1ff ;  /* 0x000001ff04007836 */ /* 0x000fc60000000000 */
[----:B------:R2:W-:Y:S02]  /*08a0*/  STL [R1+0x1c98], RZ ;  /* 0x001c98ff01007387 */ /* 0x0005e40000100800 */
[----:B------:R-:W-:Y:S02]  /*08b0*/  @P0 VIADD R3, R3, 0x1 ;  /* 0x0000000103030836 */ /* 0x000fe40000000000 */
[----:B------:R2:W-:Y:S02]  /*08c0*/  STL [R1+0x1c9c], RZ ;  /* 0x001c9cff01007387 */ /* 0x0005e40000100800 */
[----:B------:R-:W-:Y:S01]  /*08d0*/  IMAD.MOV.U32 R2, RZ, RZ, R3 ;  /* 0x000000ffff027224 */ /* 0x000fe200078e0003 */
[----:B------:R-:W-:Y:S01]  /*08e0*/  SHF.R.S32.HI R3, RZ, 0x1f, R0 ;  /* 0x0000001fff037819 */ /* 0x000fe20000011400 */
[----:B------:R2:W-:Y:S02]  /*08f0*/  STL [R1+0x1ca0], RZ ;  /* 0x001ca0ff01007387 */ /* 0x0005e40000100800 */
[----:B------:R-:W-:Y:S01]  /*0900*/  @!P2 IMAD.MOV R2, RZ, RZ, -R2 ;  /* 0x000000ffff02a224 */ /* 0x000fe200078e0a02 */
[----:B------:R-:W-:Y:S01]  /*0910*/  @!P1 LOP3.LUT R2, RZ, R6, RZ, 0x33, !PT ;  /* 0x00000006ff029212 */ /* 0x000fe200078e33ff */
[----:B------:R2:W-:Y:S01]  /*0920*/  STL [R1+0x1ca4], RZ ;  /* 0x001ca4ff01007387 */ /* 0x0005e20000100800 */
[----:B------:R-:W-:-:S03]  /*0930*/  LEA.HI R3, R3, R0, RZ, 0x9 ;  /* 0x0000000003037211 */ /* 0x000fc600078f48ff */
[----:B------:R2:W-:Y:S01]  /*0940*/  STL [R1+0x1ca8], RZ ;  /* 0x001ca8ff01007387 */ /* 0x0005e20000100800 */
[----:B------:R-:W-:Y:S02]  /*0950*/  IMAD.SHL.U32 R10, R2, 0x8, RZ ;  /* 0x00000008020a7824 */ /* 0x000fe400078e00ff */
[----:B------:R-:W-:Y:S01]  /*0960*/  IMAD.MOV R2, RZ, RZ, -R2 ;  /* 0x000000ffff027224 */ /* 0x000fe200078e0a02 */
[----:B------:R2:W-:Y:S02]  /*0970*/  STL [R1+0x1cac], RZ ;  /* 0x001cacff01007387 */ /* 0x0005e40000100800 */
[----:B------:R-:W-:Y:S01]  /*0980*/  LEA.HI.SX32 R3, R3, -R10, 0x17 ;  /* 0x8000000a03037211 */ /* 0x000fe200078fbaff */
[----:B------:R-:W-:Y:S01]  /*0990*/  IMAD R13, R6, R2, R7 ;  /* 0x00000002060d7224 */ /* 0x000fe200078e0207 */
[----:B------:R2:W-:Y:S02]  /*09a0*/  STL [R1+0x1cb0], RZ ;  /* 0x001cb0ff01007387 */ /* 0x0005e40000100800 */
[----:B------:R-:W-:-:S02]  /*09b0*/  VIMNMX R12, R3, 0x8, PT ;  /* 0x00000008030c7848 */ /* 0x000fc40003fe0100 */
[----:B------:R2:W-:Y:S01]  /*09c0*/  STL [R1+0x1cb4], RZ ;  /* 0x001cb4ff01007387 */ /* 0x0005e20000100800 */
[----:B------:R-:W-:Y:S02]  /*09d0*/  IABS R11, R13 ;  /* 0x0000000d000b7213 */ /* 0x000fe40000000000 */
[-C--:B------:R-:W-:Y:S01]  /*09e0*/  IABS R9, R12.reuse ;  /* 0x0000000c00097213 */ /* 0x080fe20000000000 */
[----:B------:R2:W-:Y:S01]  /*09f0*/  STL [R1+0x1cb8], RZ ;  /* 0x001cb8ff01007387 */ /* 0x0005e20000100800 */
[----:B------:R-:W-:Y:S02]  /*0a00*/  IABS R6, R12 ;  /* 0x0000000c00067213 */ /* 0x000fe40000000000 */
[----:B------:R-:W0:Y:S01]  /*0a10*/  I2F.RP R0, R9 ;  /* 0x0000000900007306 */ /* 0x000e220000209400 */
[----:B------:R2:W-:Y:S04]  /*0a20*/  STL [R1+0x1cbc], RZ ;  /* 0x001cbcff01007387 */ /* 0x0005e80000100800 */
[----:B------:R2:W-:Y:S04]  /*0a30*/  STL [R1+0x1cc0], RZ ;  /* 0x001cc0ff01007387 */ /* 0x0005e80000100800 */
[----:B------:R2:W-:Y:S04]  /*0a40*/  STL [R1+0x1cc4], RZ ;  /* 0x001cc4ff01007387 */ /* 0x0005e80000100800 */
[----:B------:R2:W-:Y:S01]  /*0a50*/  STL [R1+0x1cc8], RZ ;  /* 0x001cc8ff01007387 */ /* 0x0005e20000100800 */
[----:B0-----:R-:W0:Y:S03]  /*0a60*/  MUFU.RCP R0, R0 ;  /* 0x0000000000007308 */ /* 0x001e260000001000 */
[----:B------:R2:W-:Y:S04]  /*0a70*/  STL [R1+0x1ccc], RZ ;  /* 0x001cccff01007387 */ /* 0x0005e80000100800 */
[----:B------:R2:W-:Y:S04]  /*0a80*/  STL [R1+0x1cd0], RZ ;  /* 0x001cd0ff01007387 */ /* 0x0005e80000100800 */
[----:B------:R2:W-:Y:S04]  /*0a90*/  STL [R1+0x1cd4], RZ ;  /* 0x001cd4ff01007387 */ /* 0x0005e80000100800 */
[----:B------:R2:W-:Y:S01]  /*0aa0*/  STL [R1+0x1cd8], RZ ;  /* 0x001cd8ff01007387 */ /* 0x0005e20000100800 */
[----:B0-----:R-:W-:-:S03]  /*0ab0*/  VIADD R3, R0, 0xffffffe ;  /* 0x0ffffffe00037836 */ /* 0x001fc60000000000 */
[----:B------:R2:W-:Y:S01]  /*0ac0*/  STL [R1+0x1cdc], RZ ;  /* 0x001cdcff01007387 */ /* 0x0005e20000100800 */
[----:B------:R-:W-:-:S03]  /*0ad0*/  IMAD.MOV R0, RZ, RZ, -R6 ;  /* 0x000000ffff007224 */ /* 0x000fc600078e0a06 */
[----:B------:R2:W-:Y:S01]  /*0ae0*/  STL [R1+0x1ce0], RZ ;  /* 0x001ce0ff01007387 */ /* 0x0005e20000100800 */
[----:B------:R-:W0:Y:S03]  /*0af0*/  F2I.FTZ.U32.TRUNC.NTZ R3, R3 ;  /* 0x0000000300037305 */ /* 0x000e26000021f000 */
[----:B------:R2:W-:Y:S04]  /*0b00*/  STL [R1+0x1ce4], RZ ;  /* 0x001ce4ff01007387 */ /* 0x0005e80000100800 */
[----:B------:R2:W-:Y:S04]  /*0b10*/  STL [R1+0x1ce8], RZ ;  /* 0x001ce8ff01007387 */ /* 0x0005e80000100800 */
[----:B------:R2:W-:Y:S04]  /*0b20*/  STL [R1+0x1cec], RZ ;  /* 0x001cecff01007387 */ /* 0x0005e80000100800 */
[----:B------:R2:W-:Y:S01]  /*0b30*/  STL [R1+0x1cf0], RZ ;  /* 0x001cf0ff01007387 */ /* 0x0005e20000100800 */
[----:B0-----:R-:W-:-:S03]  /*0b40*/  IMAD.MOV R8, RZ, RZ, -R3 ;  /* 0x000000ffff087224 */ /* 0x001fc600078e0a03 */
[----:B------:R2:W-:Y:S01]  /*0b50*/  STL [R1+0x1cf4], RZ ;  /* 0x001cf4ff01007387 */ /* 0x0005e20000100800 */
[----:B------:R-:W-:-:S03]  /*0b60*/  IMAD.MOV.U32 R2, RZ, RZ, R8 ;  /* 0x000000ffff027224 */ /* 0x000fc600078e0008 */
[----:B------:R2:W-:Y:S01]  /*0b70*/  STL [R1+0x1cf8], RZ ;  /* 0x001cf8ff01007387 */ /* 0x0005e20000100800 */
[----:B------:R-:W-:Y:S02]  /*0b80*/  IMAD R7, R2, R9, RZ ;  /* 0x0000000902077224 */ /* 0x000fe400078e02ff */
[----:B------:R-:W-:Y:S01]  /*0b90*/  IMAD.MOV.U32 R2, RZ, RZ, RZ ;  /* 0x000000ffff027224 */ /* 0x000fe200078e00ff */
[----:B------:R2:W-:Y:S03]  /*0ba0*/  STL [R1+0x1cfc], RZ ;  /* 0x001cfcff01007387 */ /* 0x0005e60000100800 */
[----:B------:R-:W-:Y:S01]  /*0bb0*/  IMAD.HI.U32 R2, R3, R7, R2 ;  /* 0x0000000703027227 */ /* 0x000fe200078e0002 */
[----:B------:R2:W-:Y:S04]  /*0bc0*/  STL [R1+0x1d00], RZ ;  /* 0x001d00ff01007387 */ /* 0x0005e80000100800 */
        /* <DEDUP_REMOVED lines=19> */
[----:B------:R-:W0:Y:S03]  /*0d00*/  LDC R0, c[0x0][0x230] ;  /* 0x00008c00ff007b82 */ /* 0x000e260000000800 */
[----:B------:R2:W-:Y:S02]  /*0d10*/  STL [R1+0x1d2c], RZ ;  /* 0x001d2cff01007387 */ /* 0x0005e40000100800 */
[----:B------:R-:W-:-:S02]  /*0d20*/  @P0 VIADD R8, R8, 0x1 ;  /* 0x0000000108080836 */ /* 0x000fc40000000000 */
[----:B------:R2:W-:Y:S04]  /*0d30*/  STL [R1+0x1d30], RZ ;  /* 0x001d30ff01007387 */ /* 0x0005e80000100800 */
[----:B------:R2:W-:Y:S01]  /*0d40*/  STL [R1+0x1d34], RZ ;  /* 0x001d34ff01007387 */ /* 0x0005e20000100800 */
[----:B------:R-:W-:Y:S01]  /*0d50*/  @!P2 IMAD.MOV R8, RZ, RZ, -R8 ;  /* 0x000000ffff08a224 */ /* 0x000fe200078e0a08 */
[----:B------:R-:W-:Y:S02]  /*0d60*/  @!P1 LOP3.LUT R8, RZ, R12, RZ, 0x33, !PT ;  /* 0x0000000cff089212 */ /* 0x000fe400078e33ff */
[----:B------:R2:W-:Y:S03]  /*0d70*/  STL [R1+0x1d38], RZ ;  /* 0x001d38ff01007387 */ /* 0x0005e60000100800 */
[----:B------:R-:W-:Y:S01]  /*0d80*/  IMAD.MOV R9, RZ, RZ, -R8 ;  /* 0x000000ffff097224 */ /* 0x000fe200078e0a08 */
[----:B------:R2:W-:Y:S01]  /*0d90*/  STL [R1+0x1d3c], RZ ;  /* 0x001d3cff01007387 */ /* 0x0005e20000100800 */
[----:B------:R-:W-:-:S02]  /*0da0*/  IMAD.SHL.U32 R8, R8, 0x200, RZ ;  /* 0x0000020008087824 */ /* 0x000fc400078e00ff */
[----:B------:R-:W-:Y:S01]  /*0db0*/  IMAD R9, R12, R9, R13 ;  /* 0x000000090c097224 */ /* 0x000fe200078e020d */
[----:B------:R2:W-:Y:S01]  /*0dc0*/  STL [R1+0x1d40], RZ ;  /* 0x001d40ff01007387 */ /* 0x0005e20000100800 */
[----:B0-----:R-:W-:Y:S02]  /*0dd0*/  VIADD R0, R0, 0x1f ;  /* 0x0000001f00007836 */ /* 0x001fe40000000000 */
[----:B------:R-:W-:Y:S01]  /*0de0*/  IMAD.IADD R9, R10, 0x1, R9 ;  /* 0x000000010a097824 */ /* 0x000fe200078e0209 */
[----:B------:R2:W-:Y:S02]  /*0df0*/  STL [R1+0x1d44], RZ ;  /* 0x001d44ff01007387 */ /* 0x0005e40000100800 */
[----:B------:R-:W-:Y:S02]  /*0e00*/  ISETP.GE.AND P0, PT, R0, 0x20, PT ;  /* 0x000000200000780c */ /* 0x000fe40003f06270 */
[----:B------:R2:W-:Y:S04]  /*0e10*/  STL [R1+0x1d48], RZ ;  /* 0x001d48ff01007387 */ /* 0x0005e80000100800 */
        /* <DEDUP_REMOVED lines=1709> */
[----:B------:R2:W-:Y:S04]  /*78f0*/  STL [R1], RZ ;  /* 0x000000ff01007387 */ /* 0x0005e80000100800 */
        /* <DEDUP_REMOVED lines=104> */
[----:B------:R2:W-:Y:S01]  /*7f80*/  STL [R1+0x1a4], RZ ;  /* 0x0001a4ff01007387 */ /* 0x0005e20000100800 */
[----:B------:R-:W0:Y:S03]  /*7f90*/  S2R R2, SR_TID.X ;  /* 0x0000000000027919 */ /* 0x000e260000002100 */
        /* <DEDUP_REMOVED lines=8> */
[----:B0-----:R-:W-:-:S02]  /*8020*/  LOP3.LUT R152, R2, 0x7f, RZ, 0xc0, !PT ;  /* 0x0000007f02987812 */ /* 0x001fc400078ec0ff */
[----:B------:R-:W-:Y:S01]  /*8030*/  LOP3.LUT R21, R2, 0x60, RZ, 0xc0, !PT ;  /* 0x0000006002157812 */ /* 0x000fe200078ec0ff */
[----:B------:R2:W-:Y:S02]  /*8040*/  STL [R1+0x1c8], RZ ;  /* 0x0001c8ff01007387 */ /* 0x0005e40000100800 */
[----:B------:R-:W-:Y:S02]  /*8050*/  IMAD R9, R9, 0x200, R152 ;  /* 0x0000020009097824 */ /* 0x000fe400078e0298 */
[----:B------:R2:W-:Y:S02]  /*8060*/  STL [R1+0x1cc], RZ ;  /* 0x0001ccff01007387 */ /* 0x0005e40000100800 */
[C---:B------:R-:W-:Y:S02]  /*8070*/  VIADD R12, R9.reuse, 0x80 ;  /* 0x00000080090c7836 */ /* 0x040fe40000000000 */
[----:B------:R2:W-:Y:S01]  /*8080*/  STL [R1+0x1d0], RZ ;  /* 0x0001d0ff01007387 */ /* 0x0005e20000100800 */
[----:B------:R-:W-:-:S02]  /*8090*/  VIADD R11, R9, 0x100 ;  /* 0x00000100090b7836 */ /* 0x000fc40000000000 */
[----:B------:R-:W-:Y:S01]  /*80a0*/  VIADD R10, R9, 0x180 ;  /* 0x00000180090a7836 */ /* 0x000fe20000000000 */
        /* <DEDUP_REMOVED lines=11> */
[----:B------:R-:W-:Y:S05]  /*8160*/  @!P0 BRA `(.L_x_0) ;  /* 0x000002b000908947 */ /* 0x000fea0003800000 */
[----:B------:R-:W-:Y:S01]  /*8170*/  IABS R20, R4 ;  /* 0x0000000400147213 */ /* 0x000fe20000000000 */
[----:B------:R-:W-:Y:S01]  /*8180*/  ULDC UR5, c[0x0][0x23c] ;  /* 0x00008f0000057ab9 */ /* 0x000fe20000000800 */
[----:B------:R-:W-:Y:S01]  /*8190*/  IABS R7, R5 ;  /* 0x0000000500077213 */ /* 0x000fe20000000000 */
[----:B------:R-:W-:Y:S01]  /*81a0*/  ULDC.64 UR6, c[0x0][0x218] ;  /* 0x0000860000067ab9 */ /* 0x000fe20000000a00 */
[----:B------:R-:W0:Y:S01]  /*81b0*/  I2F.RP R6, R20 ;  /* 0x0000001400067306 */ /* 0x000e220000209400 */
[----:B------:R-:W-:Y:S01]  /*81c0*/  IABS R19, R11 ;  /* 0x0000000b00137213 */ /* 0x000fe20000000000 */
[----:B------:R-:W-:Y:S01]  /*81d0*/  ULDC UR8, c[0x0][0x238] ;  /* 0x00008e0000087ab9 */ /* 0x000fe20000000800 */
[----:B------:R-:W-:Y:S01]  /*81e0*/  IABS R23, R9 ;  /* 0x0000000900177213 */ /* 0x000fe20000000000 */
[----:B------:R-:W-:Y:S01]  /*81f0*/  ULDC.64 UR10, c[0x0][0x210] ;  /* 0x00008400000a7ab9 */ /* 0x000fe20000000a00 */
[----:B------:R-:W-:Y:S01]  /*8200*/  LOP3.LUT R57, R2, 0x1f, RZ, 0xc0, !PT ;  /* 0x0000001f02397812 */ /* 0x000fe200078ec0ff */
[----:B------:R-:W-:-:S02]  /*8210*/  UIMAD UR41, UR8, 0x1f, URZ ;  /* 0x0000001f082978a4 */ /* 0x000fc4000f8e023f */
[----:B------:R-:W1:Y:S01]  /*8220*/  I2F.RP R3, R7 ;  /* 0x0000000700037306 */ /* 0x000e620000209400 */
[----:B------:R-:W-:Y:S02]  /*8230*/  UIMAD UR43, UR8, 0x1e, URZ ;  /* 0x0000001e082b78a4 */ /* 0x000fe4000f8e023f */
[----:B------:R-:W-:Y:S02]  /*8240*/  USHF.R.S32.HI UR42, URZ, 0x1f, UR41 ;  /* 0x0000001f3f2a7899 */ /* 0x000fe40008011429 */
[----:B------:R-:W-:Y:S02]  /*8250*/  USHF.R.S32.HI UR46, URZ, 0x1f, UR43 ;  /* 0x0000001f3f2e7899 */ /* 0x000fe4000801142b */
[----:B------:R-:W-:Y:S01]  /*8260*/  UIMAD UR47, UR8, 0x1d, URZ ;  /* 0x0000001d082f78a4 */ /* 0x000fe2000f8e023f */
[----:B0-----:R-:W0:Y:S01]  /*8270*/  MUFU.RCP R6, R6 ;  /* 0x0000000600067308 */ /* 0x001e220000001000 */
[----:B------:R-:W-:Y:S02]  /*8280*/  UIMAD UR49, UR8, 0x1c, URZ ;  /* 0x0000001c083178a4 */ /* 0x000fe4000f8e023f */
[----:B------:R-:W-:-:S02]  /*8290*/  USHF.R.S32.HI UR48, URZ, 0x1f, UR47 ;  /* 0x0000001f3f307899 */ /* 0x000fc4000801142f */
[----:B------:R-:W-:Y:S02]  /*82a0*/  USHF.R.S32.HI UR50, URZ, 0x1f, UR49 ;  /* 0x0000001f3f327899 */ /* 0x000fe40008011431 */
[----:B------:R-:W-:Y:S01]  /*82b0*/  UIMAD UR51, UR8, 0x1b, URZ ;  /* 0x0000001b083378a4 */ /* 0x000fe2000f8e023f */
[----:B-1----:R-:W1:Y:S01]  /*82c0*/  MUFU.RCP R3, R3 ;  /* 0x0000000300037308 */ /* 0x002e620000001000 */
[----:B------:R-:W-:Y:S02]  /*82d0*/  UIMAD UR56, UR8, 0x1a, URZ ;  /* 0x0000001a083878a4 */ /* 0x000fe4000f8e023f */
[----:B------:R-:W-:Y:S02]  /*82e0*/  USHF.R.S32.HI UR55, URZ, 0x1f, UR51 ;  /* 0x0000001f3f377899 */ /* 0x000fe40008011433 */
[----:B------:R-:W-:Y:S02]  /*82f0*/  USHF.R.S32.HI UR57, URZ, 0x1f, UR56 ;  /* 0x0000001f3f397899 */ /* 0x000fe40008011438 */
[----:B------:R-:W-:Y:S01]  /*8300*/  UIMAD UR58, UR8, 0x19, URZ ;  /* 0x00000019083a78a4 */ /* 0x000fe2000f8e023f */
[----:B0-----:R-:W-:Y:S01]  /*8310*/  VIADD R16, R6, 0xffffffe ;  /* 0x0ffffffe06107836 */ /* 0x001fe20000000000 */
[----:B------:R-:W-:-:S02]  /*8320*/  IABS R6, R10 ;  /* 0x0000000a00067213 */ /* 0x000fc40000000000 */
[----:B------:R-:W-:Y:S01]  /*8330*/  USHF.R.S32.HI UR13, URZ, 0x1f, UR58 ;  /* 0x0000001f3f0d7899 */ /* 0x000fe2000801143a */
[----:B------:R0:W3:Y:S01]  /*8340*/  F2I.FTZ.U32.TRUNC.NTZ R17, R16 ;  /* 0x0000001000117305 */ /* 0x0000e2000021f000 */
[----:B------:R-:W-:Y:S02]  /*8350*/  UIMAD UR12, UR8, 0x18, URZ ;  /* 0x00000018080c78a4 */ /* 0x000fe4000f8e023f */
[----:B------:R-:W-:Y:S01]  /*8360*/  USHF.R.U32.HI UR38, URZ, 0x4, UR4 ;  /* 0x000000043f267899 */ /* 0x000fe20008011604 */
[----:B-1----:R-:W-:Y:S01]  /*8370*/  VIADD R14, R3, 0xffffffe ;  /* 0x0ffffffe030e7836 */ /* 0x002fe20000000000 */
[----:B------:R-:W-:Y:S02]  /*8380*/  UIMAD UR54, UR8, 0x17, URZ ;  /* 0x00000017083678a4 */ /* 0x000fe4000f8e023f */
[----:B------:R-:W-:Y:S01]  /*8390*/  UIMAD UR17, UR8, 0x16, URZ ;  /* 0x00000016081178a4 */ /* 0x000fe2000f8e023f */
[----:B------:R1:W4:Y:S01]  /*83a0*/  F2I.FTZ.U32.TRUNC.NTZ R15, R14 ;  /* 0x0000000e000f7305 */ /* 0x000322000021f000 */
[----:B0-----:R-:W-:Y:S01]  /*83b0*/  IMAD.MOV.U32 R16, RZ, RZ, RZ ;  /* 0x000000ffff107224 */ /* 0x001fe200078e00ff */
[----:B------:R-:W-:-:S02]  /*83c0*/  UIMAD UR60, UR8, 0x15, URZ ;  /* 0x00000015083c78a4 */ /* 0x000fc4000f8e023f */
[----:B------:R-:W-:Y:S02]  /*83d0*/  UIMAD UR20, UR8, 0x14, URZ ;  /* 0x00000014081478a4 */ /* 0x000fe4000f8e023f */
[----:B------:R-:W-:Y:S01]  /*83e0*/  UIMAD UR28, UR8, 0x13, URZ ;  /* 0x00000013081c78a4 */ /* 0x000fe2000f8e023f */
[----:B---3--:R-:W-:Y:S01]  /*83f0*/  IMAD.MOV R13, RZ, RZ, -R17 ;  /* 0x000000ffff0d7224 */ /* 0x008fe200078e0a11 */
[----:B------:R-:W-:Y:S01]  /*8400*/  UIMAD UR36, UR8, 0x12, URZ ;  /* 0x00000012082478a4 */ /* 0x000fe2000f8e023f */
[----:B-1----:R-:W-:Y:S01]  /*8410*/  IMAD.MOV.U32 R14, RZ, RZ, RZ ;  /* 0x000000ffff0e7224 */ /* 0x002fe200078e00ff */
[----:B------:R-:W-:Y:S01]  /*8420*/  UIMAD UR44, UR8, 0x11, URZ ;  /* 0x00000011082c78a4 */ /* 0x000fe2000f8e023f */
[----:B------:R-:W-:Y:S01]  /*8430*/  IMAD R13, R13, R20, RZ ;  /* 0x000000140d0d7224 */ /* 0x000fe200078e02ff */
[----:B------:R-:W-:Y:S02]  /*8440*/  USHF.L.U32 UR9, UR8, 0x4, URZ ;  /* 0x0000000408097899 */ /* 0x000fe4000800063f */
[----:B------:R-:W-:Y:S01]  /*8450*/  UIMAD UR14, UR8, 0xf, URZ ;  /* 0x0000000f080e78a4 */ /* 0x000fe2000f8e023f */
[----:B----4-:R-:W-:Y:S01]  /*8460*/  IMAD.MOV R18, RZ, RZ, -R15 ;  /* 0x000000ffff127224 */ /* 0x010fe200078e0a0f */
[----:B------:R-:W-:Y:S01]  /*8470*/  UIMAD UR15, UR8, 0xe, URZ ;  /* 0x0000000e080f78a4 */ /* 0x000fe2000f8e023f */
[----:B------:R-:W-:Y:S01]  /*8480*/  IMAD.HI.U32 R16, R17, R13, R16 ;  /* 0x0000000d11107227 */ /* 0x000fe200078e0010 */
[----:B------:R-:W-:-:S02]  /*8490*/  UIMAD UR18, UR8, 0xd, URZ ;  /* 0x0000000d081278a4 */ /* 0x000fc4000f8e023f */
[----:B------:R-:W-:Y:S01]  /*84a0*/  UIMAD UR19, UR8, 0xc, URZ ;  /* 0x0000000c081378a4 */ /* 0x000fe2000f8e023f */
[----:B------:R-:W-:Y:S01]  /*84b0*/  IMAD.MOV.U32 R17, RZ, RZ, R6 ;  /* 0x000000ffff117224 */ /* 0x000fe200078e0006 */
[----:B------:R-:W-:Y:S01]  /*84c0*/  LEA.HI R6, R21, R8, RZ, 0x1b ;  /* 0x0000000815067211 */ /* 0x000fe200078fd8ff */
[----:B------:R-:W-:Y:S01]  /*84d0*/  IMAD R3, R18, R7, RZ ;  /* 0x0000000712037224 */ /* 0x000fe200078e02ff */
[----:B------:R-:W-:Y:S01]  /*84e0*/  IABS R21, R12 ;  /* 0x0000000c00157213 */ /* 0x000fe20000000000 */
[----:B------:R-:W-:Y:S01]  /*84f0*/  IMAD.HI.U32 R13, R16, R17, RZ ;  /* 0x00000011100d7227 */ /* 0x000fe200078e00ff */
[----:B------:R-:W-:Y:S01]  /*8500*/  IABS R38, R6 ;  /* 0x0000000600267213 */ /* 0x000fe20000000000 */
[----:B------:R-:W-:Y:S02]  /*8510*/  UIMAD UR22, UR8, 0xb, URZ ;  /* 0x0000000b081678a4 */ /* 0x000fe4000f8e023f */
[----:B------:R-:W-:Y:S01]  /*8520*/  IMAD.HI.U32 R3, R15, R3, R14 ;  /* 0x000000030f037227 */ /* 0x000fe200078e000e */
[----:B------:R-:W-:-:S02]  /*8530*/  UIMAD UR23, UR8, 0xa, URZ ;  /* 0x0000000a081778a4 */ /* 0x000fc4000f8e023f */
[----:B------:R-:W-:Y:S01]  /*8540*/  UIMAD UR24, UR8, 0x9, URZ ;  /* 0x00000009081878a4 */ /* 0x000fe2000f8e023f */
[----:B------:R-:W-:Y:S01]  /*8550*/  IMAD.HI.U32 R14, R16, R19, RZ ;  /* 0x00000013100e7227 */ /* 0x000fe200078e00ff */
[----:B------:R-:W-:Y:S02]  /*8560*/  USHF.L.U32 UR25, UR8, 0x3, URZ ;  /* 0x0000000308197899 */ /* 0x000fe4000800063f */
[----:B------:R-:W-:Y:S01]  /*8570*/  UIMAD UR30, UR8, 0x7, URZ ;  /* 0x00000007081e78a4 */ /* 0x000fe2000f8e023f */
[----:B------:R-:W-:Y:S01]  /*8580*/  IMAD.MOV R13, RZ, RZ, -R13 ;  /* 0x000000ffff0d7224 */ /* 0x000fe200078e0a0d */
[----:B------:R-:W-:Y:S01]  /*8590*/  UIMAD UR31, UR8, 0x6, URZ ;  /* 0x00000006081f78a4 */ /* 0x000fe2000f8e023f */
[----:B------:R-:W-:Y:S01]  /*85a0*/  IMAD.MOV R18, RZ, RZ, -R14 ;  /* 0x000000ffff127224 */ /* 0x000fe200078e0a0e */
[----:B------:R-:W-:Y:S01]  /*85b0*/  UIMAD UR32, UR8, 0x5, URZ ;  /* 0x00000005082078a4 */ /* 0x000fe2000f8e023f */
[----:B------:R-:W-:Y:S01]  /*85c0*/  IMAD R15, R20, R13, R17 ;  /* 0x0000000d140f7224 */ /* 0x000fe200078e0211 */
[----:B------:R-:W-:Y:S01]  /*85d0*/  USHF.L.U32 UR33, UR8, 0x2, URZ ;  /* 0x0000000208217899 */ /* 0x000fe2000800063f */
[----:B------:R-:W-:Y:S01]  /*85e0*/  IMAD.HI.U32 R14, R16, R21, RZ ;  /* 0x00000015100e7227 */ /* 0x000fe200078e00ff */
[----:B------:R-:W-:-:S02]  /*85f0*/  UIMAD UR34, UR8, 0x3, URZ ;  /* 0x00000003082278a4 */ /* 0x000fc4000f8e023f */
[----:B------:R-:W-:Y:S01]  /*8600*/  ISETP.GT.U32.AND P0, PT, R20, R15, PT ;  /* 0x0000000f1400720c */ /* 0x000fe20003f04070 */
[----:B------:R-:W-:Y:S01]  /*8610*/  IMAD.HI.U32 R17, R16, R23, RZ ;  /* 0x0000001710117227 */ /* 0x000fe200078e00ff */
[----:B------:R-:W-:Y:S02]  /*8620*/  USHF.L.U32 UR35, UR8, 0x1, URZ ;  /* 0x0000000108237899 */ /* 0x000fe4000800063f */
[----:B------:R-:W-:Y:S01]  /*8630*/  USGXT.U32 UR38, UR38, 0xe ;  /* 0x0000000e2626789a */ /* 0x000fe20008000000 */
[C---:B------:R-:W-:Y:S01]  /*8640*/  IMAD R16, R20.reuse, R18, R19 ;  /* 0x0000001214107224 */ /* 0x040fe200078e0213 */
[----:B------:R-:W-:Y:S01]  /*8650*/  SHF.R.S32.HI R19, RZ, 0x1f, R0 ;  /* 0x0000001fff137819 */ /* 0x000fe20000011400 */
[----:B------:R-:W-:Y:S01]  /*8660*/  IMAD.MOV R18, RZ, RZ, -R17 ;  /* 0x000000ffff127224 */ /* 0x000fe200078e0a11 */
[----:B------:R-:W-:Y:S01]  /*8670*/  UMOV UR26, 0xfffffe00 ;  /* 0xfffffe00001a7882 */ /* 0x000fe20000000000 */
[----:B------:R-:W-:Y:S01]  /*8680*/  IMAD.MOV R14, RZ, RZ, -R14 ;  /* 0x000000ffff0e7224 */ /* 0x000fe200078e0a0e */
[C---:B------:R-:W-:Y:S01]  /*8690*/  ISETP.GT.U32.AND P1, PT, R20.reuse, R16, PT ;  /* 0x000000101400720c */ /* 0x040fe20003f24070 */
[C---:B------:R-:W-:Y:S01]  /*86a0*/  IMAD R18, R20.reuse, R18, R23 ;  /* 0x0000001214127224 */ /* 0x040fe200078e0217 */
[----:B------:R-:W-:Y:S01]  /*86b0*/  LEA.HI R130, R19, R0, RZ, 0x5 ;  /* 0x0000000013827211 */ /* 0x000fe200078f28ff */
[C---:B------:R-:W-:Y:S01]  /*86c0*/  IMAD R17, R20.reuse, R14, R21 ;  /* 0x0000000e14117224 */ /* 0x040fe200078e0215 */
[----:B------:R-:W-:Y:S01]  /*86d0*/  UMOV UR27, 0x3fffffef ;  /* 0x3fffffef001b7882 */ /* 0x000fe20000000000 */
[--C-:B------:R-:W-:Y:S01]  /*86e0*/  @!P0 IMAD.IADD R15, R15, 0x1, -R20.reuse ;  /* 0x000000010f0f8824 */ /* 0x100fe200078e0a14 */
[C---:B------:R-:W-:Y:S01]  /*86f0*/  ISETP.GT.U32.AND P4, PT, R20.reuse, R18, PT ;  /* 0x000000121400720c */ /* 0x040fe20003f84070 */
[----:B------:R-:W-:Y:S01]  /*8700*/  IMAD.HI.U32 R13, R3, R38, RZ ;  /* 0x00000026030d7227 */ /* 0x000fe200078e00ff */
[C---:B------:R-:W-:Y:S01]  /*8710*/  ISETP.GT.U32.AND P2, PT, R20.reuse, R17, PT ;  /* 0x000000111400720c */ /* 0x040fe20003f44070 */
[----:B------:R-:W-:Y:S01]  /*8720*/  USHF.R.S32.HI UR16, URZ, 0x1f, UR54 ;  /* 0x0000001f3f107899 */ /* 0x000fe20008011436 */
[----:B------:R-:W-:Y:S01]  /*8730*/  ISETP.GT.U32.AND P5, PT, R20, R15, PT ;  /* 0x0000000f1400720c */ /* 0x000fe20003fa4070 */
[----:B------:R-:W-:Y:S01]  /*8740*/  IMAD.MOV R13, RZ, RZ, -R13 ;  /* 0x000000ffff0d7224 */ /* 0x000fe200078e0a0d */
[----:B------:R-:W-:Y:S01]  /*8750*/  USHF.R.S32.HI UR61, URZ, 0x1f, UR17 ;  /* 0x0000001f3f3d7899 */ /* 0x000fe20008011411 */
[----:B------:R-:W-:Y:S01]  /*8760*/  @!P1 IMAD.IADD R16, R16, 0x1, -R20 ;  /* 0x0000000110109824 */ /* 0x000fe200078e0a14 */
[----:B------:R-:W-:Y:S01]  /*8770*/  USHF.R.S32.HI UR21, URZ, 0x1f, UR60 ;  /* 0x0000001f3f157899 */ /* 0x000fe2000801143c */
[----:B------:R-:W-:Y:S01]  /*8780*/  IMAD R38, R7, R13, R38 ;  /* 0x0000000d07267224 */ /* 0x000fe200078e0226 */
[----:B------:R-:W-:Y:S01]  /*8790*/  USHF.R.S32.HI UR29, URZ, 0x1f, UR20 ;  /* 0x0000001f3f1d7899 */ /* 0x000fe20008011414 */
[----:B------:R-:W-:Y:S01]  /*87a0*/  VIADD R13, R6, 0x1f8 ;  /* 0x000001f8060d7836 */ /* 0x000fe20000000000 */
[----:B------:R-:W-:Y:S01]  /*87b0*/  ISETP.GT.U32.AND P6, PT, R20, R16, PT ;  /* 0x000000101400720c */ /* 0x000fe20003fc4070 */
[--C-:B------:R-:W-:Y:S01]  /*87c0*/  @!P4 IMAD.IADD R18, R18, 0x1, -R20.reuse ;  /* 0x000000011212c824 */ /* 0x100fe200078e0a14 */
[----:B------:R-:W-:Y:S01]  /*87d0*/  USHF.R.S32.HI UR37, URZ, 0x1f, UR28 ;  /* 0x0000001f3f257899 */ /* 0x000fe2000801141c */
[--C-:B------:R-:W-:Y:S01]  /*87e0*/  @!P2 IMAD.IADD R17, R17, 0x1, -R20.reuse ;  /* 0x000000011111a824 */ /* 0x100fe200078e0a14 */
[----:B------:R-:W-:Y:S01]  /*87f0*/  IABS R66, R13 ;  /* 0x0000000d00427213 */ /* 0x000fe20000000000 */
[--C-:B------:R-:W-:Y:S01]  /*8800*/  @!P5 IMAD.IADD R15, R15, 0x1, -R20.reuse ;  /* 0x000000010f0fd824 */ /* 0x100fe200078e0a14 */
[----:B------:R-:W-:Y:S01]  /*8810*/  ISETP.GT.U32.AND P4, PT, R20, R18, PT ;  /* 0x000000121400720c */ /* 0x000fe20003f84070 */
[----:B------:R-:W-:Y:S01]  /*8820*/  VIADD R0, R6, 0x1fc ;  /* 0x000001fc06007836 */ /* 0x000fe20000000000 */
[----:B------:R-:W-:Y:S01]  /*8830*/  ISETP.GT.U32.AND P2, PT, R20, R17, PT ;  /* 0x000000111400720c */ /* 0x000fe20003f44070 */
[C---:B------:R-:W-:Y:S01]  /*8840*/  VIADD R14, R6.reuse, 0x1f4 ;  /* 0x000001f4060e7836 */ /* 0x040fe20000000000 */
[----:B------:R-:W-:Y:S01]  /*8850*/  ISETP.GT.U32.AND P5, PT, R7, R38, PT ;  /* 0x000000260700720c */ /* 0x000fe20003fa4070 */
[----:B------:R-:W-:Y:S01]  /*8860*/  VIADD R21, R6, 0x1ec ;  /* 0x000001ec06157836 */ /* 0x000fe20000000000 */
[----:B------:R-:W-:Y:S01]  /*8870*/  ISETP.GE.AND P0, PT, R13, RZ, PT ;  /* 0x000000ff0d00720c */ /* 0x000fe20003f06270 */
[--C-:B------:R-:W-:Y:S01]  /*8880*/  @!P6 IMAD.IADD R16, R16, 0x1, -R20.reuse ;  /* 0x000000011010e824 */ /* 0x100fe200078e0a14 */
[----:B------:R-:W-:Y:S01]  /*8890*/  ISETP.GE.AND P6, PT, R10, RZ, PT ;  /* 0x000000ff0a00720c */ /* 0x000fe20003fc6270 */
[----:B------:R-:W-:Y:S01]  /*88a0*/  IMAD.HI.U32 R13, R3, R66, RZ ;  /* 0x00000042030d7227 */ /* 0x000fe200078e00ff */
[----:B------:R-:W-:Y:S01]  /*88b0*/  IABS R68, R0 ;  /* 0x0000000000447213 */ /* 0x000fe20000000000 */
[----:B------:R-:W-:Y:S01]  /*88c0*/  USHF.R.S32.HI UR45, URZ, 0x1f, UR36 ;  /* 0x0000001f3f2d7899 */ /* 0x000fe20008011424 */
[----:B------:R-:W-:Y:S01]  /*88d0*/  ISETP.GE.AND P3, PT, R0, RZ, PT ;  /* 0x000000ff0000720c */ /* 0x000fe20003f66270 */
[--C-:B------:R-:W-:Y:S01]  /*88e0*/  @!P4 IMAD.IADD R18, R18, 0x1, -R20.reuse ;  /* 0x000000011212c824 */ /* 0x100fe200078e0a14 */
[----:B------:R-:W-:Y:S01]  /*88f0*/  ISETP.GE.AND P4, PT, R12, RZ, PT ;  /* 0x000000ff0c00720c */ /* 0x000fe20003f86270 */
[----:B------:R-:W-:Y:S01]  /*8900*/  IMAD.MOV R13, RZ, RZ, -R13 ;  /* 0x000000ffff0d7224 */ /* 0x000fe200078e0a0d */
[----:B------:R-:W-:Y:S01]  /*8910*/  IABS R64, R14 ;  /* 0x0000000e00407213 */ /* 0x000fe20000000000 */
[----:B------:R-:W-:Y:S01]  /*8920*/  @!P2 IMAD.IADD R17, R17, 0x1, -R20 ;  /* 0x000000011111a824 */ /* 0x000fe200078e0a14 */
[----:B------:R-:W-:Y:S01]  /*8930*/  ISETP.GE.AND P2, PT, R11, RZ, PT ;  /* 0x000000ff0b00720c */ /* 0x000fe20003f46270 */
[----:B------:R-:W-:Y:S01]  /*8940*/  VIADD R20, R6, 0x1f0 ;  /* 0x000001f006147836 */ /* 0x000fe20000000000 */
[----:B------:R-:W-:Y:S01]  /*8950*/  ISETP.GE.AND P1, PT, R14, RZ, PT ;  /* 0x000000ff0e00720c */ /* 0x000fe20003f26270 */
[----:B------:R-:W-:Y:S01]  /*8960*/  @!P6 IMAD.MOV R15, RZ, RZ, -R15 ;  /* 0x000000ffff0fe224 */ /* 0x000fe200078e0a0f */
[----:B------:R-:W-:Y:S01]  /*8970*/  ISETP.GE.AND P6, PT, R9, RZ, PT ;  /* 0x000000ff0900720c */ /* 0x000fe20003fc6270 */
[----:B------:R-:W-:Y:S01]  /*8980*/  IMAD.HI.U32 R0, R3, R68, RZ ;  /* 0x0000004403007227 */ /* 0x000fe200078e00ff */
[----:B------:R-:W-:Y:S01]  /*8990*/  IABS R62, R20 ;  /* 0x00000014003e7213 */ /* 0x000fe20000000000 */
[----:B------:R-:W-:Y:S01]  /*89a0*/  USHF.R.S32.HI UR39, URZ, 0x1f, UR44 ;  /* 0x0000001f3f277899 */ /* 0x000fe2000801142c */
[----:B------:R-:W-:Y:S01]  /*89b0*/  IABS R70, R21 ;  /* 0x0000001500467213 */ /* 0x000fe20000000000 */
[----:B------:R-:W-:Y:S01]  /*89c0*/  IMAD R66, R7, R13, R66 ;  /* 0x0000000d07427224 */ /* 0x000fe200078e0242 */
[----:B------:R-:W-:Y:S01]  /*89d0*/  USHF.R.S32.HI UR40, URZ, 0x1f, UR9 ;  /* 0x0000001f3f287899 */ /* 0x000fe20008011409 */
[----:B------:R-:W-:Y:S01]  /*89e0*/  @!P5 IMAD.IADD R38, R38, 0x1, -R7 ;  /* 0x000000012626d824 */ /* 0x000fe200078e0a07 */
[----:B------:R-:W-:Y:S01]  /*89f0*/  USHF.R.S32.HI UR59, URZ, 0x1f, UR35 ;  /* 0x0000001f3f3b7899 */ /* 0x000fe20008011423 */
[----:B------:R-:W-:-:S02]  /*8a00*/  IMAD.MOV.U32 R13, RZ, RZ, R17 ;  /* 0x000000ffff0d7224 */ /* 0x000fc400078e0011 */
[----:B------:R-:W-:Y:S02]  /*8a10*/  IMAD.MOV R0, RZ, RZ, -R0 ;  /* 0x000000ffff007224 */ /* 0x000fe400078e0a00 */
[----:B------:R-:W-:Y:S01]  /*8a20*/  @!P4 IMAD.MOV R13, RZ, RZ, -R13 ;  /* 0x000000ffff0dc224 */ /* 0x000fe200078e0a0d */
[C---:B------:R-:W-:Y:S01]  /*8a30*/  ISETP.GT.U32.AND P4, PT, R7.reuse, R38, PT ;  /* 0x000000260700720c */ /* 0x040fe20003f84070 */
[----:B------:R-:W-:Y:S01]  /*8a40*/  @!P6 IMAD.MOV R18, RZ, RZ, -R18 ;  /* 0x000000ffff12e224 */ /* 0x000fe200078e0a12 */
[C---:B------:R-:W-:Y:S01]  /*8a50*/  ISETP.GT.U32.AND P6, PT, R7.reuse, R66, PT ;  /* 0x000000420700720c */ /* 0x040fe20003fc4070 */
[----:B------:R-:W-:Y:S02]  /*8a60*/  IMAD R68, R7, R0, R68 ;  /* 0x0000000007447224 */ /* 0x000fe400078e0244 */
[----:B------:R-:W-:-:S03]  /*8a70*/  IMAD.HI.U32 R0, R3, R62, RZ ;  /* 0x0000003e03007227 */ /* 0x000fc600078e00ff */
[----:B------:R-:W-:Y:S01]  /*8a80*/  ISETP.GT.U32.AND P5, PT, R7, R68, PT ;  /* 0x000000440700720c */ /* 0x000fe20003fa4070 */
[----:B------:R-:W-:Y:S02]  /*8a90*/  IMAD.MOV R0, RZ, RZ, -R0 ;  /* 0x000000ffff007224 */ /* 0x000fe400078e0a00 */
[----:B------:R-:W-:-:S04]  /*8aa0*/  IMAD.HI.U32 R14, R3, R64, RZ ;  /* 0x00000040030e7227 */ /* 0x000fc800078e00ff */
[C---:B------:R-:W-:Y:S02]  /*8ab0*/  IMAD R62, R7.reuse, R0, R62 ;  /* 0x00000000073e7224 */ /* 0x040fe400078e023e */
[----:B------:R-:W-:Y:S02]  /*8ac0*/  IMAD.MOV R14, RZ, RZ, -R14 ;  /* 0x000000ffff0e7224 */ /* 0x000fe400078e0a0e */
[--C-:B------:R-:W-:Y:S01]  /*8ad0*/  @!P4 IMAD.IADD R38, R38, 0x1, -R7.reuse ;  /* 0x000000012626c824 */ /* 0x100fe200078e0a07 */
[----:B------:R-:W-:Y:S01]  /*8ae0*/  ISETP.GE.AND P4, PT, R6, RZ, PT ;  /* 0x000000ff0600720c */ /* 0x000fe20003f86270 */
[----:B------:R-:W-:Y:S01]  /*8af0*/  @!P6 IMAD.IADD R66, R66, 0x1, -R7 ;  /* 0x000000014242e824 */ /* 0x000fe200078e0a07 */
[C---:B------:R-:W-:Y:S01]  /*8b00*/  ISETP.GT.U32.AND P6, PT, R7.reuse, R62, PT ;  /* 0x0000003e0700720c */ /* 0x040fe20003fc4070 */
[----:B------:R-:W-:Y:S01]  /*8b10*/  IMAD R64, R7, R14, R64 ;  /* 0x0000000e07407224 */ /* 0x000fe200078e0240 */
[----:B------:R-:W-:Y:S01]  /*8b20*/  LOP3.LUT R14, RZ, R4, RZ, 0x33, !PT ;  /* 0x00000004ff0e7212 */ /* 0x000fe200078e33ff */
[----:B------:R-:W-:Y:S01]  /*8b30*/  @!P2 IMAD.MOV R16, RZ, RZ, -R16 ;  /* 0x000000ffff10a224 */ /* 0x000fe200078e0a10 */
[----:B------:R-:W-:Y:S01]  /*8b40*/  ISETP.NE.AND P2, PT, R4, RZ, PT ;  /* 0x000000ff0400720c */ /* 0x000fe20003f45270 */
[----:B------:R-:W-:-:S03]  /*8b50*/  IMAD.HI.U32 R4, R3, R70, RZ ;  /* 0x0000004603047227 */ /* 0x000fc600078e00ff */
[----:B------:R-:W-:Y:S01]  /*8b60*/  SEL R19, R14, R15, !P2 ;  /* 0x0000000f0e137207 */ /* 0x000fe20005000000 */
[--C-:B------:R-:W-:Y:S01]  /*8b70*/  @!P5 IMAD.IADD R68, R68, 0x1, -R7.reuse ;  /* 0x000000014444d824 */ /* 0x100fe200078e0a07 */
[C---:B------:R-:W-:Y:S01]  /*8b80*/  SEL R17, R14.reuse, R16, !P2 ;  /* 0x000000100e117207 */ /* 0x040fe20005000000 */
[----:B------:R-:W-:Y:S01]  /*8b90*/  @!P4 IMAD.MOV R38, RZ, RZ, -R38 ;  /* 0x000000ffff26c224 */ /* 0x000fe200078e0a26 */
[----:B------:R-:W-:Y:S01]  /*8ba0*/  SEL R15, R14, R13, !P2 ;  /* 0x0000000d0e0f7207 */ /* 0x000fe20005000000 */
[----:B------:R-:W-:Y:S01]  /*8bb0*/  @!P6 IMAD.IADD R62, R62, 0x1, -R7 ;  /* 0x000000013e3ee824 */ /* 0x000fe200078e0a07 */
[----:B------:R-:W-:Y:S01]  /*8bc0*/  SEL R25, R14, R18, !P2 ;  /* 0x000000120e197207 */ /* 0x000fe20005000000 */
[C---:B------:R-:W-:Y:S01]  /*8bd0*/  VIADD R14, R6.reuse, 0x1e8 ;  /* 0x000001e8060e7836 */ /* 0x040fe20000000000 */
[C---:B------:R-:W-:Y:S01]  /*8be0*/  ISETP.GT.U32.AND P4, PT, R7.reuse, R66, PT ;  /* 0x000000420700720c */ /* 0x040fe20003f84070 */
[----:B------:R-:W-:Y:S01]  /*8bf0*/  IMAD.MOV R4, RZ, RZ, -R4 ;  /* 0x000000ffff047224 */ /* 0x000fe200078e0a04 */
[C---:B------:R-:W-:Y:S01]  /*8c00*/  ISETP.GT.U32.AND P6, PT, R7.reuse, R62, PT ;  /* 0x0000003e0700720c */ /* 0x040fe20003fc4070 */
[C---:B------:R-:W-:Y:S01]  /*8c10*/  VIADD R16, R6.reuse, 0x1e4 ;  /* 0x000001e406107836 */ /* 0x040fe20000000000 */
[----:B------:R-:W-:Y:S01]  /*8c20*/  IABS R74, R14 ;  /* 0x0000000e004a7213 */ /* 0x000fe20000000000 */
[C---:B------:R-:W-:Y:S01]  /*8c30*/  IMAD R70, R7.reuse, R4, R70 ;  /* 0x0000000407467224 */ /* 0x040fe200078e0246 */
[C---:B------:R-:W-:Y:S01]  /*8c40*/  ISETP.GT.U32.AND P5, PT, R7.reuse, R68, PT ;  /* 0x000000440700720c */ /* 0x040fe20003fa4070 */
[----:B------:R-:W-:Y:S01]  /*8c50*/  VIADD R18, R6, 0x1e0 ;  /* 0x000001e006127836 */ /* 0x000fe20000000000 */
[----:B------:R-:W-:Y:S01]  /*8c60*/  ISETP.GT.U32.AND P2, PT, R7, R64, PT ;  /* 0x000000400700720c */ /* 0x000fe20003f44070 */
[----:B------:R-:W-:Y:S01]  /*8c70*/  IMAD.HI.U32 R0, R3, R74, RZ ;  /* 0x0000004a03007227 */ /* 0x000fe200078e00ff */
[----:B------:R-:W-:-:S02]  /*8c80*/  IABS R72, R16 ;  /* 0x0000001000487213 */ /* 0x000fc40000000000 */
[----:B------:R-:W-:Y:S01]  /*8c90*/  IABS R78, R18 ;  /* 0x00000012004e7213 */ /* 0x000fe20000000000 */
[----:B------:R-:W-:Y:S02]  /*8ca0*/  IMAD.MOV R0, RZ, RZ, -R0 ;  /* 0x000000ffff007224 */ /* 0x000fe400078e0a00 */
[--C-:B------:R-:W-:Y:S01]  /*8cb0*/  @!P4 IMAD.IADD R66, R66, 0x1, -R7.reuse ;  /* 0x000000014242c824 */ /* 0x100fe200078e0a07 */
[C---:B------:R-:W-:Y:S01]  /*8cc0*/  ISETP.GT.U32.AND P4, PT, R7.reuse, R70, PT ;  /* 0x000000460700720c */ /* 0x040fe20003f84070 */
[C---:B------:R-:W-:Y:S02]  /*8cd0*/  IMAD R74, R7.reuse, R0, R74 ;  /* 0x00000000074a7224 */ /* 0x040fe400078e024a */
[--C-:B------:R-:W-:Y:S02]  /*8ce0*/  @!P6 IMAD.IADD R62, R62, 0x1, -R7.reuse ;  /* 0x000000013e3ee824 */ /* 0x100fe400078e0a07 */
[--C-:B------:R-:W-:Y:S01]  /*8cf0*/  @!P5 IMAD.IADD R68, R68, 0x1, -R7.reuse ;  /* 0x000000014444d824 */ /* 0x100fe200078e0a07 */
[----:B------:R-:W-:Y:S01]  /*8d00*/  ISETP.GT.U32.AND P6, PT, R7, R74, PT ;  /* 0x0000004a0700720c */ /* 0x000fe20003fc4070 */
[----:B------:R-:W-:Y:S01]  /*8d10*/  @!P2 IMAD.IADD R64, R64, 0x1, -R7 ;  /* 0x000000014040a824 */ /* 0x000fe200078e0a07 */
[----:B------:R-:W-:Y:S01]  /*8d20*/  ISETP.GE.AND P5, PT, R20, RZ, PT ;  /* 0x000000ff1400720c */ /* 0x000fe20003fa6270 */
[----:B------:R-:W-:-:S02]  /*8d30*/  VIADD R20, R6, 0x1dc ;  /* 0x000001dc06147836 */ /* 0x000fc40000000000 */
[----:B------:R-:W-:Y:S01]  /*8d40*/  IMAD.HI.U32 R0, R3, R72, RZ ;  /* 0x0000004803007227 */ /* 0x000fe200078e00ff */
[----:B------:R-:W-:Y:S02]  /*8d50*/  ISETP.GT.U32.AND P2, PT, R7, R64, PT ;  /* 0x000000400700720c */ /* 0x000fe40003f44070 */
[----:B------:R-:W-:Y:S01]  /*8d60*/  IABS R76, R20 ;  /* 0x00000014004c7213 */ /* 0x000fe20000000000 */
[----:B------:R-:W-:Y:S01]  /*8d70*/  @!P4 IMAD.IADD R70, R70, 0x1, -R7 ;  /* 0x000000014646c824 */ /* 0x000fe200078e0a07 */
[----:B------:R-:W-:Y:S01]  /*8d80*/  ISETP.GE.AND P4, PT, R14, RZ, PT ;  /* 0x000000ff0e00720c */ /* 0x000fe20003f86270 */
[----:B------:R-:W-:-:S04]  /*8d90*/  IMAD.HI.U32 R4, R3, R78, RZ ;  /* 0x0000004e03047227 */ /* 0x000fc800078e00ff */
[----:B------:R-:W-:Y:S01]  /*8da0*/  @!P6 IMAD.IADD R74, R74, 0x1, -R7 ;  /* 0x000000014a4ae824 */ /* 0x000fe200078e0a07 */
[----:B------:R-:W-:Y:S01]  /*8db0*/  ISETP.GT.U32.AND P6, PT, R7, R70, PT ;  /* 0x000000460700720c */ /* 0x000fe20003fc4070 */
[----:B------:R-:W-:-:S04]  /*8dc0*/  IMAD.HI.U32 R13, R3, R76, RZ ;  /* 0x0000004c030d7227 */ /* 0x000fc800078e00ff */
[----:B------:R-:W-:Y:S02]  /*8dd0*/  IMAD.MOV R13, RZ, RZ, -R13 ;  /* 0x000000ffff0d7224 */ /* 0x000fe400078e0a0d */
[----:B------:R-:W-:Y:S02]  /*8de0*/  IMAD.MOV R0, RZ, RZ, -R0 ;  /* 0x000000ffff007224 */ /* 0x000fe400078e0a00 */
[C---:B------:R-:W-:Y:S02]  /*8df0*/  IMAD R76, R7.reuse, R13, R76 ;  /* 0x0000000d074c7224 */ /* 0x040fe400078e024c */
[----:B------:R-:W-:Y:S02]  /*8e00*/  IMAD.MOV R4, RZ, RZ, -R4 ;  /* 0x000000ffff047224 */ /* 0x000fe400078e0a04 */
[----:B------:R-:W-:Y:S02]  /*8e10*/  IMAD R72, R7, R0, R72 ;  /* 0x0000000007487224 */ /* 0x000fe400078e0248 */
[----:B------:R-:W-:-:S02]  /*8e20*/  VIADD R14, R6, 0x1d8 ;  /* 0x000001d8060e7836 */ /* 0x000fc40000000000 */
[--C-:B------:R-:W-:Y:S01]  /*8e30*/  @!P6 IMAD.IADD R70, R70, 0x1, -R7.reuse ;  /* 0x000000014646e824 */ /* 0x100fe200078e0a07 */
[C---:B------:R-:W-:Y:S01]  /*8e40*/  ISETP.GT.U32.AND P6, PT, R7.reuse, R76, PT ;  /* 0x0000004c0700720c */ /* 0x040fe20003fc4070 */
[----:B------:R-:W-:Y:S01]  /*8e50*/  @!P2 IMAD.IADD R64, R64, 0x1, -R7 ;  /* 0x000000014040a824 */ /* 0x000fe200078e0a07 */
[----:B------:R-:W-:Y:S01]  /*8e60*/  IABS R80, R14 ;  /* 0x0000000e00507213 */ /* 0x000fe20000000000 */
[----:B------:R-:W-:Y:S01]  /*8e70*/  IMAD R78, R7, R4, R78 ;  /* 0x00000004074e7224 */ /* 0x000fe200078e024e */
[----:B------:R-:W-:Y:S01]  /*8e80*/  ISETP.GE.AND P2, PT, R21, RZ, PT ;  /* 0x000000ff1500720c */ /* 0x000fe20003f46270 */
[----:B------:R-:W-:Y:S01]  /*8e90*/  @!P3 IMAD.MOV R68, RZ, RZ, -R68 ;  /* 0x000000ffff44b224 */ /* 0x000fe200078e0a44 */
[C---:B------:R-:W-:Y:S01]  /*8ea0*/  ISETP.GT.U32.AND P3, PT, R7.reuse, R72, PT ;  /* 0x000000480700720c */ /* 0x040fe20003f64070 */
[----:B------:R-:W-:Y:S01]  /*8eb0*/  @!P0 IMAD.MOV R66, RZ, RZ, -R66 ;  /* 0x000000ffff428224 */ /* 0x000fe200078e0a42 */
[C---:B------:R-:W-:Y:S01]  /*8ec0*/  ISETP.GT.U32.AND P0, PT, R7.reuse, R74, PT ;  /* 0x0000004a0700720c */ /* 0x040fe20003f04070 */
[----:B------:R-:W-:Y:S01]  /*8ed0*/  @!P1 IMAD.MOV R64, RZ, RZ, -R64 ;  /* 0x000000ffff409224 */ /* 0x000fe200078e0a40 */
[----:B------:R-:W-:Y:S01]  /*8ee0*/  ISETP.GT.U32.AND P1, PT, R7, R78, PT ;  /* 0x0000004e0700720c */ /* 0x000fe20003f24070 */
[----:B------:R-:W-:-:S04]  /*8ef0*/  IMAD.HI.U32 R0, R3, R80, RZ ;  /* 0x0000005003007227 */ /* 0x000fc800078e00ff */
[----:B------:R-:W-:Y:S02]  /*8f00*/  IMAD.MOV R4, RZ, RZ, -R0 ;  /* 0x000000ffff047224 */ /* 0x000fe400078e0a00 */
[--C-:B------:R-:W-:Y:S02]  /*8f10*/  @!P6 IMAD.IADD R76, R76, 0x1, -R7.reuse ;  /* 0x000000014c4ce824 */ /* 0x100fe400078e0a07 */
[----:B------:R-:W-:Y:S02]  /*8f20*/  VIADD R13, R6, 0x1d4 ;  /* 0x000001d4060d7836 */ /* 0x000fe40000000000 */
[--C-:B------:R-:W-:Y:S01]  /*8f30*/  @!P0 IMAD.IADD R74, R74, 0x1, -R7.reuse ;  /* 0x000000014a4a8824 */ /* 0x100fe200078e0a07 */
[----:B------:R-:W-:Y:S01]  /*8f40*/  ISETP.GE.AND P0, PT, R18, RZ, PT ;  /* 0x000000ff1200720c */ /* 0x000fe20003f06270 */
[--C-:B------:R-:W-:Y:S01]  /*8f50*/  @!P3 IMAD.IADD R72, R72, 0x1, -R7.reuse ;  /* 0x000000014848b824 */ /* 0x100fe200078e0a07 */
[----:B------:R-:W-:Y:S01]  /*8f60*/  IABS R82, R13 ;  /* 0x0000000d00527213 */ /* 0x000fe20000000000 */
[C---:B------:R-:W-:Y:S01]  /*8f70*/  IMAD R80, R7.reuse, R4, R80 ;  /* 0x0000000407507224 */ /* 0x040fe200078e0250 */
[----:B------:R-:W-:Y:S01]  /*8f80*/  ISETP.GE.AND P3, PT, R20, RZ, PT ;  /* 0x000000ff1400720c */ /* 0x000fe20003f66270 */
[----:B------:R-:W-:Y:S01]  /*8f90*/  @!P2 IMAD.MOV R70, RZ, RZ, -R70 ;  /* 0x000000ffff46a224 */ /* 0x000fe200078e0a46 */
[C---:B------:R-:W-:Y:S01]  /*8fa0*/  ISETP.GT.U32.AND P2, PT, R7.reuse, R76, PT ;  /* 0x0000004c0700720c */ /* 0x040fe20003f44070 */
[----:B------:R-:W-:Y:S01]  /*8fb0*/  @!P1 IMAD.IADD R78, R78, 0x1, -R7 ;  /* 0x000000014e4e9824 */ /* 0x000fe200078e0a07 */
[C---:B------:R-:W-:Y:S01]  /*8fc0*/  ISETP.GT.U32.AND P1, PT, R7.reuse, R72, PT ;  /* 0x000000480700720c */ /* 0x040fe20003f24070 */
[----:B------:R-:W-:Y:S01]  /*8fd0*/  @!P4 IMAD.MOV R74, RZ, RZ, -R74 ;  /* 0x000000ffff4ac224 */ /* 0x000fe200078e0a4a */
[C---:B------:R-:W-:Y:S01]  /*8fe0*/  ISETP.GT.U32.AND P4, PT, R7.reuse, R80, PT ;  /* 0x000000500700720c */ /* 0x040fe20003f84070 */
[----:B------:R-:W-:Y:S01]  /*8ff0*/  @!P5 IMAD.MOV R62, RZ, RZ, -R62 ;  /* 0x000000ffff3ed224 */ /* 0x000fe200078e0a3e */
[----:B------:R-:W-:Y:S01]  /*9000*/  ISETP.GE.AND P5, PT, R16, RZ, PT ;  /* 0x000000ff1000720c */ /* 0x000fe20003fa6270 */
[----:B------:R-:W-:Y:S01]  /*9010*/  VIADD R16, R6, 0x1d0 ;  /* 0x000001d006107836 */ /* 0x000fe20000000000 */
[----:B------:R-:W-:Y:S01]  /*9020*/  ISETP.GT.U32.AND P6, PT, R7, R78, PT ;  /* 0x0000004e0700720c */ /* 0x000fe20003fc4070 */
[----:B------:R-:W-:-:S03]  /*9030*/  IMAD.HI.U32 R0, R3, R82, RZ ;  /* 0x0000005203007227 */ /* 0x000fc600078e00ff */
[----:B------:R-:W-:Y:S01]  /*9040*/  IABS R86, R16 ;  /* 0x0000001000567213 */ /* 0x000fe20000000000 */
[----:B------:R-:W-:Y:S02]  /*9050*/  IMAD.MOV R0, RZ, RZ, -R0 ;  /* 0x000000ffff007224 */ /* 0x000fe400078e0a00 */
[--C-:B------:R-:W-:Y:S01]  /*9060*/  @!P2 IMAD.IADD R76, R76, 0x1, -R7.reuse ;  /* 0x000000014c4ca824 */ /* 0x100fe200078e0a07 */
[----:B------:R-:W-:Y:S01]  /*9070*/  ISETP.GE.AND P2, PT, R13, RZ, PT ;  /* 0x000000ff0d00720c */ /* 0x000fe20003f46270 */
[----:B------:R-:W-:Y:S02]  /*9080*/  IMAD R82, R7, R0, R82 ;  /* 0x0000000007527224 */ /* 0x000fe400078e0252 */
[--C-:B------:R-:W-:Y:S01]  /*9090*/  @!P1 IMAD.IADD R72, R72, 0x1, -R7.reuse ;  /* 0x0000000148489824 */ /* 0x100fe200078e0a07 */
[----:B------:R-:W-:Y:S01]  /*90a0*/  ISETP.GE.AND P1, PT, R14, RZ, PT ;  /* 0x000000ff0e00720c */ /* 0x000fe20003f26270 */
[----:B------:R-:W-:Y:S02]  /*90b0*/  VIADD R13, R6, 0x1c8 ;  /* 0x000001c8060d7836 */ /* 0x000fe40000000000 */
[----:B------:R-:W-:Y:S01]  /*90c0*/  @!P4 IMAD.IADD R80, R80, 0x1, -R7 ;  /* 0x000000015050c824 */ /* 0x000fe200078e0a07 */
[----:B------:R-:W-:Y:S01]  /*90d0*/  ISETP.GE.AND P4, PT, R16, RZ, PT ;  /* 0x000000ff1000720c */ /* 0x000fe20003f86270 */
[----:B------:R-:W-:Y:S01]  /*90e0*/  IMAD.HI.U32 R0, R3, R86, RZ ;  /* 0x0000005603007227 */ /* 0x000fe200078e00ff */
[----:B------:R-:W-:-:S03]  /*90f0*/  IABS R88, R13 ;  /* 0x0000000d00587213 */ /* 0x000fc60000000000 */
[----:B------:R-:W-:Y:S01]  /*9100*/  @!P6 IMAD.IADD R78, R78, 0x1, -R7 ;  /* 0x000000014e4ee824 */ /* 0x000fe200078e0a07 */
[C---:B------:R-:W-:Y:S01]  /*9110*/  ISETP.GT.U32.AND P6, PT, R7.reuse, R82, PT ;  /* 0x000000520700720c */ /* 0x040fe20003fc4070 */
[----:B------:R-:W-:Y:S01]  /*9120*/  @!P5 IMAD.MOV R72, RZ, RZ, -R72 ;  /* 0x000000ffff48d224 */ /* 0x000fe200078e0a48 */
[C---:B------:R-:W-:Y:S01]  /*9130*/  ISETP.GT.U32.AND P5, PT, R7.reuse, R80, PT ;  /* 0x000000500700720c */ /* 0x040fe20003fa4070 */
[----:B------:R-:W-:Y:S02]  /*9140*/  IMAD.MOV R0, RZ, RZ, -R0 ;  /* 0x000000ffff007224 */ /* 0x000fe400078e0a00 */
[----:B------:R-:W-:Y:S02]  /*9150*/  VIADD R18, R6, 0x1cc ;  /* 0x000001cc06127836 */ /* 0x000fe40000000000 */
[----:B------:R-:W-:Y:S02]  /*9160*/  IMAD R86, R7, R0, R86 ;  /* 0x0000000007567224 */ /* 0x000fe400078e0256 */
[----:B------:R-:W-:Y:S01]  /*9170*/  IMAD.HI.U32 R0, R3, R88, RZ ;  /* 0x0000005803007227 */ /* 0x000fe200078e00ff */
[----:B------:R-:W-:-:S03]  /*9180*/  IABS R84, R18 ;  /* 0x0000001200547213 */ /* 0x000fc60000000000 */
[----:B------:R-:W-:Y:S02]  /*9190*/  IMAD.MOV R0, RZ, RZ, -R0 ;  /* 0x000000ffff007224 */ /* 0x000fe400078e0a00 */
[--C-:B------:R-:W-:Y:S02]  /*91a0*/  @!P6 IMAD.IADD R82, R82, 0x1, -R7.reuse ;  /* 0x000000015252e824 */ /* 0x100fe400078e0a07 */
[----:B------:R-:W-:Y:S02]  /*91b0*/  @!P5 IMAD.IADD R80, R80, 0x1, -R7 ;  /* 0x000000015050d824 */ /* 0x000fe400078e0a07 */
[C---:B------:R-:W-:Y:S01]  /*91c0*/  IMAD R88, R7.reuse, R0, R88 ;  /* 0x0000000007587224 */ /* 0x040fe200078e0258 */
[----:B------:R-:W-:Y:S01]  /*91d0*/  ISETP.GT.U32.AND P6, PT, R7, R82, PT ;  /* 0x000000520700720c */ /* 0x000fe20003fc4070 */
[----:B------:R-:W-:-:S04]  /*91e0*/  IMAD.HI.U32 R4, R3, R84, RZ ;  /* 0x0000005403047227 */ /* 0x000fc800078e00ff */
[----:B------:R-:W-:Y:S01]  /*91f0*/  @!P1 IMAD.MOV R80, RZ, RZ, -R80 ;  /* 0x000000ffff509224 */ /* 0x000fe200078e0a50 */
[C---:B------:R-:W-:Y:S01]  /*9200*/  ISETP.GT.U32.AND P1, PT, R7.reuse, R88, PT ;  /* 0x000000580700720c */ /* 0x040fe20003f24070 */
[----:B------:R-:W-:Y:S02]  /*9210*/  IMAD.MOV R4, RZ, RZ, -R4 ;  /* 0x000000ffff047224 */ /* 0x000fe400078e0a04 */
[----:B------:R-:W-:Y:S01]  /*9220*/  @!P0 IMAD.MOV R78, RZ, RZ, -R78 ;  /* 0x000000ffff4e8224 */ /* 0x000fe200078e0a4e */
[C---:B------:R-:W-:Y:S01]  /*9230*/  ISETP.GT.U32.AND P0, PT, R7.reuse, R86, PT ;  /* 0x000000560700720c */ /* 0x040fe20003f04070 */
[C---:B------:R-:W-:Y:S02]  /*9240*/  IMAD R84, R7.reuse, R4, R84 ;  /* 0x0000000407547224 */ /* 0x040fe400078e0254 */
[----:B------:R-:W-:Y:S02]  /*9250*/  VIADD R14, R6, 0x1c0 ;  /* 0x000001c0060e7836 */ /* 0x000fe40000000000 */
[--C-:B------:R-:W-:Y:S01]  /*9260*/  @!P6 IMAD.IADD R82, R82, 0x1, -R7.reuse ;  /* 0x000000015252e824 */ /* 0x100fe200078e0a07 */
[----:B------:R-:W-:Y:S01]  /*9270*/  ISETP.GT.U32.AND P5, PT, R7, R84, PT ;  /* 0x000000540700720c */ /* 0x000fe20003fa4070 */
[----:B------:R-:W-:Y:S01]  /*9280*/  VIADD R4, R6, 0x1c4 ;  /* 0x000001c406047836 */ /* 0x000fe20000000000 */
[----:B------:R-:W-:Y:S01]  /*9290*/  IABS R90, R14 ;  /* 0x0000000e005a7213 */ /* 0x000fe20000000000 */
[--C-:B------:R-:W-:Y:S01]  /*92a0*/  @!P1 IMAD.IADD R88, R88, 0x1, -R7.reuse ;  /* 0x0000000158589824 */ /* 0x100fe200078e0a07 */
[----:B------:R-:W-:Y:S01]  /*92b0*/  ISETP.GE.AND P6, PT, R13, RZ, PT ;  /* 0x000000ff0d00720c */ /* 0x000fe20003fc6270 */
[----:B------:R-:W-:Y:S01]  /*92c0*/  @!P2 IMAD.MOV R82, RZ, RZ, -R82 ;  /* 0x000000ffff52a224 */ /* 0x000fe200078e0a52 */
[----:B------:R-:W-:Y:S01]  /*92d0*/  IABS R92, R4 ;  /* 0x00000004005c7213 */ /* 0x000fe20000000000 */
[----:B------:R-:W-:Y:S01]  /*92e0*/  @!P0 IMAD.IADD R86, R86, 0x1, -R7 ;  /* 0x0000000156568824 */ /* 0x000fe200078e0a07 */
[----:B------:R-:W-:Y:S01]  /*92f0*/  ISETP.GE.AND P2, PT, R4, RZ, PT ;  /* 0x000000ff0400720c */ /* 0x000fe20003f46270 */
[----:B------:R-:W-:Y:S01]  /*9300*/  IMAD.HI.U32 R4, R3, R90, RZ ;  /* 0x0000005a03047227 */ /* 0x000fe200078e00ff */
[----:B------:R-:W-:-:S02]  /*9310*/  ISETP.GT.U32.AND P1, PT, R7, R88, PT ;  /* 0x000000580700720c */ /* 0x000fc40003f24070 */
[C---:B------:R-:W-:Y:S01]  /*9320*/  ISETP.GT.U32.AND P0, PT, R7.reuse, R86, PT ;  /* 0x000000560700720c */ /* 0x040fe20003f04070 */
[----:B------:R-:W-:Y:S02]  /*9330*/  IMAD.MOV R4, RZ, RZ, -R4 ;  /* 0x000000ffff047224 */ /* 0x000fe400078e0a04 */
[----:B------:R-:W-:Y:S02]  /*9340*/  @!P5 IMAD.IADD R84, R84, 0x1, -R7 ;  /* 0x000000015454d824 */ /* 0x000fe400078e0a07 */
[C---:B------:R-:W-:Y:S02]  /*9350*/  IMAD R90, R7.reuse, R4, R90 ;  /* 0x00000004075a7224 */ /* 0x040fe400078e025a */
[----:B------:R-:W-:Y:S01]  /*9360*/  VIADD R16, R6, 0x1bc ;  /* 0x000001bc06107836 */ /* 0x000fe20000000000 */
[----:B------:R-:W-:Y:S01]  /*9370*/  ISETP.GT.U32.AND P5, PT, R7, R84, PT ;  /* 0x000000540700720c */ /* 0x000fe20003fa4070 */
[----:B------:R-:W-:-:S03]  /*9380*/  IMAD.HI.U32 R0, R3, R92, RZ ;  /* 0x0000005c03007227 */ /* 0x000fc600078e00ff */
[----:B------:R-:W-:Y:S01]  /*9390*/  IABS R94, R16 ;  /* 0x00000010005e7213 */ /* 0x000fe20000000000 */
[--C-:B------:R-:W-:Y:S01]  /*93a0*/  @!P1 IMAD.IADD R88, R88, 0x1, -R7.reuse ;  /* 0x0000000158589824 */ /* 0x100fe200078e0a07 */
[C---:B------:R-:W-:Y:S01]  /*93b0*/  ISETP.GT.U32.AND P1, PT, R7.reuse, R90, PT ;  /* 0x0000005a0700720c */ /* 0x040fe20003f24070 */
[----:B------:R-:W-:Y:S01]  /*93c0*/  @!P3 IMAD.MOV R76, RZ, RZ, -R76 ;  /* 0x000000ffff4cb224 */ /* 0x000fe200078e0a4c */
[----:B------:R-:W-:Y:S01]  /*93d0*/  ISETP.GE.AND P3, PT, R18, RZ, PT ;  /* 0x000000ff1200720c */ /* 0x000fe20003f66270 */
[----:B------:R-:W-:Y:S02]  /*93e0*/  IMAD.MOV R0, RZ, RZ, -R0 ;  /* 0x000000ffff007224 */ /* 0x000fe400078e0a00 */
[----:B------:R-:W-:Y:S01]  /*93f0*/  @!P0 IMAD.IADD R86, R86, 0x1, -R7 ;  /* 0x0000000156568824 */ /* 0x000fe200078e0a07 */
[----:B------:R-:W-:Y:S01]  /*9400*/  ISETP.GE.AND P0, PT, R14, RZ, PT ;  /* 0x000000ff0e00720c */ /* 0x000fe20003f06270 */
[----:B------:R-:W-:Y:S02]  /*9410*/  IMAD R92, R7, R0, R92 ;  /* 0x00000000075c7224 */ /* 0x000fe400078e025c */
[----:B------:R-:W-:-:S04]  /*9420*/  IMAD.HI.U32 R13, R3, R94, RZ ;  /* 0x0000005e030d7227 */ /* 0x000fc800078e00ff */
[----:B------:R-:W-:Y:S02]  /*9430*/  VIADD R0, R6, 0x1b8 ;  /* 0x000001b806007836 */ /* 0x000fe40000000000 */
[----:B------:R-:W-:Y:S01]  /*9440*/  @!P5 IMAD.IADD R84, R84, 0x1, -R7 ;  /* 0x000000015454d824 */ /* 0x000fe200078e0a07 */
[----:B------:R-:W-:Y:S01]  /*9450*/  ISETP.GE.AND P5, PT, R16, RZ, PT ;  /* 0x000000ff1000720c */ /* 0x000fe20003fa6270 */
[----:B------:R-:W-:Y:S01]  /*9460*/  @!P4 IMAD.MOV R86, RZ, RZ, -R86 ;  /* 0x000000ffff56c224 */ /* 0x000fe200078e0a56 */
[----:B------:R-:W-:Y:S01]  /*9470*/  ISETP.GT.U32.AND P4, PT, R7, R92, PT ;  /* 0x0000005c0700720c */ /* 0x000fe20003f84070 */
[----:B------:R-:W-:Y:S01]  /*9480*/  IMAD.MOV R13, RZ, RZ, -R13 ;  /* 0x000000ffff0d7224 */ /* 0x000fe200078e0a0d */
[----:B------:R-:W-:Y:S01]  /*9490*/  IABS R96, R0 ;  /* 0x0000000000607213 */ /* 0x000fe20000000000 */
[----:B------:R-:W-:Y:S02]  /*94a0*/  VIADD R16, R6, 0x1b4 ;  /* 0x000001b406107836 */ /* 0x000fe40000000000 */
[----:B------:R-:W-:-:S02]  /*94b0*/  @!P1 IMAD.IADD R90, R90, 0x1, -R7 ;  /* 0x000000015a5a9824 */ /* 0x000fc400078e0a07 */
[----:B------:R-:W-:Y:S01]  /*94c0*/  IMAD R94, R7, R13, R94 ;  /* 0x0000000d075e7224 */ /* 0x000fe200078e025e */
[----:B------:R-:W-:Y:S01]  /*94d0*/  IABS R98, R16 ;  /* 0x0000001000627213 */ /* 0x000fe20000000000 */
[----:B------:R-:W-:Y:S01]  /*94e0*/  @!P3 IMAD.MOV R84, RZ, RZ, -R84 ;  /* 0x000000ffff54b224 */ /* 0x000fe200078e0a54 */
[----:B------:R-:W-:Y:S01]  /*94f0*/  ISETP.GE.AND P3, PT, R0, RZ, PT ;  /* 0x000000ff0000720c */ /* 0x000fe20003f66270 */
[----:B------:R-:W-:Y:S01]  /*9500*/  IMAD.HI.U32 R0, R3, R96, RZ ;  /* 0x0000006003007227 */ /* 0x000fe200078e00ff */
[----:B------:R-:W-:-:S03]  /*9510*/  ISETP.GT.U32.AND P1, PT, R7, R90, PT ;  /* 0x0000005a0700720c */ /* 0x000fc60003f24070 */
[----:B------:R-:W-:Y:S01]  /*9520*/  @!P6 IMAD.MOV R88, RZ, RZ, -R88 ;  /* 0x000000ffff58e224 */ /* 0x000fe200078e0a58 */
[----:B------:R-:W-:Y:S01]  /*9530*/  ISETP.GT.U32.AND P6, PT, R7, R94, PT ;  /* 0x0000005e0700720c */ /* 0x000fe20003fc4070 */
[----:B------:R-:W-:Y:S02]  /*9540*/  VIADD R20, R6, 0x1ac ;  /* 0x000001ac06147836 */ /* 0x000fe40000000000 */
[----:B------:R-:W-:-:S03]  /*9550*/  IMAD.HI.U32 R4, R3, R98, RZ ;  /* 0x0000006203047227 */ /* 0x000fc600078e00ff */
[----:B------:R-:W-:Y:S01]  /*9560*/  IABS R102, R20 ;  /* 0x0000001400667213 */ /* 0x000fe20000000000 */
[----:B------:R-:W-:Y:S02]  /*9570*/  IMAD.MOV R0, RZ, RZ, -R0 ;  /* 0x000000ffff007224 */ /* 0x000fe400078e0a00 */
[--C-:B------:R-:W-:Y:S02]  /*9580*/  @!P4 IMAD.IADD R92, R92, 0x1, -R7.reuse ;  /* 0x000000015c5cc824 */ /* 0x100fe400078e0a07 */
[----:B------:R-:W-:Y:S02]  /*9590*/  IMAD.MOV R4, RZ, RZ, -R4 ;  /* 0x000000ffff047224 */ /* 0x000fe400078e0a04 */
[C---:B------:R-:W-:Y:S01]  /*95a0*/  IMAD R96, R7.reuse, R0, R96 ;  /* 0x0000000007607224 */ /* 0x040fe200078e0260 */
[C---:B------:R-:W-:Y:S01]  /*95b0*/  ISETP.GT.U32.AND P4, PT, R7.reuse, R92, PT ;  /* 0x0000005c0700720c */ /* 0x040fe20003f84070 */
[C---:B------:R-:W-:Y:S02]  /*95c0*/  IMAD R98, R7.reuse, R4, R98 ;  /* 0x0000000407627224 */ /* 0x040fe400078e0262 */
[----:B------:R-:W-:Y:S01]  /*95d0*/  @!P1 IMAD.IADD R90, R90, 0x1, -R7 ;  /* 0x000000015a5a9824 */ /* 0x000fe200078e0a07 */
[----:B------:R-:W-:Y:S01]  /*95e0*/  ISETP.GT.U32.AND P1, PT, R7, R96, PT ;  /* 0x000000600700720c */ /* 0x000fe20003f24070 */
[----:B------:R-:W-:-:S04]  /*95f0*/  IMAD.HI.U32 R14, R3, R102, RZ ;  /* 0x00000066030e7227 */ /* 0x000fc800078e00ff */
[--C-:B------:R-:W-:Y:S01]  /*9600*/  @!P6 IMAD.IADD R94, R94, 0x1, -R7.reuse ;  /* 0x000000015e5ee824 */ /* 0x100fe200078e0a07 */
[C---:B------:R-:W-:Y:S01]  /*9610*/  ISETP.GT.U32.AND P6, PT, R7.reuse, R98, PT ;  /* 0x000000620700720c */ /* 0x040fe20003fc4070 */
[----:B------:R-:W-:Y:S02]  /*9620*/  IMAD.MOV R14, RZ, RZ, -R14 ;  /* 0x000000ffff0e7224 */ /* 0x000fe400078e0a0e */
[C---:B------:R-:W-:Y:S02]  /*9630*/  VIADD R18, R6.reuse, 0x1b0 ;  /* 0x000001b006127836 */ /* 0x040fe40000000000 */
[C---:B------:R-:W-:Y:S02]  /*9640*/  IMAD R102, R7.reuse, R14, R102 ;  /* 0x0000000e07667224 */ /* 0x040fe400078e0266 */
[----:B------:R-:W-:Y:S01]  /*9650*/  VIADD R14, R6, 0x1a8 ;  /* 0x000001a8060e7836 */ /* 0x000fe20000000000 */
[----:B------:R-:W-:Y:S01]  /*9660*/  IABS R100, R18 ;  /* 0x0000001200647213 */ /* 0x000fe20000000000 */
[--C-:B------:R-:W-:Y:S01]  /*9670*/  @!P4 IMAD.IADD R92, R92, 0x1, -R7.reuse ;  /* 0x000000015c5cc824 */ /* 0x100fe200078e0a07 */
[----:B------:R-:W-:Y:S01]  /*9680*/  ISETP.GE.AND P4, PT, R16, RZ, PT ;  /* 0x000000ff1000720c */ /* 0x000fe20003f86270 */
[----:B------:R-:W-:Y:S01]  /*9690*/  VIADD R16, R6, 0x1a4 ;  /* 0x000001a406107836 */ /* 0x000fe20000000000 */
[----:B------:R-:W-:Y:S01]  /*96a0*/  IABS R104, R14 ;  /* 0x0000000e00687213 */ /* 0x000fe20000000000 */
[----:B------:R-:W-:Y:S01]  /*96b0*/  @!P1 IMAD.IADD R96, R96, 0x1, -R7 ;  /* 0x0000000160609824 */ /* 0x000fe200078e0a07 */
[----:B------:R-:W-:Y:S01]  /*96c0*/  ISETP.GT.U32.AND P1, PT, R7, R94, PT ;  /* 0x0000005e0700720c */ /* 0x000fe20003f24070 */
[----:B------:R-:W-:Y:S01]  /*96d0*/  IMAD.HI.U32 R13, R3, R100, RZ ;  /* 0x00000064030d7227 */ /* 0x000fe200078e00ff */
[----:B------:R-:W-:-:S03]  /*96e0*/  IABS R106, R16 ;  /* 0x00000010006a7213 */ /* 0x000fc60000000000 */
[----:B------:R-:W-:Y:S02]  /*96f0*/  @!P6 IMAD.IADD R98, R98, 0x1, -R7 ;  /* 0x000000016262e824 */ /* 0x000fe400078e0a07 */
[----:B------:R-:W-:Y:S01]  /*9700*/  @!P2 IMAD.MOV R92, RZ, RZ, -R92 ;  /* 0x000000ffff5ca224 */ /* 0x000fe200078e0a5c */
[C---:B------:R-:W-:Y:S01]  /*9710*/  ISETP.GT.U32.AND P2, PT, R7.reuse, R96, PT ;  /* 0x000000600700720c */ /* 0x040fe20003f44070 */
[----:B------:R-:W-:Y:S01]  /*9720*/  IMAD.MOV R13, RZ, RZ, -R13 ;  /* 0x000000ffff0d7224 */ /* 0x000fe200078e0a0d */
[----:B------:R-:W-:Y:S01]  /*9730*/  ISETP.GT.U32.AND P6, PT, R7, R98, PT ;  /* 0x000000620700720c */ /* 0x000fe20003fc4070 */
[----:B------:R-:W-:-:S04]  /*9740*/  IMAD.HI.U32 R0, R3, R104, RZ ;  /* 0x0000006803007227 */ /* 0x000fc800078e00ff */
[----:B------:R-:W-:Y:S02]  /*9750*/  IMAD R100, R7, R13, R100 ;  /* 0x0000000d07647224 */ /* 0x000fe400078e0264 */
[----:B------:R-:W-:-:S04]  /*9760*/  IMAD.HI.U32 R4, R3, R106, RZ ;  /* 0x0000006a03047227 */ /* 0x000fc800078e00ff */
[----:B------:R-:W-:Y:S02]  /*9770*/  IMAD.MOV R0, RZ, RZ, -R0 ;  /* 0x000000ffff007224 */ /* 0x000fe400078e0a00 */
[----:B------:R-:W-:Y:S02]  /*9780*/  IMAD.MOV R13, RZ, RZ, -R4 ;  /* 0x000000ffff0d7224 */ /* 0x000fe400078e0a04 */
[----:B------:R-:W-:Y:S01]  /*9790*/  @!P0 IMAD.MOV R90, RZ, RZ, -R90 ;  /* 0x000000ffff5a8224 */ /* 0x000fe200078e0a5a */
[C---:B------:R-:W-:Y:S01]  /*97a0*/  ISETP.GT.U32.AND P0, PT, R7.reuse, R100, PT ;  /* 0x000000640700720c */ /* 0x040fe20003f04070 */
[----:B------:R-:W-:Y:S01]  /*97b0*/  @!P1 IMAD.IADD R94, R94, 0x1, -R7 ;  /* 0x000000015e5e9824 */ /* 0x000fe200078e0a07 */
[C---:B------:R-:W-:Y:S01]  /*97c0*/  ISETP.GT.U32.AND P1, PT, R7.reuse, R102, PT ;  /* 0x000000660700720c */ /* 0x040fe20003f24070 */
[C---:B------:R-:W-:Y:S02]  /*97d0*/  IMAD R104, R7.reuse, R0, R104 ;  /* 0x0000000007687224 */ /* 0x040fe400078e0268 */
[----:B------:R-:W-:-:S02]  /*97e0*/  IMAD R106, R7, R13, R106 ;  /* 0x0000000d076a7224 */ /* 0x000fc400078e026a */
[--C-:B------:R-:W-:Y:S01]  /*97f0*/  @!P2 IMAD.IADD R96, R96, 0x1, -R7.reuse ;  /* 0x000000016060a824 */ /* 0x100fe200078e0a07 */
[C---:B------:R-:W-:Y:S01]  /*9800*/  ISETP.GT.U32.AND P2, PT, R7.reuse, R104, PT ;  /* 0x000000680700720c */ /* 0x040fe20003f44070 */
[--C-:B------:R-:W-:Y:S01]  /*9810*/  @!P6 IMAD.IADD R98, R98, 0x1, -R7.reuse ;  /* 0x000000016262e824 */ /* 0x100fe200078e0a07 */
[C---:B------:R-:W-:Y:S01]  /*9820*/  ISETP.GT.U32.AND P6, PT, R7.reuse, R106, PT ;  /* 0x0000006a0700720c */ /* 0x040fe20003fc4070 */
[----:B------:R-:W-:Y:S02]  /*9830*/  VIADD R22, R6, 0x19c ;  /* 0x0000019c06167836 */ /* 0x000fe40000000000 */
[--C-:B------:R-:W-:Y:S01]  /*9840*/  @!P0 IMAD.IADD R100, R100, 0x1, -R7.reuse ;  /* 0x0000000164648824 */ /* 0x100fe200078e0a07 */
[----:B------:R-:W-:Y:S01]  /*9850*/  ISETP.GE.AND P0, PT, R18, RZ, PT ;  /* 0x000000ff1200720c */ /* 0x000fe20003f06270 */
[--C-:B------:R-:W-:Y:S01]  /*9860*/  @!P1 IMAD.IADD R102, R102, 0x1, -R7.reuse ;  /* 0x0000000166669824 */ /* 0x100fe200078e0a07 */
[----:B------:R-:W-:Y:S01]  /*9870*/  IABS R110, R22 ;  /* 0x00000016006e7213 */ /* 0x000fe20000000000 */
[----:B------:R-:W-:Y:S01]  /*9880*/  VIADD R21, R6, 0x1a0 ;  /* 0x000001a006157836 */ /* 0x000fe20000000000 */
[----:B------:R-:W-:Y:S01]  /*9890*/  ISETP.GE.AND P1, PT, R20, RZ, PT ;  /* 0x000000ff1400720c */ /* 0x000fe20003f26270 */
[----:B------:R-:W-:Y:S01]  /*98a0*/  @!P5 IMAD.MOV R94, RZ, RZ, -R94 ;  /* 0x000000ffff5ed224 */ /* 0x000fe200078e0a5e */
[C---:B------:R-:W-:Y:S01]  /*98b0*/  ISETP.GT.U32.AND P5, PT, R7.reuse, R102, PT ;  /* 0x000000660700720c */ /* 0x040fe20003fa4070 */
[----:B------:R-:W-:Y:S01]  /*98c0*/  @!P2 IMAD.IADD R104, R104, 0x1, -R7 ;  /* 0x000000016868a824 */ /* 0x000fe200078e0a07 */
[----:B------:R-:W-:Y:S01]  /*98d0*/  ISETP.GT.U32.AND P2, PT, R7, R100, PT ;  /* 0x000000640700720c */ /* 0x000fe20003f44070 */
[----:B------:R-:W-:Y:S01]  /*98e0*/  IMAD.HI.U32 R4, R3, R110, RZ ;  /* 0x0000006e03047227 */ /* 0x000fe200078e00ff */
[----:B------:R-:W-:-:S03]  /*98f0*/  IABS R108, R21 ;  /* 0x00000015006c7213 */ /* 0x000fc60000000000 */
[----:B------:R-:W-:Y:S01]  /*9900*/  @!P6 IMAD.IADD R106, R106, 0x1, -R7 ;  /* 0x000000016a6ae824 */ /* 0x000fe200078e0a07 */
[----:B------:R-:W-:Y:S01]  /*9910*/  ISETP.GT.U32.AND P6, PT, R7, R104, PT ;  /* 0x000000680700720c */ /* 0x000fe20003fc4070 */
[----:B------:R-:W-:Y:S02]  /*9920*/  IMAD.MOV R4, RZ, RZ, -R4 ;  /* 0x000000ffff047224 */ /* 0x000fe400078e0a04 */
[----:B------:R-:W-:Y:S02]  /*9930*/  VIADD R13, R6, 0x198 ;  /* 0x00000198060d7836 */ /* 0x000fe40000000000 */
[----:B------:R-:W-:-:S03]  /*9940*/  IMAD.HI.U32 R0, R3, R108, RZ ;  /* 0x0000006c03007227 */ /* 0x000fc600078e00ff */
[----:B------:R-:W-:Y:S01]  /*9950*/  IABS R112, R13 ;  /* 0x0000000d00707213 */ /* 0x000fe20000000000 */
[C---:B------:R-:W-:Y:S02]  /*9960*/  IMAD R110, R7.reuse, R4, R110 ;  /* 0x00000004076e7224 */ /* 0x040fe400078e026e */
[----:B------:R-:W-:Y:S02]  /*9970*/  VIADD R18, R6, 0x194 ;  /* 0x0000019406127836 */ /* 0x000fe40000000000 */
[----:B------:R-:W-:Y:S02]  /*9980*/  IMAD.MOV R0, RZ, RZ, -R0 ;  /* 0x000000ffff007224 */ /* 0x000fe400078e0a00 */
[----:B------:R-:W-:Y:S01]  /*9990*/  @!P3 IMAD.MOV R96, RZ, RZ, -R96 ;  /* 0x000000ffff60b224 */ /* 0x000fe200078e0a60 */
[C---:B------:R-:W-:Y:S01]  /*99a0*/  ISETP.GT.U32.AND P3, PT, R7.reuse, R106, PT ;  /* 0x0000006a0700720c */ /* 0x040fe20003f64070 */
[--C-:B------:R-:W-:Y:S01]  /*99b0*/  @!P2 IMAD.IADD R100, R100, 0x1, -R7.reuse ;  /* 0x000000016464a824 */ /* 0x100fe200078e0a07 */
[----:B------:R-:W-:Y:S01]  /*99c0*/  IABS R114, R18 ;  /* 0x0000001200727213 */ /* 0x000fe20000000000 */
[----:B------:R-:W-:Y:S01]  /*99d0*/  @!P5 IMAD.IADD R102, R102, 0x1, -R7 ;  /* 0x000000016666d824 */ /* 0x000fe200078e0a07 */
[----:B------:R-:W-:Y:S01]  /*99e0*/  ISETP.GE.AND P2, PT, R14, RZ, PT ;  /* 0x000000ff0e00720c */ /* 0x000fe20003f46270 */
[C---:B------:R-:W-:Y:S01]  /*99f0*/  IMAD R108, R7.reuse, R0, R108 ;  /* 0x00000000076c7224 */ /* 0x040fe200078e026c */
[----:B------:R-:W-:Y:S01]  /*9a00*/  ISETP.GT.U32.AND P5, PT, R7, R110, PT ;  /* 0x0000006e0700720c */ /* 0x000fe20003fa4070 */
[----:B------:R-:W-:-:S04]  /*9a10*/  IMAD.HI.U32 R0, R3, R112, RZ ;  /* 0x0000007003007227 */ /* 0x000fc800078e00ff */
[----:B------:R-:W-:Y:S01]  /*9a20*/  @!P6 IMAD.IADD R104, R104, 0x1, -R7 ;  /* 0x000000016868e824 */ /* 0x000fe200078e0a07 */
[----:B------:R-:W-:Y:S01]  /*9a30*/  ISETP.GE.AND P6, PT, R16, RZ, PT ;  /* 0x000000ff1000720c */ /* 0x000fe20003fc6270 */
[----:B------:R-:W-:-:S04]  /*9a40*/  IMAD.HI.U32 R4, R3, R114, RZ ;  /* 0x0000007203047227 */ /* 0x000fc800078e00ff */
[----:B------:R-:W-:Y:S02]  /*9a50*/  IMAD.MOV R0, RZ, RZ, -R0 ;  /* 0x000000ffff007224 */ /* 0x000fe400078e0a00 */
[----:B------:R-:W-:Y:S01]  /*9a60*/  @!P4 IMAD.MOV R98, RZ, RZ, -R98 ;  /* 0x000000ffff62c224 */ /* 0x000fe200078e0a62 */
[C---:B------:R-:W-:Y:S01]  /*9a70*/  ISETP.GT.U32.AND P4, PT, R7.reuse, R108, PT ;  /* 0x0000006c0700720c */ /* 0x040fe20003f84070 */
[----:B------:R-:W-:Y:S02]  /*9a80*/  IMAD.MOV R4, RZ, RZ, -R4 ;  /* 0x000000ffff047224 */ /* 0x000fe400078e0a04 */
[----:B------:R-:W-:Y:S02]  /*9a90*/  IMAD R112, R7, R0, R112 ;  /* 0x0000000007707224 */ /* 0x000fe400078e0270 */
[--C-:B------:R-:W-:Y:S01]  /*9aa0*/  @!P3 IMAD.IADD R106, R106, 0x1, -R7.reuse ;  /* 0x000000016a6ab824 */ /* 0x100fe200078e0a07 */
[----:B------:R-:W-:Y:S01]  /*9ab0*/  ISETP.GE.AND P3, PT, R21, RZ, PT ;  /* 0x000000ff1500720c */ /* 0x000fe20003f66270 */
[----:B------:R-:W-:Y:S01]  /*9ac0*/  @!P5 IMAD.IADD R110, R110, 0x1, -R7 ;  /* 0x000000016e6ed824 */ /* 0x000fe200078e0a07 */
[----:B------:R-:W-:Y:S01]  /*9ad0*/  ISETP.GE.AND P5, PT, R13, RZ, PT ;  /* 0x000000ff0d00720c */ /* 0x000fe20003fa6270 */
[----:B------:R-:W-:-:S02]  /*9ae0*/  IMAD R114, R7, R4, R114 ;  /* 0x0000000407727224 */ /* 0x000fc400078e0272 */
[----:B------:R-:W-:Y:S01]  /*9af0*/  @!P2 IMAD.MOV R104, RZ, RZ, -R104 ;  /* 0x000000ffff68a224 */ /* 0x000fe200078e0a68 */
[C---:B------:R-:W-:Y:S01]  /*9b00*/  ISETP.GT.U32.AND P2, PT, R7.reuse, R112, PT ;  /* 0x000000700700720c */ /* 0x040fe20003f44070 */
[----:B------:R-:W-:Y:S01]  /*9b10*/  @!P1 IMAD.MOV R102, RZ, RZ, -R102 ;  /* 0x000000ffff669224 */ /* 0x000fe200078e0a66 */
[C---:B------:R-:W-:Y:S01]  /*9b20*/  ISETP.GT.U32.AND P1, PT, R7.reuse, R110, PT ;  /* 0x0000006e0700720c */ /* 0x040fe20003f24070 */
[----:B------:R-:W-:Y:S01]  /*9b30*/  @!P6 IMAD.MOV R106, RZ, RZ, -R106 ;  /* 0x000000ffff6ae224 */ /* 0x000fe200078e0a6a */
[C---:B------:R-:W-:Y:S01]  /*9b40*/  ISETP.GT.U32.AND P6, PT, R7.reuse, R114, PT ;  /* 0x000000720700720c */ /* 0x040fe20003fc4070 */
[--C-:B------:R-:W-:Y:S01]  /*9b50*/  @!P4 IMAD.IADD R108, R108, 0x1, -R7.reuse ;  /* 0x000000016c6cc824 */ /* 0x100fe200078e0a07 */
[----:B------:R-:W-:Y:S01]  /*9b60*/  ISETP.GE.AND P4, PT, R22, RZ, PT ;  /* 0x000000ff1600720c */ /* 0x000fe20003f86270 */
[C---:B------:R-:W-:Y:S02]  /*9b70*/  VIADD R0, R6.reuse, 0x190 ;  /* 0x0000019006007836 */ /* 0x040fe40000000000 */
[----:B------:R-:W-:Y:S01]  /*9b80*/  @!P0 IMAD.MOV R100, RZ, RZ, -R100 ;  /* 0x000000ffff648224 */ /* 0x000fe200078e0a64 */
[----:B------:R-:W-:Y:S01]  /*9b90*/  ISETP.GT.U32.AND P0, PT, R7, R108, PT ;  /* 0x0000006c0700720c */ /* 0x000fe20003f04070 */
[----:B------:R-:W-:Y:S01]  /*9ba0*/  VIADD R4, R6, 0x18c ;  /* 0x0000018c06047836 */ /* 0x000fe20000000000 */
[----:B------:R-:W-:Y:S01]  /*9bb0*/  IABS R116, R0 ;  /* 0x0000000000747213 */ /* 0x000fe20000000000 */
[----:B------:R-:W-:-:S02]  /*9bc0*/  @!P2 IMAD.IADD R112, R112, 0x1, -R7 ;  /* 0x000000017070a824 */ /* 0x000fc400078e0a07 */
[--C-:B------:R-:W-:Y:S01]  /*9bd0*/  @!P1 IMAD.IADD R110, R110, 0x1, -R7.reuse ;  /* 0x000000016e6e9824 */ /* 0x100fe200078e0a07 */
[----:B------:R-:W-:Y:S01]  /*9be0*/  ISETP.GE.AND P1, PT, R0, RZ, PT ;  /* 0x000000ff0000720c */ /* 0x000fe20003f26270 */
[--C-:B------:R-:W-:Y:S01]  /*9bf0*/  @!P6 IMAD.IADD R114, R114, 0x1, -R7.reuse ;  /* 0x000000017272e824 */ /* 0x100fe200078e0a07 */
[----:B------:R-:W-:Y:S01]  /*9c00*/  ISETP.GT.U32.AND P6, PT, R7, R112, PT ;  /* 0x000000700700720c */ /* 0x000fe20003fc4070 */
[----:B------:R-:W-:Y:S01]  /*9c10*/  IMAD.HI.U32 R0, R3, R116, RZ ;  /* 0x0000007403007227 */ /* 0x000fe200078e00ff */
[----:B------:R-:W-:Y:S02]  /*9c20*/  IABS R118, R4 ;  /* 0x0000000400767213 */ /* 0x000fe40000000000 */
[----:B------:R-:W-:Y:S01]  /*9c30*/  ISETP.GE.AND P2, PT, R4, RZ, PT ;  /* 0x000000ff0400720c */ /* 0x000fe20003f46270 */
[----:B------:R-:W-:Y:S02]  /*9c40*/  IMAD.MOV R0, RZ, RZ, -R0 ;  /* 0x000000ffff007224 */ /* 0x000fe400078e0a00 */
[----:B------:R-:W-:Y:S01]  /*9c50*/  @!P0 IMAD.IADD R108, R108, 0x1, -R7 ;  /* 0x000000016c6c8824 */ /* 0x000fe200078e0a07 */
[----:B------:R-:W-:Y:S01]  /*9c60*/  ISETP.GE.AND P0, PT, R18, RZ, PT ;  /* 0x000000ff1200720c */ /* 0x000fe20003f06270 */
[----:B------:R-:W-:-:S02]  /*9c70*/  IMAD R116, R7, R0, R116 ;  /* 0x0000000007747224 */ /* 0x000fc400078e0274 */
[----:B------:R-:W-:-:S04]  /*9c80*/  IMAD.HI.U32 R4, R3, R118, RZ ;  /* 0x0000007603047227 */ /* 0x000fc800078e00ff */
[----:B------:R-:W-:Y:S01]  /*9c90*/  @!P3 IMAD.MOV R108, RZ, RZ, -R108 ;  /* 0x000000ffff6cb224 */ /* 0x000fe200078e0a6c */
[C---:B------:R-:W-:Y:S01]  /*9ca0*/  ISETP.GT.U32.AND P3, PT, R7.reuse, R114, PT ;  /* 0x000000720700720c */ /* 0x040fe20003f64070 */
[--C-:B------:R-:W-:Y:S01]  /*9cb0*/  @!P6 IMAD.IADD R112, R112, 0x1, -R7.reuse ;  /* 0x000000017070e824 */ /* 0x100fe200078e0a07 */
[C---:B------:R-:W-:Y:S01]  /*9cc0*/  ISETP.GT.U32.AND P6, PT, R7.reuse, R116, PT ;  /* 0x000000740700720c */ /* 0x040fe20003fc4070 */
[----:B------:R-:W-:Y:S02]  /*9cd0*/  IMAD.MOV R4, RZ, RZ, -R4 ;  /* 0x000000ffff047224 */ /* 0x000fe400078e0a04 */
[C---:B------:R-:W-:Y:S02]  /*9ce0*/  VIADD R13, R6.reuse, 0x188 ;  /* 0x00000188060d7836 */ /* 0x040fe40000000000 */
[C---:B------:R-:W-:Y:S02]  /*9cf0*/  IMAD R118, R7.reuse, R4, R118 ;  /* 0x0000000407767224 */ /* 0x040fe400078e0276 */
[----:B------:R-:W-:Y:S01]  /*9d00*/  VIADD R0, R6, 0x184 ;  /* 0x0000018406007836 */ /* 0x000fe20000000000 */
[----:B------:R-:W-:Y:S01]  /*9d10*/  IABS R122, R13 ;  /* 0x0000000d007a7213 */ /* 0x000fe20000000000 */
[----:B------:R-:W-:Y:S01]  /*9d20*/  @!P5 IMAD.MOV R112, RZ, RZ, -R112 ;  /* 0x000000ffff70d224 */ /* 0x000fe200078e0a70 */
[----:B------:R-:W-:Y:S01]  /*9d30*/  ISETP.GT.U32.AND P5, PT, R7, R118, PT ;  /* 0x000000760700720c */ /* 0x000fe20003fa4070 */
[--C-:B------:R-:W-:Y:S01]  /*9d40*/  @!P3 IMAD.IADD R114, R114, 0x1, -R7.reuse ;  /* 0x000000017272b824 */ /* 0x100fe200078e0a07 */
[----:B------:R-:W-:Y:S01]  /*9d50*/  ISETP.GE.AND P3, PT, R0, RZ, PT ;  /* 0x000000ff0000720c */ /* 0x000fe20003f66270 */
[----:B------:R-:W-:Y:S01]  /*9d60*/  @!P6 IMAD.IADD R116, R116, 0x1, -R7 ;  /* 0x000000017474e824 */ /* 0x000fe200078e0a07 */
[----:B------:R-:W-:Y:S01]  /*9d70*/  IABS R120, R0 ;  /* 0x0000000000787213 */ /* 0x000fe20000000000 */
[----:B------:R-:W-:-:S03]  /*9d80*/  IMAD.HI.U32 R0, R3, R122, RZ ;  /* 0x0000007a03007227 */ /* 0x000fc600078e00ff */
[----:B------:R-:W-:Y:S01]  /*9d90*/  ISETP.GT.U32.AND P6, PT, R7, R116, PT ;  /* 0x000000740700720c */ /* 0x000fe20003fc4070 */
[----:B------:R-:W-:Y:S01]  /*9da0*/  @!P4 IMAD.MOV R110, RZ, RZ, -R110 ;  /* 0x000000ffff6ec224 */ /* 0x000fe200078e0a6e */
[----:B------:R-:W-:Y:S01]  /*9db0*/  ISETP.GE.AND P4, PT, R13, RZ, PT ;  /* 0x000000ff0d00720c */ /* 0x000fe20003f86270 */
[----:B------:R-:W-:Y:S02]  /*9dc0*/  VIADD R4, R6, 0x180 ;  /* 0x0000018006047836 */ /* 0x000fe40000000000 */
[----:B------:R-:W-:Y:S02]  /*9dd0*/  IMAD.MOV R13, RZ, RZ, -R0 ;  /* 0x000000ffff0d7224 */ /* 0x000fe400078e0a00 */
[----:B------:R-:W-:Y:S01]  /*9de0*/  IMAD.HI.U32 R0, R3, R120, RZ ;  /* 0x0000007803007227 */ /* 0x000fe200078e00ff */
[----:B------:R-:W-:-:S03]  /*9df0*/  IABS R124, R4 ;  /* 0x00000004007c7213 */ /* 0x000fc60000000000 */
[----:B------:R-:W-:Y:S02]  /*9e00*/  VIADD R14, R6, 0x17c ;  /* 0x0000017c060e7836 */ /* 0x000fe40000000000 */
[----:B------:R-:W-:Y:S02]  /*9e10*/  @!P5 IMAD.IADD R118, R118, 0x1, -R7 ;  /* 0x000000017676d824 */ /* 0x000fe400078e0a07 */
[----:B------:R-:W-:Y:S01]  /*9e20*/  IMAD.MOV R0, RZ, RZ, -R0 ;  /* 0x000000ffff007224 */ /* 0x000fe200078e0a00 */
[----:B------:R-:W-:Y:S01]  /*9e30*/  IABS R126, R14 ;  /* 0x0000000e007e7213 */ /* 0x000fe20000000000 */
[C---:B------:R-:W-:Y:S01]  /*9e40*/  IMAD R122, R7.reuse, R13, R122 ;  /* 0x0000000d077a7224 */ /* 0x040fe200078e027a */
[C---:B------:R-:W-:Y:S01]  /*9e50*/  ISETP.GT.U32.AND P5, PT, R7.reuse, R118, PT ;  /* 0x000000760700720c */ /* 0x040fe20003fa4070 */
[----:B------:R-:W-:Y:S02]  /*9e60*/  IMAD R120, R7, R0, R120 ;  /* 0x0000000007787224 */ /* 0x000fe400078e0278 */
[----:B------:R-:W-:-:S04]  /*9e70*/  IMAD.HI.U32 R0, R3, R124, RZ ;  /* 0x0000007c03007227 */ /* 0x000fc800078e00ff */
[----:B------:R-:W-:Y:S01]  /*9e80*/  @!P0 IMAD.MOV R114, RZ, RZ, -R114 ;  /* 0x000000ffff728224 */ /* 0x000fe200078e0a72 */
[----:B------:R-:W-:Y:S01]  /*9e90*/  ISETP.GE.AND P0, PT, R4, RZ, PT ;  /* 0x000000ff0400720c */ /* 0x000fe20003f06270 */
[----:B------:R-:W-:Y:S01]  /*9ea0*/  @!P6 IMAD.IADD R116, R116, 0x1, -R7 ;  /* 0x000000017474e824 */ /* 0x000fe200078e0a07 */
[----:B------:R-:W-:Y:S01]  /*9eb0*/  ISETP.GT.U32.AND P6, PT, R7, R122, PT ;  /* 0x0000007a0700720c */ /* 0x000fe20003fc4070 */
[----:B------:R-:W-:-:S04]  /*9ec0*/  IMAD.HI.U32 R4, R3, R126, RZ ;  /* 0x0000007e03047227 */ /* 0x000fc800078e00ff */
[----:B------:R-:W-:Y:S02]  /*9ed0*/  IMAD.MOV R0, RZ, RZ, -R0 ;  /* 0x000000ffff007224 */ /* 0x000fe400078e0a00 */
[----:B------:R-:W-:Y:S02]  /*9ee0*/  IMAD.MOV R4, RZ, RZ, -R4 ;  /* 0x000000ffff047224 */ /* 0x000fe400078e0a04 */
[C---:B------:R-:W-:Y:S02]  /*9ef0*/  IMAD R124, R7.reuse, R0, R124 ;  /* 0x00000000077c7224 */ /* 0x040fe400078e027c */
[C---:B------:R-:W-:Y:S02]  /*9f00*/  IMAD R126, R7.reuse, R4, R126 ;  /* 0x00000004077e7224 */ /* 0x040fe400078e027e */
[----:B------:R-:W-:Y:S01]  /*9f10*/  @!P5 IMAD.IADD R118, R118, 0x1, -R7 ;  /* 0x000000017676d824 */ /* 0x000fe200078e0a07 */
[----:B------:R-:W-:Y:S01]  /*9f20*/  ISETP.GT.U32.AND P5, PT, R7, R124, PT ;  /* 0x0000007c0700720c */ /* 0x000fe20003fa4070 */
[----:B------:R-:W-:-:S02]  /*9f30*/  VIADD R13, R6, 0x178 ;  /* 0x00000178060d7836 */ /* 0x000fc40000000000 */
[--C-:B------:R-:W-:Y:S01]  /*9f40*/  @!P6 IMAD.IADD R122, R122, 0x1, -R7.reuse ;  /* 0x000000017a7ae824 */ /* 0x100fe200078e0a07 */
[C---:B------:R-:W-:Y:S01]  /*9f50*/  ISETP.GT.U32.AND P6, PT, R7.reuse, R126, PT ;  /* 0x0000007e0700720c */ /* 0x040fe20003fc4070 */
[----:B------:R-:W-:Y:S01]  /*9f60*/  @!P1 IMAD.MOV R116, RZ, RZ, -R116 ;  /* 0x000000ffff749224 */ /* 0x000fe200078e0a74 */
[----:B------:R-:W-:Y:S01]  /*9f70*/  IABS R128, R13 ;  /* 0x0000000d00807213 */ /* 0x000fe20000000000 */
[C---:B------:R-:W-:Y:S01]  /*9f80*/  VIADD R16, R6.reuse, 0x174 ;  /* 0x0000017406107836 */ /* 0x040fe20000000000 */
[----:B------:R-:W-:Y:S01]  /*9f90*/  ISETP.GT.U32.AND P1, PT, R7, R120, PT ;  /* 0x000000780700720c */ /* 0x000fe20003f24070 */
[----:B------:R-:W-:Y:S02]  /*9fa0*/  VIADD R18, R6, 0x170 ;  /* 0x0000017006127836 */ /* 0x000fe40000000000 */
[----:B------:R-:W-:Y:S01]  /*9fb0*/  IMAD.HI.U32 R0, R3, R128, RZ ;  /* 0x0000008003007227 */ /* 0x000fe200078e00ff */
[----:B------:R-:W-:Y:S02]  /*9fc0*/  IABS R132, R16 ;  /* 0x0000001000847213 */ /* 0x000fe40000000000 */
[----:B------:R-:W-:Y:S01]  /*9fd0*/  IABS R134, R18 ;  /* 0x0000001200867213 */ /* 0x000fe20000000000 */
[----:B------:R-:W-:-:S02]  /*9fe0*/  @!P5 IMAD.IADD R124, R124, 0x1, -R7 ;  /* 0x000000017c7cd824 */ /* 0x000fc400078e0a07 */
[----:B------:R-:W-:Y:S02]  /*9ff0*/  IMAD.MOV R0, RZ, RZ, -R0 ;  /* 0x000000ffff007224 */ /* 0x000fe400078e0a00 */
[----:B------:R-:W-:Y:S01]  /*a000*/  @!P6 IMAD.IADD R126, R126, 0x1, -R7 ;  /* 0x000000017e7ee824 */ /* 0x000fe200078e0a07 */
[C---:B------:R-:W-:Y:S01]  /*a010*/  ISETP.GT.U32.AND P6, PT, R7.reuse, R124, PT ;  /* 0x0000007c0700720c */ /* 0x040fe20003fc4070 */
[----:B------:R-:W-:Y:S02]  /*a020*/  IMAD R128, R7, R0, R128 ;  /* 0x0000000007807224 */ /* 0x000fe400078e0280 */
[----:B------:R-:W-:-:S04]  /*a030*/  IMAD.HI.U32 R0, R3, R132, RZ ;  /* 0x0000008403007227 */ /* 0x000fc800078e00ff */
[--C-:B------:R-:W-:Y:S01]  /*a040*/  @!P1 IMAD.IADD R120, R120, 0x1, -R7.reuse ;  /* 0x0000000178789824 */ /* 0x100fe200078e0a07 */
[C---:B------:R-:W-:Y:S01]  /*a050*/  ISETP.GT.U32.AND P1, PT, R7.reuse, R122, PT ;  /* 0x0000007a0700720c */ /* 0x040fe20003f24070 */
[----:B------:R-:W-:Y:S02]  /*a060*/  IMAD.MOV R0, RZ, RZ, -R0 ;  /* 0x000000ffff007224 */ /* 0x000fe400078e0a00 */
[----:B------:R-:W-:Y:S01]  /*a070*/  VIADD R20, R6, 0x16c ;  /* 0x0000016c06147836 */ /* 0x000fe20000000000 */
[C---:B------:R-:W-:Y:S01]  /*a080*/  ISETP.GT.U32.AND P5, PT, R7.reuse, R120, PT ;  /* 0x000000780700720c */ /* 0x040fe20003fa4070 */
[----:B------:R-:W-:Y:S02]  /*a090*/  IMAD R132, R7, R0, R132 ;  /* 0x0000000007847224 */ /* 0x000fe400078e0284 */
[----:B------:R-:W-:Y:S01]  /*a0a0*/  @!P6 IMAD.IADD R124, R124, 0x1, -R7 ;  /* 0x000000017c7ce824 */ /* 0x000fe200078e0a07 */
[----:B------:R-:W-:Y:S01]  /*a0b0*/  IABS R140, R20 ;  /* 0x00000014008c7213 */ /* 0x000fe20000000000 */
[----:B------:R-:W-:Y:S01]  /*a0c0*/  IMAD.HI.U32 R0, R3, R134, RZ ;  /* 0x0000008603007227 */ /* 0x000fe200078e00ff */
[----:B------:R-:W-:-:S03]  /*a0d0*/  ISETP.GT.U32.AND P6, PT, R7, R132, PT ;  /* 0x000000840700720c */ /* 0x000fc60003fc4070 */
[----:B------:R-:W-:Y:S02]  /*a0e0*/  IMAD.MOV R0, RZ, RZ, -R0 ;  /* 0x000000ffff007224 */ /* 0x000fe400078e0a00 */
[----:B------:R-:W-:Y:S01]  /*a0f0*/  @!P2 IMAD.MOV R118, RZ, RZ, -R118 ;  /* 0x000000ffff76a224 */ /* 0x000fe200078e0a76 */
[C---:B------:R-:W-:Y:S01]  /*a100*/  ISETP.GT.U32.AND P2, PT, R7.reuse, R126, PT ;  /* 0x0000007e0700720c */ /* 0x040fe20003f44070 */
[--C-:B------:R-:W-:Y:S01]  /*a110*/  @!P5 IMAD.IADD R120, R120, 0x1, -R7.reuse ;  /* 0x000000017878d824 */ /* 0x100fe200078e0a07 */
[----:B------:R-:W-:Y:S01]  /*a120*/  ISETP.GE.AND P5, PT, R14, RZ, PT ;  /* 0x000000ff0e00720c */ /* 0x000fe20003fa6270 */
[----:B------:R-:W-:Y:S02]  /*a130*/  VIADD R14, R6, 0x168 ;  /* 0x00000168060e7836 */ /* 0x000fe40000000000 */
[----:B------:R-:W-:Y:S02]  /*a140*/  @!P3 IMAD.MOV R120, RZ, RZ, -R120 ;  /* 0x000000ffff78b224 */ /* 0x000fe400078e0a78 */
[----:B------:R-:W-:Y:S01]  /*a150*/  @!P6 IMAD.IADD R132, R132, 0x1, -R7 ;  /* 0x000000018484e824 */ /* 0x000fe200078e0a07 */
[----:B------:R-:W-:Y:S01]  /*a160*/  IABS R138, R14 ;  /* 0x0000000e008a7213 */ /* 0x000fe20000000000 */
[----:B------:R-:W-:-:S02]  /*a170*/  IMAD R134, R7, R0, R134 ;  /* 0x0000000007867224 */ /* 0x000fc400078e0286 */
[----:B------:R-:W-:Y:S01]  /*a180*/  @!P1 IMAD.IADD R122, R122, 0x1, -R7 ;  /* 0x000000017a7a9824 */ /* 0x000fe200078e0a07 */
[----:B------:R-:W-:Y:S01]  /*a190*/  ISETP.GT.U32.AND P3, PT, R7, R132, PT ;  /* 0x000000840700720c */ /* 0x000fe20003f64070 */
[----:B------:R-:W-:Y:S01]  /*a1a0*/  IMAD.HI.U32 R0, R3, R138, RZ ;  /* 0x0000008a03007227 */ /* 0x000fe200078e00ff */
[C---:B------:R-:W-:Y:S02]  /*a1b0*/  ISETP.GT.U32.AND P1, PT, R7.reuse, R128, PT ;  /* 0x000000800700720c */ /* 0x040fe40003f24070 */
[----:B------:R-:W-:Y:S01]  /*a1c0*/  ISETP.GT.U32.AND P6, PT, R7, R134, PT ;  /* 0x000000860700720c */ /* 0x000fe20003fc4070 */
[----:B------:R-:W-:Y:S02]  /*a1d0*/  IMAD.MOV R0, RZ, RZ, -R0 ;  /* 0x000000ffff007224 */ /* 0x000fe400078e0a00 */
[----:B------:R-:W-:-:S04]  /*a1e0*/  IMAD.HI.U32 R4, R3, R140, RZ ;  /* 0x0000008c03047227 */ /* 0x000fc800078e00ff */
[C---:B------:R-:W-:Y:S02]  /*a1f0*/  IMAD R138, R7.reuse, R0, R138 ;  /* 0x00000000078a7224 */ /* 0x040fe400078e028a */
[----:B------:R-:W-:Y:S02]  /*a200*/  IMAD.MOV R4, RZ, RZ, -R4 ;  /* 0x000000ffff047224 */ /* 0x000fe400078e0a04 */
[--C-:B------:R-:W-:Y:S01]  /*a210*/  @!P3 IMAD.IADD R132, R132, 0x1, -R7.reuse ;  /* 0x000000018484b824 */ /* 0x100fe200078e0a07 */
[----:B------:R-:W-:Y:S01]  /*a220*/  ISETP.GT.U32.AND P3, PT, R7, R138, PT ;  /* 0x0000008a0700720c */ /* 0x000fe20003f64070 */
[--C-:B------:R-:W-:Y:S01]  /*a230*/  @!P2 IMAD.IADD R126, R126, 0x1, -R7.reuse ;  /* 0x000000017e7ea824 */ /* 0x100fe200078e0a07 */
[----:B------:R-:W-:Y:S01]  /*a240*/  ISETP.GE.AND P2, PT, R13, RZ, PT ;  /* 0x000000ff0d00720c */ /* 0x000fe20003f46270 */
[----:B------:R-:W-:Y:S01]  /*a250*/  @!P1 IMAD.IADD R128, R128, 0x1, -R7 ;  /* 0x0000000180809824 */ /* 0x000fe200078e0a07 */
[----:B------:R-:W-:Y:S01]  /*a260*/  ISETP.GE.AND P1, PT, R16, RZ, PT ;  /* 0x000000ff1000720c */ /* 0x000fe20003f26270 */
[----:B------:R-:W-:-:S02]  /*a270*/  IMAD R140, R7, R4, R140 ;  /* 0x00000004078c7224 */ /* 0x000fc400078e028c */
[C---:B------:R-:W-:Y:S02]  /*a280*/  VIADD R13, R6.reuse, 0x164 ;  /* 0x00000164060d7836 */ /* 0x040fe40000000000 */
[----:B------:R-:W-:Y:S01]  /*a290*/  @!P4 IMAD.MOV R122, RZ, RZ, -R122 ;  /* 0x000000ffff7ac224 */ /* 0x000fe200078e0a7a */
[C---:B------:R-:W-:Y:S01]  /*a2a0*/  ISETP.GT.U32.AND P4, PT, R7.reuse, R128, PT ;  /* 0x000000800700720c */ /* 0x040fe20003f84070 */
[----:B------:R-:W-:Y:S01]  /*a2b0*/  @!P5 IMAD.MOV R126, RZ, RZ, -R126 ;  /* 0x000000ffff7ed224 */ /* 0x000fe200078e0a7e */
[----:B------:R-:W-:Y:S01]  /*a2c0*/  ISETP.GT.U32.AND P5, PT, R7, R140, PT ;  /* 0x0000008c0700720c */ /* 0x000fe20003fa4070 */
[----:B------:R-:W-:Y:S01]  /*a2d0*/  VIADD R16, R6, 0x160 ;  /* 0x0000016006107836 */ /* 0x000fe20000000000 */
[----:B------:R-:W-:Y:S01]  /*a2e0*/  IABS R136, R13 ;  /* 0x0000000d00887213 */ /* 0x000fe20000000000 */
[--C-:B------:R-:W-:Y:S02]  /*a2f0*/  @!P3 IMAD.IADD R138, R138, 0x1, -R7.reuse ;  /* 0x000000018a8ab824 */ /* 0x100fe400078e0a07 */
[----:B------:R-:W-:Y:S01]  /*a300*/  @!P6 IMAD.IADD R134, R134, 0x1, -R7 ;  /* 0x000000018686e824 */ /* 0x000fe200078e0a07 */
[----:B------:R-:W-:Y:S01]  /*a310*/  IABS R142, R16 ;  /* 0x00000010008e7213 */ /* 0x000fe20000000000 */
[----:B------:R-:W-:Y:S01]  /*a320*/  IMAD.HI.U32 R0, R3, R136, RZ ;  /* 0x0000008803007227 */ /* 0x000fe200078e00ff */
[----:B------:R-:W-:-:S02]  /*a330*/  ISETP.GT.U32.AND P3, PT, R7, R138, PT ;  /* 0x0000008a0700720c */ /* 0x000fc40003f64070 */
[----:B------:R-:W-:Y:S01]  /*a340*/  ISETP.GE.AND P6, PT, R14, RZ, PT ;  /* 0x000000ff0e00720c */ /* 0x000fe20003fc6270 */
[----:B------:R-:W-:Y:S02]  /*a350*/  IMAD.MOV R4, RZ, RZ, -R0 ;  /* 0x000000ffff047224 */ /* 0x000fe400078e0a00 */
[----:B------:R-:W-:-:S04]  /*a360*/  IMAD.HI.U32 R0, R3, R142, RZ ;  /* 0x0000008e03007227 */ /* 0x000fc800078e00ff */
[--C-:B------:R-:W-:Y:S01]  /*a370*/  @!P4 IMAD.IADD R128, R128, 0x1, -R7.reuse ;  /* 0x000000018080c824 */ /* 0x100fe200078e0a07 */
[----:B------:R-:W-:Y:S01]  /*a380*/  ISETP.GE.AND P4, PT, R20, RZ, PT ;  /* 0x000000ff1400720c */ /* 0x000fe20003f86270 */
[----:B------:R-:W-:Y:S01]  /*a390*/  @!P5 IMAD.IADD R140, R140, 0x1, -R7 ;  /* 0x000000018c8cd824 */ /* 0x000fe200078e0a07 */
[C---:B------:R-:W-:Y:S01]  /*a3a0*/  ISETP.GT.U32.AND P5, PT, R7.reuse, R134, PT ;  /* 0x000000860700720c */ /* 0x040fe20003fa4070 */
[----:B------:R-:W-:Y:S02]  /*a3b0*/  IMAD.MOV R0, RZ, RZ, -R0 ;  /* 0x000000ffff007224 */ /* 0x000fe400078e0a00 */
[----:B------:R-:W-:Y:S01]  /*a3c0*/  @!P2 IMAD.MOV R128, RZ, RZ, -R128 ;  /* 0x000000ffff80a224 */ /* 0x000fe200078e0a80 */
[C---:B------:R-:W-:Y:S01]  /*a3d0*/  ISETP.GT.U32.AND P2, PT, R7.reuse, R140, PT ;  /* 0x0000008c0700720c */ /* 0x040fe20003f44070 */
[----:B------:R-:W-:Y:S02]  /*a3e0*/  IMAD R142, R7, R0, R142 ;  /* 0x00000000078e7224 */ /* 0x000fe400078e028e */
[----:B------:R-:W-:-:S02]  /*a3f0*/  VIADD R14, R6, 0x15c ;  /* 0x0000015c060e7836 */ /* 0x000fc40000000000 */
[----:B------:R-:W-:Y:S01]  /*a400*/  @!P0 IMAD.MOV R124, RZ, RZ, -R124 ;  /* 0x000000ffff7c8224 */ /* 0x000fe200078e0a7c */
[----:B------:R-:W-:Y:S01]  /*a410*/  ISETP.GE.AND P0, PT, R18, RZ, PT ;  /* 0x000000ff1200720c */ /* 0x000fe20003f06270 */
[--C-:B------:R-:W-:Y:S01]  /*a420*/  @!P3 IMAD.IADD R138, R138, 0x1, -R7.reuse ;  /* 0x000000018a8ab824 */ /* 0x100fe200078e0a07 */
[C---:B------:R-:W-:Y:S01]  /*a430*/  ISETP.GT.U32.AND P3, PT, R7.reuse, R142, PT ;  /* 0x0000008e0700720c */ /* 0x040fe20003f64070 */
[----:B------:R-:W-:Y:S01]  /*a440*/  VIADD R18, R6, 0x158 ;  /* 0x0000015806127836 */ /* 0x000fe20000000000 */
[----:B------:R-:W-:Y:S01]  /*a450*/  IABS R144, R14 ;  /* 0x0000000e00907213 */ /* 0x000fe20000000000 */
[----:B------:R-:W-:Y:S02]  /*a460*/  IMAD R136, R7, R4, R136 ;  /* 0x0000000407887224 */ /* 0x000fe400078e0288 */
[----:B------:R-:W-:Y:S01]  /*a470*/  @!P2 IMAD.IADD R140, R140, 0x1, -R7 ;  /* 0x000000018c8ca824 */ /* 0x000fe200078e0a07 */
[----:B------:R-:W-:Y:S01]  /*a480*/  IABS R148, R18 ;  /* 0x0000001200947213 */ /* 0x000fe20000000000 */
[----:B------:R-:W-:Y:S01]  /*a490*/  IMAD.HI.U32 R0, R3, R144, RZ ;  /* 0x0000009003007227 */ /* 0x000fe200078e00ff */
[----:B------:R-:W-:-:S03]  /*a4a0*/  ISETP.GE.AND P2, PT, R13, RZ, PT ;  /* 0x000000ff0d00720c */ /* 0x000fc60003f46270 */
[----:B------:R-:W-:Y:S02]  /*a4b0*/  VIADD R13, R6, 0x154 ;  /* 0x00000154060d7836 */ /* 0x000fe40000000000 */
[----:B------:R-:W-:-:S03]  /*a4c0*/  IMAD.HI.U32 R4, R3, R148, RZ ;  /* 0x0000009403047227 */ /* 0x000fc600078e00ff */
[----:B------:R-:W-:Y:S01]  /*a4d0*/  IABS R146, R13 ;  /* 0x0000000d00927213 */ /* 0x000fe20000000000 */
[----:B------:R-:W-:Y:S02]  /*a4e0*/  IMAD.MOV R0, RZ, RZ, -R0 ;  /* 0x000000ffff007224 */ /* 0x000fe400078e0a00 */
[--C-:B------:R-:W-:Y:S01]  /*a4f0*/  @!P5 IMAD.IADD R134, R134, 0x1, -R7.reuse ;  /* 0x000000018686d824 */ /* 0x100fe200078e0a07 */
[C---:B------:R-:W-:Y:S01]  /*a500*/  ISETP.GT.U32.AND P5, PT, R7.reuse, R136, PT ;  /* 0x000000880700720c */ /* 0x040fe20003fa4070 */
[----:B------:R-:W-:Y:S02]  /*a510*/  @!P3 IMAD.IADD R142, R142, 0x1, -R7 ;  /* 0x000000018e8eb824 */ /* 0x000fe400078e0a07 */
[----:B------:R-:W-:Y:S02]  /*a520*/  IMAD.MOV R4, RZ, RZ, -R4 ;  /* 0x000000ffff047224 */ /* 0x000fe400078e0a04 */
[C---:B------:R-:W-:Y:S02]  /*a530*/  IMAD R144, R7.reuse, R0, R144 ;  /* 0x0000000007907224 */ /* 0x040fe400078e0290 */
[----:B------:R-:W-:Y:S01]  /*a540*/  @!P0 IMAD.MOV R134, RZ, RZ, -R134 ;  /* 0x000000ffff868224 */ /* 0x000fe200078e0a86 */
[C---:B------:R-:W-:Y:S01]  /*a550*/  ISETP.GT.U32.AND P0, PT, R7.reuse, R142, PT ;  /* 0x0000008e0700720c */ /* 0x040fe20003f04070 */
[C---:B------:R-:W-:Y:S01]  /*a560*/  IMAD R148, R7.reuse, R4, R148 ;  /* 0x0000000407947224 */ /* 0x040fe200078e0294 */
[----:B------:R-:W-:Y:S01]  /*a570*/  ISETP.GT.U32.AND P3, PT, R7, R144, PT ;  /* 0x000000900700720c */ /* 0x000fe20003f64070 */
[----:B------:R-:W-:-:S04]  /*a580*/  IMAD.HI.U32 R0, R3, R146, RZ ;  /* 0x0000009203007227 */ /* 0x000fc800078e00ff */
[----:B------:R-:W-:Y:S02]  /*a590*/  IMAD.MOV R0, RZ, RZ, -R0 ;  /* 0x000000ffff007224 */ /* 0x000fe400078e0a00 */
[----:B------:R-:W-:Y:S01]  /*a5a0*/  @!P6 IMAD.MOV R138, RZ, RZ, -R138 ;  /* 0x000000ffff8ae224 */ /* 0x000fe200078e0a8a */
[C---:B------:R-:W-:Y:S01]  /*a5b0*/  ISETP.GT.U32.AND P6, PT, R7.reuse, R148, PT ;  /* 0x000000940700720c */ /* 0x040fe20003fc4070 */
[--C-:B------:R-:W-:Y:S01]  /*a5c0*/  @!P5 IMAD.IADD R136, R136, 0x1, -R7.reuse ;  /* 0x000000018888d824 */ /* 0x100fe200078e0a07 */
[----:B------:R-:W-:Y:S01]  /*a5d0*/  ISETP.GE.AND P5, PT, R16, RZ, PT ;  /* 0x000000ff1000720c */ /* 0x000fe20003fa6270 */
[C---:B------:R-:W-:Y:S02]  /*a5e0*/  IMAD R146, R7.reuse, R0, R146 ;  /* 0x0000000007927224 */ /* 0x040fe400078e0292 */
[----:B------:R-:W-:Y:S02]  /*a5f0*/  VIADD R16, R6, 0x150 ;  /* 0x0000015006107836 */ /* 0x000fe40000000000 */
[--C-:B------:R-:W-:Y:S01]  /*a600*/  @!P0 IMAD.IADD R142, R142, 0x1, -R7.reuse ;  /* 0x000000018e8e8824 */ /* 0x100fe200078e0a07 */
[C---:B------:R-:W-:Y:S01]  /*a610*/  ISETP.GT.U32.AND P0, PT, R7.reuse, R146, PT ;  /* 0x000000920700720c */ /* 0x040fe20003f04070 */
[--C-:B------:R-:W-:Y:S01]  /*a620*/  @!P3 IMAD.IADD R144, R144, 0x1, -R7.reuse ;  /* 0x000000019090b824 */ /* 0x100fe200078e0a07 */
[----:B------:R-:W-:Y:S01]  /*a630*/  IABS R154, R16 ;  /* 0x00000010009a7213 */ /* 0x000fe20000000000 */
[----:B------:R-:W-:Y:S01]  /*a640*/  @!P1 IMAD.MOV R132, RZ, RZ, -R132 ;  /* 0x000000ffff849224 */ /* 0x000fe200078e0a84 */
[C---:B------:R-:W-:Y:S01]  /*a650*/  ISETP.GT.U32.AND P1, PT, R7.reuse, R136, PT ;  /* 0x000000880700720c */ /* 0x040fe20003f24070 */
[----:B------:R-:W-:Y:S01]  /*a660*/  @!P6 IMAD.IADD R148, R148, 0x1, -R7 ;  /* 0x000000019494e824 */ /* 0x000fe200078e0a07 */
[----:B------:R-:W-:Y:S01]  /*a670*/  ISETP.GT.U32.AND P6, PT, R7, R144, PT ;  /* 0x000000900700720c */ /* 0x000fe20003fc4070 */
[----:B------:R-:W-:Y:S01]  /*a680*/  IMAD.HI.U32 R0, R3, R154, RZ ;  /* 0x0000009a03007227 */ /* 0x000fe200078e00ff */
[----:B------:R-:W-:-:S03]  /*a690*/  ISETP.GE.AND P3, PT, R13, RZ, PT ;  /* 0x000000ff0d00720c */ /* 0x000fc60003f66270 */
[----:B------:R-:W-:Y:S02]  /*a6a0*/  VIADD R4, R6, 0x14c ;  /* 0x0000014c06047836 */ /* 0x000fe40000000000 */
[----:B------:R-:W-:Y:S02]  /*a6b0*/  IMAD.MOV R0, RZ, RZ, -R0 ;  /* 0x000000ffff007224 */ /* 0x000fe400078e0a00 */
[--C-:B------:R-:W-:Y:S01]  /*a6c0*/  @!P0 IMAD.IADD R146, R146, 0x1, -R7.reuse ;  /* 0x0000000192928824 */ /* 0x100fe200078e0a07 */
[----:B------:R-:W-:Y:S01]  /*a6d0*/  IABS R150, R4 ;  /* 0x0000000400967213 */ /* 0x000fe20000000000 */
[C---:B------:R-:W-:Y:S02]  /*a6e0*/  IMAD R154, R7.reuse, R0, R154 ;  /* 0x00000000079a7224 */ /* 0x040fe400078e029a */
[----:B------:R-:W-:Y:S01]  /*a6f0*/  @!P6 IMAD.IADD R144, R144, 0x1, -R7 ;  /* 0x000000019090e824 */ /* 0x000fe200078e0a07 */
[----:B------:R-:W-:Y:S01]  /*a700*/  ISETP.GT.U32.AND P0, PT, R7, R146, PT ;  /* 0x000000920700720c */ /* 0x000fe20003f04070 */
[----:B------:R-:W-:Y:S01]  /*a710*/  IMAD.HI.U32 R0, R3, R150, RZ ;  /* 0x0000009603007227 */ /* 0x000fe200078e00ff */
[----:B------:R-:W-:-:S03]  /*a720*/  ISETP.GT.U32.AND P6, PT, R7, R154, PT ;  /* 0x0000009a0700720c */ /* 0x000fc60003fc4070 */
[----:B------:R-:W-:Y:S01]  /*a730*/  @!P4 IMAD.MOV R140, RZ, RZ, -R140 ;  /* 0x000000ffff8cc224 */ /* 0x000fe200078e0a8c */
[----:B------:R-:W-:Y:S01]  /*a740*/  ISETP.GE.AND P4, PT, R14, RZ, PT ;  /* 0x000000ff0e00720c */ /* 0x000fe20003f86270 */
[--C-:B------:R-:W-:Y:S01]  /*a750*/  @!P1 IMAD.IADD R136, R136, 0x1, -R7.reuse ;  /* 0x0000000188889824 */ /* 0x100fe200078e0a07 */
[----:B------:R-:W-:Y:S01]  /*a760*/  ISETP.GE.AND P1, PT, R18, RZ, PT ;  /* 0x000000ff1200720c */ /* 0x000fe20003f26270 */
[----:B------:R-:W-:Y:S02]  /*a770*/  VIADD R13, R6, 0x148 ;  /* 0x00000148060d7836 */ /* 0x000fe40000000000 */
[----:B------:R-:W-:Y:S02]  /*a780*/  IMAD.MOV R0, RZ, RZ, -R0 ;  /* 0x000000ffff007224 */ /* 0x000fe400078e0a00 */
[----:B------:R-:W-:Y:S01]  /*a790*/  @!P2 IMAD.MOV R136, RZ, RZ, -R136 ;  /* 0x000000ffff88a224 */ /* 0x000fe200078e0a88 */
[C---:B------:R-:W-:Y:S01]  /*a7a0*/  ISETP.GT.U32.AND P2, PT, R7.reuse, R148, PT ;  /* 0x000000940700720c */ /* 0x040fe20003f44070 */
[C---:B------:R-:W-:Y:S01]  /*a7b0*/  IMAD R150, R7.reuse, R0, R150 ;  /* 0x0000000007967224 */ /* 0x040fe200078e0296 */
[----:B------:R-:W-:Y:S01]  /*a7c0*/  IABS R156, R13 ;  /* 0x0000000d009c7213 */ /* 0x000fe20000000000 */
[----:B------:R-:W-:Y:S01]  /*a7d0*/  @!P5 IMAD.MOV R142, RZ, RZ, -R142 ;  /* 0x000000ffff8ed224 */ /* 0x000fe200078e0a8e */
[----:B------:R-:W-:Y:S01]  /*a7e0*/  ISETP.GE.AND P5, PT, R16, RZ, PT ;  /* 0x000000ff1000720c */ /* 0x000fe20003fa6270 */
[----:B------:R-:W-:Y:S01]  /*a7f0*/  @!P0 IMAD.IADD R146, R146, 0x1, -R7 ;  /* 0x0000000192928824 */ /* 0x000fe200078e0a07 */
[----:B------:R-:W-:Y:S01]  /*a800*/  ISETP.GT.U32.AND P0, PT, R7, R150, PT ;  /* 0x000000960700720c */ /* 0x000fe20003f04070 */
[----:B------:R-:W-:-:S02]  /*a810*/  VIADD R16, R6, 0x140 ;  /* 0x0000014006107836 */ /* 0x000fc40000000000 */
[----:B------:R-:W-:-:S03]  /*a820*/  IMAD.HI.U32 R0, R3, R156, RZ ;  /* 0x0000009c03007227 */ /* 0x000fc600078e00ff */
[----:B------:R-:W-:Y:S01]  /*a830*/  IABS R160, R16 ;  /* 0x0000001000a07213 */ /* 0x000fe20000000000 */
[--C-:B------:R-:W-:Y:S01]  /*a840*/  @!P6 IMAD.IADD R154, R154, 0x1, -R7.reuse ;  /* 0x000000019a9ae824 */ /* 0x100fe200078e0a07 */
[----:B------:R-:W-:Y:S01]  /*a850*/  ISETP.GE.AND P6, PT, R13, RZ, PT ;  /* 0x000000ff0d00720c */ /* 0x000fe20003fc6270 */
[----:B------:R-:W-:Y:S02]  /*a860*/  IMAD.MOV R0, RZ, RZ, -R0 ;  /* 0x000000ffff007224 */ /* 0x000fe400078e0a00 */
[----:B------:R-:W-:Y:S01]  /*a870*/  @!P4 IMAD.MOV R144, RZ, RZ, -R144 ;  /* 0x000000ffff90c224 */ /* 0x000fe200078e0a90 */
[C---:B------:R-:W-:Y:S01]  /*a880*/  ISETP.GT.U32.AND P4, PT, R7.reuse, R154, PT ;  /* 0x0000009a0700720c */ /* 0x040fe20003f84070 */
[----:B------:R-:W-:Y:S01]  /*a890*/  @!P2 IMAD.IADD R148, R148, 0x1, -R7 ;  /* 0x000000019494a824 */ /* 0x000fe200078e0a07 */
[----:B------:R-:W-:Y:S01]  /*a8a0*/  ISETP.GE.AND P2, PT, R4, RZ, PT ;  /* 0x000000ff0400720c */ /* 0x000fe20003f46270 */
[----:B------:R-:W-:Y:S02]  /*a8b0*/  VIADD R14, R6, 0x144 ;  /* 0x00000144060e7836 */ /* 0x000fe40000000000 */
[----:B------:R-:W-:-:S02]  /*a8c0*/  IMAD R156, R7, R0, R156 ;  /* 0x00000000079c7224 */ /* 0x000fc400078e029c */
        /* <DEDUP_REMOVED lines=8> */
[--C-:B------:R-:W-:Y:S01]  /*a950*/  @!P4 IMAD.IADD R154, R154, 0x1, -R7.reuse ;  /* 0x000000019a9ac824 */ /* 0x100fe200078e0a07 */
[----:B------:R-:W-:Y:S01]  /*a960*/  ISETP.GE.AND P4, PT, R16, RZ, PT ;  /* 0x000000ff1000720c */ /* 0x000fe20003f86270 */
[C---:B------:R-:W-:Y:S02]  /*a970*/  IMAD R160, R7.reuse, R4, R160 ;  /* 0x0000000407a07224 */ /* 0x040fe400078e02a0 */
[----:B------:R-:W-:Y:S02]  /*a980*/  IMAD.MOV R0, RZ, RZ, -R0 ;  /* 0x000000ffff007224 */ /* 0x000fe400078e0a00 */
[----:B------:R-:W-:Y:S01]  /*a990*/  @!P5 IMAD.MOV R154, RZ, RZ, -R154 ;  /* 0x000000ffff9ad224 */ /* 0x000fe200078e0a9a */
[C---:B------:R-:W-:Y:S01]  /*a9a0*/  ISETP.GT.U32.AND P5, PT, R7.reuse, R160, PT ;  /* 0x000000a00700720c */ /* 0x040fe20003fa4070 */
[----:B------:R-:W-:Y:S02]  /*a9b0*/  IMAD R158, R7, R0, R158 ;  /* 0x00000000079e7224 */ /* 0x000fe400078e029e */
[----:B------:R-:W-:-:S02]  /*a9c0*/  @!P1 IMAD.IADD R156, R156, 0x1, -R7 ;  /* 0x000000019c9c9824 */ /* 0x000fc400078e0a07 */
[--C-:B------:R-:W-:Y:S01]  /*a9d0*/  @!P0 IMAD.IADD R150, R150, 0x1, -R7.reuse ;  /* 0x0000000196968824 */ /* 0x100fe200078e0a07 */
[C---:B------:R-:W-:Y:S01]  /*a9e0*/  ISETP.GT.U32.AND P0, PT, R7.reuse, R158, PT ;  /* 0x0000009e0700720c */ /* 0x040fe20003f04070 */
[----:B------:R-:W-:Y:S01]  /*a9f0*/  @!P3 IMAD.MOV R146, RZ, RZ, -R146 ;  /* 0x000000ffff92b224 */ /* 0x000fe200078e0a92 */
[C---:B------:R-:W-:Y:S01]  /*aa00*/  ISETP.GT.U32.AND P1, PT, R7.reuse, R156, PT ;  /* 0x0000009c0700720c */ /* 0x040fe20003f24070 */
[----:B------:R-:W-:Y:S01]  /*aa10*/  VIADD R13, R6, 0x13c ;  /* 0x0000013c060d7836 */ /* 0x000fe20000000000 */
[----:B------:R-:W-:Y:S01]  /*aa20*/  ISETP.GE.AND P3, PT, R14, RZ, PT ;  /* 0x000000ff0e00720c */ /* 0x000fe20003f66270 */
[----:B------:R-:W-:Y:S02]  /*aa30*/  VIADD R14, R6, 0x134 ;  /* 0x00000134060e7836 */ /* 0x000fe40000000000 */
[--C-:B------:R-:W-:Y:S01]  /*aa40*/  @!P5 IMAD.IADD R160, R160, 0x1, -R7.reuse ;  /* 0x00000001a0a0d824 */ /* 0x100fe200078e0a07 */
[----:B------:R-:W-:Y:S01]  /*aa50*/  IABS R162, R13 ;  /* 0x0000000d00a27213 */ /* 0x000fe20000000000 */
[----:B------:R-:W-:Y:S01]  /*aa60*/  VIADD R4, R6, 0x138 ;  /* 0x0000013806047836 */ /* 0x000fe20000000000 */
[----:B------:R-:W-:Y:S01]  /*aa70*/  IABS R164, R14 ;  /* 0x0000000e00a47213 */ /* 0x000fe20000000000 */
[----:B------:R-:W-:Y:S01]  /*aa80*/  @!P2 IMAD.MOV R150, RZ, RZ, -R150 ;  /* 0x000000ffff96a224 */ /* 0x000fe200078e0a96 */
[----:B------:R-:W-:Y:S01]  /*aa90*/  ISETP.GT.U32.AND P5, PT, R7, R160, PT ;  /* 0x000000a00700720c */ /* 0x000fe20003fa4070 */
[--C-:B------:R-:W-:Y:S01]  /*aaa0*/  @!P0 IMAD.IADD R158, R158, 0x1, -R7.reuse ;  /* 0x000000019e9e8824 */ /* 0x100fe200078e0a07 */
[----:B------:R-:W-:Y:S01]  /*aab0*/  IABS R166, R4 ;  /* 0x0000000400a67213 */ /* 0x000fe20000000000 */
[----:B------:R-:W-:Y:S01]  /*aac0*/  @!P1 IMAD.IADD R156, R156, 0x1, -R7 ;  /* 0x000000019c9c9824 */ /* 0x000fe200078e0a07 */
[----:B------:R-:W-:Y:S01]  /*aad0*/  ISETP.GE.AND P1, PT, R4, RZ, PT ;  /* 0x000000ff0400720c */ /* 0x000fe20003f26270 */
[----:B------:R-:W-:Y:S01]  /*aae0*/  IMAD.HI.U32 R4, R3, R164, RZ ;  /* 0x000000a403047227 */ /* 0x000fe200078e00ff */
[----:B------:R-:W-:-:S02]  /*aaf0*/  ISETP.GT.U32.AND P0, PT, R7, R158, PT ;  /* 0x0000009e0700720c */ /* 0x000fc40003f04070 */
[----:B------:R-:W-:Y:S01]  /*ab00*/  ISETP.GE.AND P2, PT, R13, RZ, PT ;  /* 0x000000ff0d00720c */ /* 0x000fe20003f46270 */
[----:B------:R-:W-:-:S04]  /*ab10*/  IMAD.HI.U32 R0, R3, R162, RZ ;  /* 0x000000a203007227 */ /* 0x000fc800078e00ff */
[----:B------:R-:W-:Y:S02]  /*ab20*/  IMAD.MOV R4, RZ, RZ, -R4 ;  /* 0x000000ffff047224 */ /* 0x000fe400078e0a04 */
[----:B------:R-:W-:Y:S02]  /*ab30*/  IMAD.MOV R13, RZ, RZ, -R0 ;  /* 0x000000ffff0d7224 */ /* 0x000fe400078e0a00 */
[C---:B------:R-:W-:Y:S02]  /*ab40*/  IMAD R164, R7.reuse, R4, R164 ;  /* 0x0000000407a47224 */ /* 0x040fe400078e02a4 */
[----:B------:R-:W-:Y:S02]  /*ab50*/  @!P5 IMAD.IADD R160, R160, 0x1, -R7 ;  /* 0x00000001a0a0d824 */ /* 0x000fe400078e0a07 */
[C---:B------:R-:W-:Y:S02]  /*ab60*/  IMAD R162, R7.reuse, R13, R162 ;  /* 0x0000000d07a27224 */ /* 0x040fe400078e02a2 */
[----:B------:R-:W-:Y:S01]  /*ab70*/  @!P4 IMAD.MOV R160, RZ, RZ, -R160 ;  /* 0x000000ffffa0c224 */ /* 0x000fe200078e0aa0 */
[----:B------:R-:W-:Y:S01]  /*ab80*/  ISETP.GT.U32.AND P4, PT, R7, R164, PT ;  /* 0x000000a40700720c */ /* 0x000fe20003f84070 */
[----:B------:R-:W-:Y:S01]  /*ab90*/  @!P6 IMAD.MOV R156, RZ, RZ, -R156 ;  /* 0x000000ffff9ce224 */ /* 0x000fe200078e0a9c */
[----:B------:R-:W-:Y:S01]  /*aba0*/  ISETP.GE.AND P6, PT, R14, RZ, PT ;  /* 0x000000ff0e00720c */ /* 0x000fe20003fc6270 */
[----:B------:R-:W-:-:S04]  /*abb0*/  IMAD.HI.U32 R0, R3, R166, RZ ;  /* 0x000000a603007227 */ /* 0x000fc800078e00ff */
[--C-:B------:R-:W-:Y:S01]  /*abc0*/  @!P0 IMAD.IADD R158, R158, 0x1, -R7.reuse ;  /* 0x000000019e9e8824 */ /* 0x100fe200078e0a07 */
[C---:B------:R-:W-:Y:S01]  /*abd0*/  ISETP.GT.U32.AND P0, PT, R7.reuse, R162, PT ;  /* 0x000000a20700720c */ /* 0x040fe20003f04070 */
[C---:B------:R-:W-:Y:S02]  /*abe0*/  VIADD R14, R6.reuse, 0x12c ;  /* 0x0000012c060e7836 */ /* 0x040fe40000000000 */
[----:B------:R-:W-:Y:S02]  /*abf0*/  IMAD.MOV R0, RZ, RZ, -R0 ;  /* 0x000000ffff007224 */ /* 0x000fe400078e0a00 */
[----:B------:R-:W-:Y:S01]  /*ac00*/  VIADD R18, R6, 0x124 ;  /* 0x0000012406127836 */ /* 0x000fe20000000000 */
[----:B------:R-:W-:Y:S01]  /*ac10*/  IABS R170, R14 ;  /* 0x0000000e00aa7213 */ /* 0x000fe20000000000 */
[----:B------:R-:W-:Y:S02]  /*ac20*/  IMAD R166, R7, R0, R166 ;  /* 0x0000000007a67224 */ /* 0x000fe400078e02a6 */
[----:B------:R-:W-:Y:S01]  /*ac30*/  @!P4 IMAD.IADD R164, R164, 0x1, -R7 ;  /* 0x00000001a4a4c824 */ /* 0x000fe200078e0a07 */
[----:B------:R-:W-:Y:S01]  /*ac40*/  IABS R174, R18 ;  /* 0x0000001200ae7213 */ /* 0x000fe20000000000 */
[----:B------:R-:W-:-:S03]  /*ac50*/  IMAD.HI.U32 R4, R3, R170, RZ ;  /* 0x000000aa03047227 */ /* 0x000fc600078e00ff */
[C---:B------:R-:W-:Y:S01]  /*ac60*/  ISETP.GT.U32.AND P4, PT, R7.reuse, R164, PT ;  /* 0x000000a40700720c */ /* 0x040fe20003f84070 */
[----:B------:R-:W-:Y:S01]  /*ac70*/  @!P3 IMAD.MOV R158, RZ, RZ, -R158 ;  /* 0x000000ffff9eb224 */ /* 0x000fe200078e0a9e */
[C---:B------:R-:W-:Y:S01]  /*ac80*/  ISETP.GT.U32.AND P3, PT, R7.reuse, R166, PT ;  /* 0x000000a60700720c */ /* 0x040fe20003f64070 */
[----:B------:R-:W-:Y:S02]  /*ac90*/  VIADD R0, R6, 0x130 ;  /* 0x0000013006007836 */ /* 0x000fe40000000000 */
[----:B------:R-:W-:Y:S02]  /*aca0*/  @!P0 IMAD.IADD R162, R162, 0x1, -R7 ;  /* 0x00000001a2a28824 */ /* 0x000fe400078e0a07 */
[----:B------:R-:W-:Y:S01]  /*acb0*/  IMAD.MOV R4, RZ, RZ, -R4 ;  /* 0x000000ffff047224 */ /* 0x000fe200078e0a04 */
[----:B------:R-:W-:Y:S01]  /*acc0*/  IABS R168, R0 ;  /* 0x0000000000a87213 */ /* 0x000fe20000000000 */
[----:B------:R-:W-:Y:S01]  /*acd0*/  VIADD R16, R6, 0x128 ;  /* 0x0000012806107836 */ /* 0x000fe20000000000 */
[C---:B------:R-:W-:Y:S01]  /*ace0*/  ISETP.GT.U32.AND P0, PT, R7.reuse, R162, PT ;  /* 0x000000a20700720c */ /* 0x040fe20003f04070 */
[----:B------:R-:W-:Y:S01]  /*acf0*/  IMAD R170, R7, R4, R170 ;  /* 0x0000000407aa7224 */ /* 0x000fe200078e02aa */
[----:B------:R-:W-:Y:S01]  /*ad00*/  ISETP.GE.AND P5, PT, R0, RZ, PT ;  /* 0x000000ff0000720c */ /* 0x000fe20003fa6270 */
[----:B------:R-:W-:Y:S01]  /*ad10*/  IMAD.HI.U32 R4, R3, R174, RZ ;  /* 0x000000ae03047227 */ /* 0x000fe200078e00ff */
[----:B------:R-:W-:-:S03]  /*ad20*/  IABS R172, R16 ;  /* 0x0000001000ac7213 */ /* 0x000fc60000000000 */
[----:B------:R-:W-:-:S04]  /*ad30*/  IMAD.HI.U32 R0, R3, R168, RZ ;  /* 0x000000a803007227 */ /* 0x000fc800078e00ff */
[----:B------:R-:W-:Y:S02]  /*ad40*/  IMAD.MOV R4, RZ, RZ, -R4 ;  /* 0x000000ffff047224 */ /* 0x000fe400078e0a04 */
[--C-:B------:R-:W-:Y:S02]  /*ad50*/  @!P3 IMAD.IADD R166, R166, 0x1, -R7.reuse ;  /* 0x00000001a6a6b824 */ /* 0x100fe400078e0a07 */
[----:B------:R-:W-:Y:S02]  /*ad60*/  IMAD.MOV R13, RZ, RZ, -R0 ;  /* 0x000000ffff0d7224 */ /* 0x000fe400078e0a00 */
[C---:B------:R-:W-:Y:S01]  /*ad70*/  IMAD R174, R7.reuse, R4, R174 ;  /* 0x0000000407ae7224 */ /* 0x040fe200078e02ae */
[C---:B------:R-:W-:Y:S01]  /*ad80*/  ISETP.GT.U32.AND P3, PT, R7.reuse, R166, PT ;  /* 0x000000a60700720c */ /* 0x040fe20003f64070 */
[--C-:B------:R-:W-:Y:S02]  /*ad90*/  @!P4 IMAD.IADD R164, R164, 0x1, -R7.reuse ;  /* 0x00000001a4a4c824 */ /* 0x100fe400078e0a07 */
[----:B------:R-:W-:Y:S01]  /*ada0*/  @!P0 IMAD.IADD R162, R162, 0x1, -R7 ;  /* 0x00000001a2a28824 */ /* 0x000fe200078e0a07 */
[----:B------:R-:W-:Y:S01]  /*adb0*/  ISETP.GE.AND P0, PT, R14, RZ, PT ;  /* 0x000000ff0e00720c */ /* 0x000fe20003f06270 */
[----:B------:R-:W-:-:S02]  /*adc0*/  IMAD R168, R7, R13, R168 ;  /* 0x0000000d07a87224 */ /* 0x000fc400078e02a8 */
[----:B------:R-:W-:Y:S01]  /*add0*/  @!P6 IMAD.MOV R164, RZ, RZ, -R164 ;  /* 0x000000ffffa4e224 */ /* 0x000fe200078e0aa4 */
[----:B------:R-:W-:Y:S01]  /*ade0*/  ISETP.GT.U32.AND P6, PT, R7, R174, PT ;  /* 0x000000ae0700720c */ /* 0x000fe20003fc4070 */
[----:B------:R-:W-:Y:S02]  /*adf0*/  VIADD R13, R6, 0x120 ;  /* 0x00000120060d7836 */ /* 0x000fe40000000000 */
[----:B------:R-:W-:-:S03]  /*ae00*/  IMAD.HI.U32 R0, R3, R172, RZ ;  /* 0x000000ac03007227 */ /* 0x000fc600078e00ff */
[----:B------:R-:W-:Y:S01]  /*ae10*/  IABS R176, R13 ;  /* 0x0000000d00b07213 */ /* 0x000fe20000000000 */
[----:B------:R-:W-:Y:S01]  /*ae20*/  @!P2 IMAD.MOV R162, RZ, RZ, -R162 ;  /* 0x000000ffffa2a224 */ /* 0x000fe200078e0aa2 */
[C---:B------:R-:W-:Y:S01]  /*ae30*/  ISETP.GT.U32.AND P2, PT, R7.reuse, R170, PT ;  /* 0x000000aa0700720c */ /* 0x040fe20003f44070 */
[----:B------:R-:W-:Y:S02]  /*ae40*/  IMAD.MOV R0, RZ, RZ, -R0 ;  /* 0x000000ffff007224 */ /* 0x000fe400078e0a00 */
[----:B------:R-:W-:Y:S02]  /*ae50*/  VIADD R14, R6, 0x11c ;  /* 0x0000011c060e7836 */ /* 0x000fe40000000000 */
[----:B------:R-:W-:Y:S02]  /*ae60*/  IMAD R172, R7, R0, R172 ;  /* 0x0000000007ac7224 */ /* 0x000fe400078e02ac */
[----:B------:R-:W-:Y:S01]  /*ae70*/  IMAD.HI.U32 R0, R3, R176, RZ ;  /* 0x000000b003007227 */ /* 0x000fe200078e00ff */
[----:B------:R-:W-:-:S02]  /*ae80*/  IABS R178, R14 ;  /* 0x0000000e00b27213 */ /* 0x000fc40000000000 */
[C---:B------:R-:W-:Y:S01]  /*ae90*/  ISETP.GT.U32.AND P4, PT, R7.reuse, R172, PT ;  /* 0x000000ac0700720c */ /* 0x040fe20003f84070 */
[--C-:B------:R-:W-:Y:S01]  /*aea0*/  @!P3 IMAD.IADD R166, R166, 0x1, -R7.reuse ;  /* 0x00000001a6a6b824 */ /* 0x100fe200078e0a07 */
[C---:B------:R-:W-:Y:S01]  /*aeb0*/  ISETP.GT.U32.AND P3, PT, R7.reuse, R168, PT ;  /* 0x000000a80700720c */ /* 0x040fe20003f64070 */
[--C-:B------:R-:W-:Y:S02]  /*aec0*/  @!P6 IMAD.IADD R174, R174, 0x1, -R7.reuse ;  /* 0x00000001aeaee824 */ /* 0x100fe400078e0a07 */
[----:B------:R-:W-:Y:S02]  /*aed0*/  IMAD.MOV R0, RZ, RZ, -R0 ;  /* 0x000000ffff007224 */ /* 0x000fe400078e0a00 */
[----:B------:R-:W-:Y:S01]  /*aee0*/  @!P2 IMAD.IADD R170, R170, 0x1, -R7 ;  /* 0x00000001aaaaa824 */ /* 0x000fe200078e0a07 */
[C---:B------:R-:W-:Y:S01]  /*aef0*/  ISETP.GT.U32.AND P6, PT, R7.reuse, R174, PT ;  /* 0x000000ae0700720c */ /* 0x040fe20003fc4070 */
[----:B------:R-:W-:Y:S02]  /*af00*/  IMAD R176, R7, R0, R176 ;  /* 0x0000000007b07224 */ /* 0x000fe400078e02b0 */
[----:B------:R-:W-:Y:S01]  /*af10*/  IMAD.HI.U32 R0, R3, R178, RZ ;  /* 0x000000b203007227 */ /* 0x000fe200078e00ff */
[----:B------:R-:W-:-:S03]  /*af20*/  ISETP.GT.U32.AND P2, PT, R7, R170, PT ;  /* 0x000000aa0700720c */ /* 0x000fc60003f44070 */
[----:B------:R-:W-:Y:S02]  /*af30*/  IMAD.MOV R0, RZ, RZ, -R0 ;  /* 0x000000ffff007224 */ /* 0x000fe400078e0a00 */
[--C-:B------:R-:W-:Y:S02]  /*af40*/  @!P3 IMAD.IADD R168, R168, 0x1, -R7.reuse ;  /* 0x00000001a8a8b824 */ /* 0x100fe400078e0a07 */
[--C-:B------:R-:W-:Y:S02]  /*af50*/  @!P4 IMAD.IADD R172, R172, 0x1, -R7.reuse ;  /* 0x00000001acacc824 */ /* 0x100fe400078e0a07 */
[C---:B------:R-:W-:Y:S01]  /*af60*/  IMAD R178, R7.reuse, R0, R178 ;  /* 0x0000000007b27224 */ /* 0x040fe200078e02b2 */
[C---:B------:R-:W-:Y:S01]  /*af70*/  ISETP.GT.U32.AND P3, PT, R7.reuse, R168, PT ;  /* 0x000000a80700720c */ /* 0x040fe20003f64070 */
[----:B------:R-:W-:Y:S01]  /*af80*/  @!P1 IMAD.MOV R166, RZ, RZ, -R166 ;  /* 0x000000ffffa69224 */ /* 0x000fe200078e0aa6 */
[----:B------:R-:W-:Y:S01]  /*af90*/  ISETP.GE.AND P1, PT, R16, RZ, PT ;  /* 0x000000ff1000720c */ /* 0x000fe20003f26270 */
[----:B------:R-:W-:Y:S01]  /*afa0*/  VIADD R16, R6, 0x118 ;  /* 0x0000011806107836 */ /* 0x000fe20000000000 */
[C---:B------:R-:W-:Y:S01]  /*afb0*/  ISETP.GT.U32.AND P4, PT, R7.reuse, R172, PT ;  /* 0x000000ac0700720c */ /* 0x040fe20003f84070 */
[--C-:B------:R-:W-:Y:S01]  /*afc0*/  @!P6 IMAD.IADD R174, R174, 0x1, -R7.reuse ;  /* 0x00000001aeaee824 */ /* 0x100fe200078e0a07 */
[C---:B------:R-:W-:Y:S01]  /*afd0*/  ISETP.GT.U32.AND P6, PT, R7.reuse, R178, PT ;  /* 0x000000b20700720c */ /* 0x040fe20003fc4070 */
[----:B------:R-:W-:Y:S01]  /*afe0*/  @!P2 IMAD.IADD R170, R170, 0x1, -R7 ;  /* 0x00000001aaaaa824 */ /* 0x000fe200078e0a07 */
[----:B------:R-:W-:Y:S01]  /*aff0*/  IABS R184, R16 ;  /* 0x0000001000b87213 */ /* 0x000fe20000000000 */
[----:B------:R-:W-:Y:S01]  /*b000*/  VIADD R0, R6, 0x114 ;  /* 0x0000011406007836 */ /* 0x000fe20000000000 */
[----:B------:R-:W-:Y:S01]  /*b010*/  ISETP.GT.U32.AND P2, PT, R7, R176, PT ;  /* 0x000000b00700720c */ /* 0x000fe20003f44070 */
[----:B------:R-:W-:Y:S01]  /*b020*/  @!P0 IMAD.MOV R170, RZ, RZ, -R170 ;  /* 0x000000ffffaa8224 */ /* 0x000fe200078e0aaa */
[----:B------:R-:W-:Y:S01]  /*b030*/  ISETP.GE.AND P0, PT, R14, RZ, PT ;  /* 0x000000ff0e00720c */ /* 0x000fe20003f06270 */
[----:B------:R-:W-:Y:S01]  /*b040*/  IMAD.HI.U32 R4, R3, R184, RZ ;  /* 0x000000b803047227 */ /* 0x000fe200078e00ff */
[----:B------:R-:W-:-:S03]  /*b050*/  IABS R182, R0 ;  /* 0x0000000000b67213 */ /* 0x000fc60000000000 */
[--C-:B------:R-:W-:Y:S01]  /*b060*/  @!P3 IMAD.IADD R168, R168, 0x1, -R7.reuse ;  /* 0x00000001a8a8b824 */ /* 0x100fe200078e0a07 */
[----:B------:R-:W-:Y:S01]  /*b070*/  ISETP.GE.AND P3, PT, R18, RZ, PT ;  /* 0x000000ff1200720c */ /* 0x000fe20003f66270 */
[----:B------:R-:W-:Y:S02]  /*b080*/  IMAD.MOV R4, RZ, RZ, -R4 ;  /* 0x000000ffff047224 */ /* 0x000fe400078e0a04 */
[--C-:B------:R-:W-:Y:S01]  /*b090*/  @!P4 IMAD.IADD R172, R172, 0x1, -R7.reuse ;  /* 0x00000001acacc824 */ /* 0x100fe200078e0a07 */
[----:B------:R-:W-:Y:S01]  /*b0a0*/  ISETP.GE.AND P4, PT, R16, RZ, PT ;  /* 0x000000ff1000720c */ /* 0x000fe20003f86270 */
[--C-:B------:R-:W-:Y:S02]  /*b0b0*/  @!P6 IMAD.IADD R178, R178, 0x1, -R7.reuse ;  /* 0x00000001b2b2e824 */ /* 0x100fe400078e0a07 */
[C---:B------:R-:W-:Y:S02]  /*b0c0*/  IMAD R184, R7.reuse, R4, R184 ;  /* 0x0000000407b87224 */ /* 0x040fe400078e02b8 */
[----:B------:R-:W-:Y:S01]  /*b0d0*/  @!P2 IMAD.IADD R176, R176, 0x1, -R7 ;  /* 0x00000001b0b0a824 */ /* 0x000fe200078e0a07 */
[----:B------:R-:W-:Y:S01]  /*b0e0*/  ISETP.GT.U32.AND P6, PT, R7, R178, PT ;  /* 0x000000b20700720c */ /* 0x000fe20003fc4070 */
[----:B------:R-:W-:-:S02]  /*b0f0*/  VIADD R4, R6, 0x110 ;  /* 0x0000011006047836 */ /* 0x000fc40000000000 */
[----:B------:R-:W-:Y:S01]  /*b100*/  @!P1 IMAD.MOV R172, RZ, RZ, -R172 ;  /* 0x000000ffffac9224 */ /* 0x000fe200078e0aac */
[----:B------:R-:W-:Y:S01]  /*b110*/  ISETP.GE.AND P1, PT, R0, RZ, PT ;  /* 0x000000ff0000720c */ /* 0x000fe20003f26270 */
[----:B------:R-:W-:Y:S01]  /*b120*/  IMAD.HI.U32 R0, R3, R182, RZ ;  /* 0x000000b603007227 */ /* 0x000fe200078e00ff */
[----:B------:R-:W-:Y:S02]  /*b130*/  ISETP.GT.U32.AND P2, PT, R7, R176, PT ;  /* 0x000000b00700720c */ /* 0x000fe40003f44070 */
[----:B------:R-:W-:Y:S01]  /*b140*/  IABS R180, R4 ;  /* 0x0000000400b47213 */ /* 0x000fe20000000000 */
[----:B------:R-:W-:Y:S02]  /*b150*/  IMAD.MOV R0, RZ, RZ, -R0 ;  /* 0x000000ffff007224 */ /* 0x000fe400078e0a00 */
[----:B------:R-:W-:Y:S01]  /*b160*/  @!P5 IMAD.MOV R168, RZ, RZ, -R168 ;  /* 0x000000ffffa8d224 */ /* 0x000fe200078e0aa8 */
[----:B------:R-:W-:Y:S01]  /*b170*/  ISETP.GE.AND P5, PT, R13, RZ, PT ;  /* 0x000000ff0d00720c */ /* 0x000fe20003fa6270 */
[----:B------:R-:W-:Y:S01]  /*b180*/  @!P3 IMAD.MOV R174, RZ, RZ, -R174 ;  /* 0x000000ffffaeb224 */ /* 0x000fe200078e0aae */
[----:B------:R-:W-:Y:S01]  /*b190*/  ISETP.GE.AND P3, PT, R4, RZ, PT ;  /* 0x000000ff0400720c */ /* 0x000fe20003f66270 */
[----:B------:R-:W-:-:S04]  /*b1a0*/  IMAD.HI.U32 R4, R3, R180, RZ ;  /* 0x000000b403047227 */ /* 0x000fc800078e00ff */
[C---:B------:R-:W-:Y:S02]  /*b1b0*/  IMAD R182, R7.reuse, R0, R182 ;  /* 0x0000000007b67224 */ /* 0x040fe400078e02b6 */
[----:B------:R-:W-:Y:S02]  /*b1c0*/  IMAD.MOV R4, RZ, RZ, -R4 ;  /* 0x000000ffff047224 */ /* 0x000fe400078e0a04 */
[--C-:B------:R-:W-:Y:S01]  /*b1d0*/  @!P6 IMAD.IADD R178, R178, 0x1, -R7.reuse ;  /* 0x00000001b2b2e824 */ /* 0x100fe200078e0a07 */
[C---:B------:R-:W-:Y:S01]  /*b1e0*/  ISETP.GT.U32.AND P6, PT, R7.reuse, R182, PT ;  /* 0x000000b60700720c */ /* 0x040fe20003fc4070 */
[----:B------:R-:W-:Y:S01]  /*b1f0*/  @!P2 IMAD.IADD R176, R176, 0x1, -R7 ;  /* 0x00000001b0b0a824 */ /* 0x000fe200078e0a07 */
[C---:B------:R-:W-:Y:S01]  /*b200*/  ISETP.GT.U32.AND P2, PT, R7.reuse, R184, PT ;  /* 0x000000b80700720c */ /* 0x040fe20003f44070 */
[----:B------:R-:W-:Y:S02]  /*b210*/  IMAD R180, R7, R4, R180 ;  /* 0x0000000407b47224 */ /* 0x000fe400078e02b4 */
[----:B------:R-:W-:-:S02]  /*b220*/  @!P5 IMAD.MOV R176, RZ, RZ, -R176 ;  /* 0x000000ffffb0d224 */ /* 0x000fc400078e0ab0 */
[C---:B------:R-:W-:Y:S01]  /*b230*/  VIADD R13, R6.reuse, 0x10c ;  /* 0x0000010c060d7836 */ /* 0x040fe20000000000 */
[----:B------:R-:W-:Y:S01]  /*b240*/  ISETP.GT.U32.AND P5, PT, R7, R180, PT ;  /* 0x000000b40700720c */ /* 0x000fe20003fa4070 */
[C---:B------:R-:W-:Y:S02]  /*b250*/  VIADD R14, R6.reuse, 0x108 ;  /* 0x00000108060e7836 */ /* 0x040fe40000000000 */
[----:B------:R-:W-:Y:S01]  /*b260*/  VIADD R16, R6, 0x104 ;  /* 0x0000010406107836 */ /* 0x000fe20000000000 */
[----:B------:R-:W-:Y:S01]  /*b270*/  IABS R194, R13 ;  /* 0x0000000d00c27213 */ /* 0x000fe20000000000 */
[--C-:B------:R-:W-:Y:S01]  /*b280*/  @!P6 IMAD.IADD R182, R182, 0x1, -R7.reuse ;  /* 0x00000001b6b6e824 */ /* 0x100fe200078e0a07 */
[----:B------:R-:W-:Y:S01]  /*b290*/  IABS R192, R14 ;  /* 0x0000000e00c07213 */ /* 0x000fe20000000000 */
[----:B------:R-:W-:Y:S01]  /*b2a0*/  @!P2 IMAD.IADD R184, R184, 0x1, -R7 ;  /* 0x00000001b8b8a824 */ /* 0x000fe200078e0a07 */
[----:B------:R-:W-:Y:S01]  /*b2b0*/  IABS R190, R16 ;  /* 0x0000001000be7213 */ /* 0x000fe20000000000 */
[----:B------:R-:W-:Y:S01]  /*b2c0*/  IMAD.HI.U32 R0, R3, R194, RZ ;  /* 0x000000c203007227 */ /* 0x000fe200078e00ff */
[----:B------:R-:W-:-:S02]  /*b2d0*/  ISETP.GT.U32.AND P6, PT, R7, R182, PT ;  /* 0x000000b60700720c */ /* 0x000fc40003fc4070 */
[----:B------:R-:W-:Y:S01]  /*b2e0*/  ISETP.GT.U32.AND P2, PT, R7, R184, PT ;  /* 0x000000b80700720c */ /* 0x000fe20003f44070 */
[----:B------:R-:W-:Y:S02]  /*b2f0*/  @!P5 IMAD.IADD R180, R180, 0x1, -R7 ;  /* 0x00000001b4b4d824 */ /* 0x000fe400078e0a07 */
[----:B------:R-:W-:Y:S02]  /*b300*/  IMAD.MOV R0, RZ, RZ, -R0 ;  /* 0x000000ffff007224 */ /* 0x000fe400078e0a00 */
[----:B------:R-:W-:Y:S01]  /*b310*/  IMAD.HI.U32 R4, R3, R192, RZ ;  /* 0x000000c003047227 */ /* 0x000fe200078e00ff */
[----:B------:R-:W-:-:S03]  /*b320*/  ISETP.GT.U32.AND P5, PT, R7, R180, PT ;  /* 0x000000b40700720c */ /* 0x000fc60003fa4070 */
[C---:B------:R-:W-:Y:S02]  /*b330*/  IMAD R194, R7.reuse, R0, R194 ;  /* 0x0000000007c27224 */ /* 0x040fe400078e02c2 */
[----:B------:R-:W-:Y:S02]  /*b340*/  IMAD.MOV R4, RZ, RZ, -R4 ;  /* 0x000000ffff047224 */ /* 0x000fe400078e0a04 */
[----:B------:R-:W-:Y:S02]  /*b350*/  VIADD R18, R6, 0x100 ;  /* 0x0000010006127836 */ /* 0x000fe40000000000 */
[----:B------:R-:W-:Y:S01]  /*b360*/  @!P6 IMAD.IADD R182, R182, 0x1, -R7 ;  /* 0x00000001b6b6e824 */ /* 0x000fe200078e0a07 */
[----:B------:R-:W-:Y:S01]  /*b370*/  ISETP.GT.U32.AND P6, PT, R7, R194, PT ;  /* 0x000000c20700720c */ /* 0x000fe20003fc4070 */
[----:B------:R-:W-:Y:S01]  /*b380*/  IMAD.HI.U32 R0, R3, R190, RZ ;  /* 0x000000be03007227 */ /* 0x000fe200078e00ff */
[----:B------:R-:W-:-:S03]  /*b390*/  IABS R188, R18 ;  /* 0x0000001200bc7213 */ /* 0x000fc60000000000 */
[----:B------:R-:W-:Y:S01]  /*b3a0*/  @!P0 IMAD.MOV R178, RZ, RZ, -R178 ;  /* 0x000000ffffb28224 */ /* 0x000fe200078e0ab2 */
[----:B------:R-:W-:Y:S01]  /*b3b0*/  ISETP.GE.AND P0, PT, R13, RZ, PT ;  /* 0x000000ff0d00720c */ /* 0x000fe20003f06270 */
[C---:B------:R-:W-:Y:S02]  /*b3c0*/  IMAD R192, R7.reuse, R4, R192 ;  /* 0x0000000407c07224 */ /* 0x040fe400078e02c0 */
[----:B------:R-:W-:Y:S02]  /*b3d0*/  IMAD.MOV R13, RZ, RZ, -R0 ;  /* 0x000000ffff0d7224 */ /* 0x000fe400078e0a00 */
[----:B------:R-:W-:Y:S01]  /*b3e0*/  @!P5 IMAD.IADD R180, R180, 0x1, -R7 ;  /* 0x00000001b4b4d824 */ /* 0x000fe200078e0a07 */
[----:B------:R-:W-:Y:S01]  /*b3f0*/  ISETP.GT.U32.AND P5, PT, R7, R192, PT ;  /* 0x000000c00700720c */ /* 0x000fe20003fa4070 */
[----:B------:R-:W-:-:S04]  /*b400*/  IMAD.HI.U32 R0, R3, R188, RZ ;  /* 0x000000bc03007227 */ /* 0x000fc800078e00ff */
[C---:B------:R-:W-:Y:S02]  /*b410*/  IMAD R190, R7.reuse, R13, R190 ;  /* 0x0000000d07be7224 */ /* 0x040fe400078e02be */
[--C-:B------:R-:W-:Y:S01]  /*b420*/  @!P2 IMAD.IADD R184, R184, 0x1, -R7.reuse ;  /* 0x00000001b8b8a824 */ /* 0x100fe200078e0a07 */
[----:B------:R-:W-:Y:S01]  /*b430*/  ISETP.GE.AND P2, PT, R14, RZ, PT ;  /* 0x000000ff0e00720c */ /* 0x000fe20003f46270 */
[----:B------:R-:W-:Y:S02]  /*b440*/  VIADD R20, R6, 0xfc ;  /* 0x000000fc06147836 */ /* 0x000fe40000000000 */
[----:B------:R-:W-:Y:S02]  /*b450*/  IMAD.MOV R14, RZ, RZ, -R0 ;  /* 0x000000ffff0e7224 */ /* 0x000fe400078e0a00 */
[--C-:B------:R-:W-:Y:S01]  /*b460*/  @!P6 IMAD.IADD R194, R194, 0x1, -R7.reuse ;  /* 0x00000001c2c2e824 */ /* 0x100fe200078e0a07 */
[C---:B------:R-:W-:Y:S01]  /*b470*/  ISETP.GT.U32.AND P6, PT, R7.reuse, R190, PT ;  /* 0x000000be0700720c */ /* 0x040fe20003fc4070 */
[----:B------:R-:W-:Y:S01]  /*b480*/  IMAD R188, R7, R14, R188 ;  /* 0x0000000e07bc7224 */ /* 0x000fe200078e02bc */
[----:B------:R-:W-:Y:S01]  /*b490*/  IABS R186, R20 ;  /* 0x0000001400ba7213 */ /* 0x000fe20000000000 */
[----:B------:R-:W-:-:S02]  /*b4a0*/  @!P5 IMAD.IADD R192, R192, 0x1, -R7 ;  /* 0x00000001c0c0d824 */ /* 0x000fc400078e0a07 */
[C---:B------:R-:W-:Y:S01]  /*b4b0*/  VIADD R21, R6.reuse, 0xf8 ;  /* 0x000000f806157836 */ /* 0x040fe20000000000 */
[----:B------:R-:W-:Y:S01]  /*b4c0*/  ISETP.GT.U32.AND P5, PT, R7, R188, PT ;  /* 0x000000bc0700720c */ /* 0x000fe20003fa4070 */
[----:B------:R-:W-:Y:S02]  /*b4d0*/  VIADD R22, R6, 0xf4 ;  /* 0x000000f406167836 */ /* 0x000fe40000000000 */
[----:B------:R-:W-:Y:S01]  /*b4e0*/  IMAD.HI.U32 R4, R3, R186, RZ ;  /* 0x000000ba03047227 */ /* 0x000fe200078e00ff */
[----:B------:R-:W-:Y:S02]  /*b4f0*/  IABS R196, R21 ;  /* 0x0000001500c47213 */ /* 0x000fe40000000000 */
[----:B------:R-:W-:Y:S01]  /*b500*/  IABS R198, R22 ;  /* 0x0000001600c67213 */ /* 0x000fe20000000000 */
[----:B------:R-:W-:Y:S02]  /*b510*/  IMAD.MOV R4, RZ, RZ, -R4 ;  /* 0x000000ffff047224 */ /* 0x000fe400078e0a04 */
[----:B------:R-:W-:Y:S01]  /*b520*/  @!P6 IMAD.IADD R190, R190, 0x1, -R7 ;  /* 0x00000001bebee824 */ /* 0x000fe200078e0a07 */
[C---:B------:R-:W-:Y:S01]  /*b530*/  ISETP.GT.U32.AND P6, PT, R7.reuse, R192, PT ;  /* 0x000000c00700720c */ /* 0x040fe20003fc4070 */
[----:B------:R-:W-:-:S02]  /*b540*/  IMAD R186, R7, R4, R186 ;  /* 0x0000000407ba7224 */ /* 0x000fc400078e02ba */
[----:B------:R-:W-:Y:S01]  /*b550*/  @!P1 IMAD.MOV R182, RZ, RZ, -R182 ;  /* 0x000000ffffb69224 */ /* 0x000fe200078e0ab6 */
[----:B------:R-:W-:Y:S01]  /*b560*/  ISETP.GT.U32.AND P1, PT, R7, R190, PT ;  /* 0x000000be0700720c */ /* 0x000fe20003f24070 */
[----:B------:R-:W-:-:S04]  /*b570*/  IMAD.HI.U32 R13, R3, R196, RZ ;  /* 0x000000c4030d7227 */ /* 0x000fc800078e00ff */
[----:B------:R-:W-:-:S04]  /*b580*/  IMAD.HI.U32 R0, R3, R198, RZ ;  /* 0x000000c603007227 */ /* 0x000fc800078e00ff */
[----:B------:R-:W-:Y:S01]  /*b590*/  @!P4 IMAD.MOV R184, RZ, RZ, -R184 ;  /* 0x000000ffffb8c224 */ /* 0x000fe200078e0ab8 */
[C---:B------:R-:W-:Y:S01]  /*b5a0*/  ISETP.GT.U32.AND P4, PT, R7.reuse, R194, PT ;  /* 0x000000c20700720c */ /* 0x040fe20003f84070 */
[----:B------:R-:W-:Y:S02]  /*b5b0*/  @!P5 IMAD.IADD R188, R188, 0x1, -R7 ;  /* 0x00000001bcbcd824 */ /* 0x000fe400078e0a07 */
[----:B------:R-:W-:Y:S01]  /*b5c0*/  @!P3 IMAD.MOV R180, RZ, RZ, -R180 ;  /* 0x000000ffffb4b224 */ /* 0x000fe200078e0ab4 */
[C---:B------:R-:W-:Y:S01]  /*b5d0*/  ISETP.GT.U32.AND P3, PT, R7.reuse, R186, PT ;  /* 0x000000ba0700720c */ /* 0x040fe20003f64070 */
[----:B------:R-:W-:Y:S01]  /*b5e0*/  IMAD.MOV R13, RZ, RZ, -R13 ;  /* 0x000000ffff0d7224 */ /* 0x000fe200078e0a0d */
[C---:B------:R-:W-:Y:S01]  /*b5f0*/  ISETP.GT.U32.AND P5, PT, R7.reuse, R188, PT ;  /* 0x000000bc0700720c */ /* 0x040fe20003fa4070 */
[----:B------:R-:W-:Y:S02]  /*b600*/  IMAD.MOV R0, RZ, RZ, -R0 ;  /* 0x000000ffff007224 */ /* 0x000fe400078e0a00 */
[----:B------:R-:W-:-:S02]  /*b610*/  IMAD R196, R7, R13, R196 ;  /* 0x0000000d07c47224 */ /* 0x000fc400078e02c4 */
[C---:B------:R-:W-:Y:S02]  /*b620*/  VIADD R14, R6.reuse, 0xec ;  /* 0x000000ec060e7836 */ /* 0x040fe40000000000 */
[----:B------:R-:W-:Y:S02]  /*b630*/  VIADD R13, R6, 0xf0 ;  /* 0x000000f0060d7836 */ /* 0x000fe40000000000 */
[C---:B------:R-:W-:Y:S01]  /*b640*/  IMAD R198, R7.reuse, R0, R198 ;  /* 0x0000000007c67224 */ /* 0x040fe200078e02c6 */
[----:B------:R-:W-:Y:S01]  /*b650*/  IABS R202, R14 ;  /* 0x0000000e00ca7213 */ /* 0x000fe20000000000 */
[--C-:B------:R-:W-:Y:S01]  /*b660*/  @!P1 IMAD.IADD R190, R190, 0x1, -R7.reuse ;  /* 0x00000001bebe9824 */ /* 0x100fe200078e0a07 */
[----:B------:R-:W-:Y:S01]  /*b670*/  IABS R200, R13 ;  /* 0x0000000d00c87213 */ /* 0x000fe20000000000 */
[--C-:B------:R-:W-:Y:S01]  /*b680*/  @!P4 IMAD.IADD R194, R194, 0x1, -R7.reuse ;  /* 0x00000001c2c2c824 */ /* 0x100fe200078e0a07 */
[C---:B------:R-:W-:Y:S01]  /*b690*/  ISETP.GT.U32.AND P1, PT, R7.reuse, R198, PT ;  /* 0x000000c60700720c */ /* 0x040fe20003f24070 */
[--C-:B------:R-:W-:Y:S01]  /*b6a0*/  @!P6 IMAD.IADD R192, R192, 0x1, -R7.reuse ;  /* 0x00000001c0c0e824 */ /* 0x100fe200078e0a07 */
[----:B------:R-:W-:Y:S01]  /*b6b0*/  ISETP.GE.AND P6, PT, R16, RZ, PT ;  /* 0x000000ff1000720c */ /* 0x000fe20003fc6270 */
[----:B------:R-:W-:Y:S01]  /*b6c0*/  @!P3 IMAD.IADD R186, R186, 0x1, -R7 ;  /* 0x00000001babab824 */ /* 0x000fe200078e0a07 */
[----:B------:R-:W-:Y:S01]  /*b6d0*/  ISETP.GT.U32.AND P4, PT, R7, R196, PT ;  /* 0x000000c40700720c */ /* 0x000fe20003f84070 */
[----:B------:R-:W-:Y:S01]  /*b6e0*/  IMAD.HI.U32 R4, R3, R202, RZ ;  /* 0x000000ca03047227 */ /* 0x000fe200078e00ff */
[----:B------:R-:W-:-:S03]  /*b6f0*/  ISETP.GE.AND P3, PT, R20, RZ, PT ;  /* 0x000000ff1400720c */ /* 0x000fc60003f66270 */
[----:B------:R-:W-:-:S04]  /*b700*/  IMAD.HI.U32 R0, R3, R200, RZ ;  /* 0x000000c803007227 */ /* 0x000fc800078e00ff */
[----:B------:R-:W-:Y:S01]  /*b710*/  @!P5 IMAD.IADD R188, R188, 0x1, -R7 ;  /* 0x00000001bcbcd824 */ /* 0x000fe200078e0a07 */
[----:B------:R-:W-:Y:S01]  /*b720*/  ISETP.GE.AND P5, PT, R18, RZ, PT ;  /* 0x000000ff1200720c */ /* 0x000fe20003fa6270 */
[----:B------:R-:W-:Y:S01]  /*b730*/  @!P0 IMAD.MOV R194, RZ, RZ, -R194 ;  /* 0x000000ffffc28224 */ /* 0x000fe200078e0ac2 */
[C---:B------:R-:W-:Y:S01]  /*b740*/  ISETP.GT.U32.AND P0, PT, R7.reuse, R186, PT ;  /* 0x000000ba0700720c */ /* 0x040fe20003f04070 */
[----:B------:R-:W-:Y:S02]  /*b750*/  IMAD.MOV R4, RZ, RZ, -R4 ;  /* 0x000000ffff047224 */ /* 0x000fe400078e0a04 */
[----:B------:R-:W-:Y:S02]  /*b760*/  IMAD.MOV R0, RZ, RZ, -R0 ;  /* 0x000000ffff007224 */ /* 0x000fe400078e0a00 */
[C---:B------:R-:W-:Y:S02]  /*b770*/  IMAD R202, R7.reuse, R4, R202 ;  /* 0x0000000407ca7224 */ /* 0x040fe400078e02ca */
[----:B------:R-:W-:-:S02]  /*b780*/  IMAD R200, R7, R0, R200 ;  /* 0x0000000007c87224 */ /* 0x000fc400078e02c8 */
[----:B------:R-:W-:Y:S02]  /*b790*/  VIADD R4, R6, 0xe8 ;  /* 0x000000e806047836 */ /* 0x000fe40000000000 */
[--C-:B------:R-:W-:Y:S02]  /*b7a0*/  @!P1 IMAD.IADD R198, R198, 0x1, -R7.reuse ;  /* 0x00000001c6c69824 */ /* 0x100fe400078e0a07 */
[----:B------:R-:W-:Y:S01]  /*b7b0*/  @!P6 IMAD.MOV R190, RZ, RZ, -R190 ;  /* 0x000000ffffbee224 */ /* 0x000fe200078e0abe */
[C---:B------:R-:W-:Y:S01]  /*b7c0*/  ISETP.GT.U32.AND P6, PT, R7.reuse, R200, PT ;  /* 0x000000c80700720c */ /* 0x040fe20003fc4070 */
[--C-:B------:R-:W-:Y:S01]  /*b7d0*/  @!P4 IMAD.IADD R196, R196, 0x1, -R7.reuse ;  /* 0x00000001c4c4c824 */ /* 0x100fe200078e0a07 */
[C---:B------:R-:W-:Y:S01]  /*b7e0*/  ISETP.GT.U32.AND P1, PT, R7.reuse, R198, PT ;  /* 0x000000c60700720c */ /* 0x040fe20003f24070 */
[----:B------:R-:W-:Y:S01]  /*b7f0*/  @!P5 IMAD.MOV R188, RZ, RZ, -R188 ;  /* 0x000000ffffbcd224 */ /* 0x000fe200078e0abc */
[----:B------:R-:W-:Y:S01]  /*b800*/  IABS R206, R4 ;  /* 0x0000000400ce7213 */ /* 0x000fe20000000000 */
[----:B------:R-:W-:Y:S01]  /*b810*/  @!P0 IMAD.IADD R186, R186, 0x1, -R7 ;  /* 0x00000001baba8824 */ /* 0x000fe200078e0a07 */
[----:B------:R-:W-:Y:S01]  /*b820*/  ISETP.GE.AND P5, PT, R22, RZ, PT ;  /* 0x000000ff1600720c */ /* 0x000fe20003fa6270 */
[----:B------:R-:W-:Y:S01]  /*b830*/  @!P2 IMAD.MOV R192, RZ, RZ, -R192 ;  /* 0x000000ffffc0a224 */ /* 0x000fe200078e0ac0 */
[----:B------:R-:W-:Y:S01]  /*b840*/  ISETP.GT.U32.AND P0, PT, R7, R202, PT ;  /* 0x000000ca0700720c */ /* 0x000fe20003f04070 */
[----:B------:R-:W-:Y:S01]  /*b850*/  IMAD.HI.U32 R0, R3, R206, RZ ;  /* 0x000000ce03007227 */ /* 0x000fe200078e00ff */
[----:B------:R-:W-:-:S02]  /*b860*/  ISETP.GT.U32.AND P2, PT, R7, R196, PT ;  /* 0x000000c40700720c */ /* 0x000fc40003f44070 */
[----:B------:R-:W-:Y:S01]  /*b870*/  ISETP.GE.AND P4, PT, R21, RZ, PT ;  /* 0x000000ff1500720c */ /* 0x000fe20003f86270 */
[----:B------:R-:W-:Y:S02]  /*b880*/  IMAD.MOV R0, RZ, RZ, -R0 ;  /* 0x000000ffff007224 */ /* 0x000fe400078e0a00 */
[--C-:B------:R-:W-:Y:S01]  /*b890*/  @!P1 IMAD.IADD R198, R198, 0x1, -R7.reuse ;  /* 0x00000001c6c69824 */ /* 0x100fe200078e0a07 */
[----:B------:R-:W-:Y:S01]  /*b8a0*/  ISETP.GE.AND P1, PT, R14, RZ, PT ;  /* 0x000000ff0e00720c */ /* 0x000fe20003f26270 */
[--C-:B------:R-:W-:Y:S01]  /*b8b0*/  @!P6 IMAD.IADD R200, R200, 0x1, -R7.reuse ;  /* 0x00000001c8c8e824 */ /* 0x100fe200078e0a07 */
[----:B------:R-:W-:Y:S01]  /*b8c0*/  ISETP.GE.AND P6, PT, R4, RZ, PT ;  /* 0x000000ff0400720c */ /* 0x000fe20003fc6270 */
[C---:B------:R-:W-:Y:S02]  /*b8d0*/  IMAD R206, R7.reuse, R0, R206 ;  /* 0x0000000007ce7224 */ /* 0x040fe400078e02ce */
[----:B------:R-:W-:Y:S01]  /*b8e0*/  @!P0 IMAD.IADD R202, R202, 0x1, -R7 ;  /* 0x00000001caca8824 */ /* 0x000fe200078e0a07 */
[C---:B------:R-:W-:Y:S01]  /*b8f0*/  ISETP.GT.U32.AND P0, PT, R7.reuse, R200, PT ;  /* 0x000000c80700720c */ /* 0x040fe20003f04070 */
[----:B------:R-:W-:Y:S01]  /*b900*/  @!P5 IMAD.MOV R198, RZ, RZ, -R198 ;  /* 0x000000ffffc6d224 */ /* 0x000fe200078e0ac6 */
[----:B------:R-:W-:Y:S01]  /*b910*/  ISETP.GT.U32.AND P5, PT, R7, R206, PT ;  /* 0x000000ce0700720c */ /* 0x000fe20003fa4070 */
[----:B------:R-:W-:-:S02]  /*b920*/  VIADD R16, R6, 0xe4 ;  /* 0x000000e406107836 */ /* 0x000fc40000000000 */
[----:B------:R-:W-:Y:S01]  /*b930*/  @!P2 IMAD.IADD R196, R196, 0x1, -R7 ;  /* 0x00000001c4c4a824 */ /* 0x000fe200078e0a07 */
[----:B------:R-:W-:Y:S01]  /*b940*/  ISETP.GE.AND P2, PT, R13, RZ, PT ;  /* 0x000000ff0d00720c */ /* 0x000fe20003f46270 */
[C---:B------:R-:W-:Y:S01]  /*b950*/  VIADD R0, R6.reuse, 0xe0 ;  /* 0x000000e006007836 */ /* 0x040fe20000000000 */
[----:B------:R-:W-:Y:S01]  /*b960*/  IABS R204, R16 ;  /* 0x0000001000cc7213 */ /* 0x000fe20000000000 */
[----:B------:R-:W-:Y:S01]  /*b970*/  @!P4 IMAD.MOV R196, RZ, RZ, -R196 ;  /* 0x000000ffffc4c224 */ /* 0x000fe200078e0ac4 */
[----:B------:R-:W-:Y:S01]  /*b980*/  ISETP.GT.U32.AND P4, PT, R7, R202, PT ;  /* 0x000000ca0700720c */ /* 0x000fe20003f84070 */
[----:B------:R-:W-:Y:S01]  /*b990*/  VIADD R14, R6, 0xd8 ;  /* 0x000000d8060e7836 */ /* 0x000fe20000000000 */
[----:B------:R-:W-:Y:S01]  /*b9a0*/  IABS R212, R0 ;  /* 0x0000000000d47213 */ /* 0x000fe20000000000 */
[----:B------:R-:W-:-:S03]  /*b9b0*/  IMAD.HI.U32 R4, R3, R204, RZ ;  /* 0x000000cc03047227 */ /* 0x000fc600078e00ff */
[----:B------:R-:W-:Y:S01]  /*b9c0*/  IABS R208, R14 ;  /* 0x0000000e00d07213 */ /* 0x000fe20000000000 */
[--C-:B------:R-:W-:Y:S01]  /*b9d0*/  @!P0 IMAD.IADD R200, R200, 0x1, -R7.reuse ;  /* 0x00000001c8c88824 */ /* 0x100fe200078e0a07 */
[----:B------:R-:W-:Y:S01]  /*b9e0*/  ISETP.GE.AND P0, PT, R0, RZ, PT ;  /* 0x000000ff0000720c */ /* 0x000fe20003f06270 */
[----:B------:R-:W-:Y:S02]  /*b9f0*/  @!P5 IMAD.IADD R206, R206, 0x1, -R7 ;  /* 0x00000001ceced824 */ /* 0x000fe400078e0a07 */
[----:B------:R-:W-:Y:S02]  /*ba00*/  IMAD.MOV R4, RZ, RZ, -R4 ;  /* 0x000000ffff047224 */ /* 0x000fe400078e0a04 */
[----:B------:R-:W-:Y:S01]  /*ba10*/  @!P2 IMAD.MOV R200, RZ, RZ, -R200 ;  /* 0x000000ffffc8a224 */ /* 0x000fe200078e0ac8 */
[----:B------:R-:W-:Y:S01]  /*ba20*/  ISETP.GT.U32.AND P2, PT, R7, R206, PT ;  /* 0x000000ce0700720c */ /* 0x000fe20003f44070 */
[----:B------:R-:W-:-:S04]  /*ba30*/  IMAD.HI.U32 R0, R3, R212, RZ ;  /* 0x000000d403007227 */ /* 0x000fc800078e00ff */
[C---:B------:R-:W-:Y:S02]  /*ba40*/  IMAD R204, R7.reuse, R4, R204 ;  /* 0x0000000407cc7224 */ /* 0x040fe400078e02cc */
[----:B------:R-:W-:Y:S02]  /*ba50*/  VIADD R4, R6, 0xdc ;  /* 0x000000dc06047836 */ /* 0x000fe40000000000 */
[----:B------:R-:W-:Y:S02]  /*ba60*/  IMAD.MOV R0, RZ, RZ, -R0 ;  /* 0x000000ffff007224 */ /* 0x000fe400078e0a00 */
[--C-:B------:R-:W-:Y:S01]  /*ba70*/  @!P4 IMAD.IADD R202, R202, 0x1, -R7.reuse ;  /* 0x00000001cacac824 */ /* 0x100fe200078e0a07 */
[----:B------:R-:W-:Y:S01]  /*ba80*/  IABS R210, R4 ;  /* 0x0000000400d27213 */ /* 0x000fe20000000000 */
[C---:B------:R-:W-:Y:S01]  /*ba90*/  IMAD R212, R7.reuse, R0, R212 ;  /* 0x0000000007d47224 */ /* 0x040fe200078e02d4 */
[----:B------:R-:W-:Y:S01]  /*baa0*/  ISETP.GE.AND P5, PT, R4, RZ, PT ;  /* 0x000000ff0400720c */ /* 0x000fe20003fa6270 */
[----:B------:R-:W-:Y:S01]  /*bab0*/  @!P2 IMAD.IADD R206, R206, 0x1, -R7 ;  /* 0x00000001cecea824 */ /* 0x000fe200078e0a07 */
[----:B------:R-:W-:Y:S01]  /*bac0*/  ISETP.GT.U32.AND P4, PT, R7, R204, PT ;  /* 0x000000cc0700720c */ /* 0x000fe20003f84070 */
[----:B------:R-:W-:Y:S01]  /*bad0*/  IMAD.HI.U32 R4, R3, R210, RZ ;  /* 0x000000d203047227 */ /* 0x000fe200078e00ff */
[----:B------:R-:W-:-:S03]  /*bae0*/  ISETP.GT.U32.AND P2, PT, R7, R212, PT ;  /* 0x000000d40700720c */ /* 0x000fc60003f44070 */
[----:B------:R-:W-:Y:S02]  /*baf0*/  IMAD.MOV R4, RZ, RZ, -R4 ;  /* 0x000000ffff047224 */ /* 0x000fe400078e0a04 */
[----:B------:R-:W-:-:S04]  /*bb00*/  IMAD.HI.U32 R13, R3, R208, RZ ;  /* 0x000000d0030d7227 */ /* 0x000fc800078e00ff */
[C---:B------:R-:W-:Y:S02]  /*bb10*/  IMAD R210, R7.reuse, R4, R210 ;  /* 0x0000000407d27224 */ /* 0x040fe400078e02d2 */
[----:B------:R-:W-:Y:S02]  /*bb20*/  IMAD.MOV R13, RZ, RZ, -R13 ;  /* 0x000000ffff0d7224 */ /* 0x000fe400078e0a0d */
[----:B------:R-:W-:Y:S02]  /*bb30*/  VIADD R4, R6, 0xd4 ;  /* 0x000000d406047836 */ /* 0x000fe40000000000 */
[--C-:B------:R-:W-:Y:S02]  /*bb40*/  @!P4 IMAD.IADD R204, R204, 0x1, -R7.reuse ;  /* 0x00000001ccccc824 */ /* 0x100fe400078e0a07 */
[C---:B------:R-:W-:Y:S01]  /*bb50*/  IMAD R208, R7.reuse, R13, R208 ;  /* 0x0000000d07d07224 */ /* 0x040fe200078e02d0 */
[----:B------:R-:W-:Y:S01]  /*bb60*/  IABS R214, R4 ;  /* 0x0000000400d67213 */ /* 0x000fe20000000000 */
[----:B------:R-:W-:Y:S01]  /*bb70*/  @!P2 IMAD.IADD R212, R212, 0x1, -R7 ;  /* 0x00000001d4d4a824 */ /* 0x000fe200078e0a07 */
[C---:B------:R-:W-:Y:S01]  /*bb80*/  ISETP.GT.U32.AND P4, PT, R7.reuse, R204, PT ;  /* 0x000000cc0700720c */ /* 0x040fe20003f84070 */
[----:B------:R-:W-:Y:S01]  /*bb90*/  @!P6 IMAD.MOV R206, RZ, RZ, -R206 ;  /* 0x000000ffffcee224 */ /* 0x000fe200078e0ace */
[----:B------:R-:W-:Y:S01]  /*bba0*/  ISETP.GT.U32.AND P2, PT, R7, R208, PT ;  /* 0x000000d00700720c */ /* 0x000fe20003f44070 */
[----:B------:R-:W-:Y:S01]  /*bbb0*/  IMAD.HI.U32 R0, R3, R214, RZ ;  /* 0x000000d603007227 */ /* 0x000fe200078e00ff */
[----:B------:R-:W-:-:S03]  /*bbc0*/  ISETP.GT.U32.AND P6, PT, R7, R212, PT ;  /* 0x000000d40700720c */ /* 0x000fc60003fc4070 */
[----:B------:R-:W-:Y:S01]  /*bbd0*/  @!P3 IMAD.MOV R186, RZ, RZ, -R186 ;  /* 0x000000ffffbab224 */ /* 0x000fe200078e0aba */
[----:B------:R-:W-:Y:S01]  /*bbe0*/  ISETP.GE.AND P3, PT, R16, RZ, PT ;  /* 0x000000ff1000720c */ /* 0x000fe20003f66270 */
[----:B------:R-:W-:Y:S02]  /*bbf0*/  IMAD.MOV R0, RZ, RZ, -R0 ;  /* 0x000000ffff007224 */ /* 0x000fe400078e0a00 */
[----:B------:R-:W-:Y:S02]  /*bc00*/  VIADD R16, R6, 0xcc ;  /* 0x000000cc06107836 */ /* 0x000fe40000000000 */
[C---:B------:R-:W-:Y:S02]  /*bc10*/  IMAD R214, R7.reuse, R0, R214 ;  /* 0x0000000007d67224 */ /* 0x040fe400078e02d6 */
[--C-:B------:R-:W-:Y:S01]  /*bc20*/  @!P4 IMAD.IADD R204, R204, 0x1, -R7.reuse ;  /* 0x00000001ccccc824 */ /* 0x100fe200078e0a07 */
[----:B------:R-:W-:Y:S01]  /*bc30*/  IABS R218, R16 ;  /* 0x0000001000da7213 */ /* 0x000fe20000000000 */
[--C-:B------:R-:W-:Y:S01]  /*bc40*/  @!P6 IMAD.IADD R212, R212, 0x1, -R7.reuse ;  /* 0x00000001d4d4e824 */ /* 0x100fe200078e0a07 */
[C---:B------:R-:W-:Y:S01]  /*bc50*/  ISETP.GT.U32.AND P6, PT, R7.reuse, R214, PT ;  /* 0x000000d60700720c */ /* 0x040fe20003fc4070 */
[----:B------:R-:W-:Y:S01]  /*bc60*/  @!P2 IMAD.IADD R208, R208, 0x1, -R7 ;  /* 0x00000001d0d0a824 */ /* 0x000fe200078e0a07 */
[----:B------:R-:W-:Y:S01]  /*bc70*/  ISETP.GT.U32.AND P4, PT, R7, R210, PT ;  /* 0x000000d20700720c */ /* 0x000fe20003f84070 */
[----:B------:R-:W-:Y:S01]  /*bc80*/  @!P3 IMAD.MOV R204, RZ, RZ, -R204 ;  /* 0x000000ffffccb224 */ /* 0x000fe200078e0acc */
[----:B------:R-:W-:Y:S01]  /*bc90*/  ISETP.GE.AND P3, PT, R4, RZ, PT ;  /* 0x000000ff0400720c */ /* 0x000fe20003f66270 */
[----:B------:R-:W-:Y:S01]  /*bca0*/  IMAD.HI.U32 R4, R3, R218, RZ ;  /* 0x000000da03047227 */ /* 0x000fe200078e00ff */
[----:B------:R-:W-:-:S03]  /*bcb0*/  ISETP.GT.U32.AND P2, PT, R7, R208, PT ;  /* 0x000000d00700720c */ /* 0x000fc60003f44070 */
[----:B------:R-:W-:Y:S01]  /*bcc0*/  @!P1 IMAD.MOV R202, RZ, RZ, -R202 ;  /* 0x000000ffffca9224 */ /* 0x000fe200078e0aca */
[----:B------:R-:W-:Y:S01]  /*bcd0*/  ISETP.GE.AND P1, PT, R14, RZ, PT ;  /* 0x000000ff0e00720c */ /* 0x000fe20003f26270 */
[C---:B------:R-:W-:Y:S02]  /*bce0*/  VIADD R18, R6.reuse, 0xc8 ;  /* 0x000000c806127836 */ /* 0x040fe40000000000 */
[----:B------:R-:W-:Y:S02]  /*bcf0*/  VIADD R14, R6, 0xd0 ;  /* 0x000000d0060e7836 */ /* 0x000fe40000000000 */
[----:B------:R-:W-:Y:S01]  /*bd00*/  IMAD.MOV R4, RZ, RZ, -R4 ;  /* 0x000000ffff047224 */ /* 0x000fe200078e0a04 */
[----:B------:R-:W-:Y:S01]  /*bd10*/  IABS R220, R18 ;  /* 0x0000001200dc7213 */ /* 0x000fe20000000000 */
[----:B------:R-:W-:Y:S01]  /*bd20*/  @!P6 IMAD.IADD R214, R214, 0x1, -R7 ;  /* 0x00000001d6d6e824 */ /* 0x000fe200078e0a07 */
[----:B------:R-:W-:Y:S01]  /*bd30*/  IABS R216, R14 ;  /* 0x0000000e00d87213 */ /* 0x000fe20000000000 */
[----:B------:R-:W-:-:S02]  /*bd40*/  IMAD R218, R7, R4, R218 ;  /* 0x0000000407da7224 */ /* 0x000fc400078e02da */
[----:B------:R-:W-:Y:S01]  /*bd50*/  @!P2 IMAD.IADD R208, R208, 0x1, -R7 ;  /* 0x00000001d0d0a824 */ /* 0x000fe200078e0a07 */
[----:B------:R-:W-:Y:S01]  /*bd60*/  ISETP.GT.U32.AND P6, PT, R7, R214, PT ;  /* 0x000000d60700720c */ /* 0x000fe20003fc4070 */
[----:B------:R-:W-:Y:S01]  /*bd70*/  IMAD.HI.U32 R13, R3, R220, RZ ;  /* 0x000000dc030d7227 */ /* 0x000fe200078e00ff */
[----:B------:R-:W-:-:S03]  /*bd80*/  ISETP.GT.U32.AND P2, PT, R7, R218, PT ;  /* 0x000000da0700720c */ /* 0x000fc60003f44070 */
[----:B------:R-:W-:Y:S02]  /*bd90*/  VIADD R4, R6, 0xc4 ;  /* 0x000000c406047836 */ /* 0x000fe40000000000 */
[----:B------:R-:W-:-:S03]  /*bda0*/  IMAD.HI.U32 R0, R3, R216, RZ ;  /* 0x000000d803007227 */ /* 0x000fc600078e00ff */
[----:B------:R-:W-:Y:S01]  /*bdb0*/  IABS R222, R4 ;  /* 0x0000000400de7213 */ /* 0x000fe20000000000 */
[----:B------:R-:W-:Y:S02]  /*bdc0*/  IMAD.MOV R13, RZ, RZ, -R13 ;  /* 0x000000ffff0d7224 */ /* 0x000fe400078e0a0d */
[----:B------:R-:W-:Y:S02]  /*bdd0*/  IMAD.MOV R0, RZ, RZ, -R0 ;  /* 0x000000ffff007224 */ /* 0x000fe400078e0a00 */
[----:B------:R-:W-:Y:S02]  /*bde0*/  @!P4 IMAD.IADD R210, R210, 0x1, -R7 ;  /* 0x00000001d2d2c824 */ /* 0x000fe400078e0a07 */
[C---:B------:R-:W-:Y:S02]  /*bdf0*/  IMAD R220, R7.reuse, R13, R220 ;  /* 0x0000000d07dc7224 */ /* 0x040fe400078e02dc */
[C---:B------:R-:W-:Y:S01]  /*be00*/  IMAD R216, R7.reuse, R0, R216 ;  /* 0x0000000007d87224 */ /* 0x040fe200078e02d8 */
[----:B------:R-:W-:Y:S01]  /*be10*/  ISETP.GT.U32.AND P4, PT, R7, R210, PT ;  /* 0x000000d20700720c */ /* 0x000fe20003f84070 */
[----:B------:R-:W-:-:S02]  /*be20*/  VIADD R13, R6, 0xc0 ;  /* 0x000000c0060d7836 */ /* 0x000fc40000000000 */
[----:B------:R-:W-:-:S03]  /*be30*/  IMAD.HI.U32 R0, R3, R222, RZ ;  /* 0x000000de03007227 */ /* 0x000fc600078e00ff */
[----:B------:R-:W-:Y:S01]  /*be40*/  IABS R224, R13 ;  /* 0x0000000d00e07213 */ /* 0x000fe20000000000 */
[--C-:B------:R-:W-:Y:S01]  /*be50*/  @!P6 IMAD.IADD R214, R214, 0x1, -R7.reuse ;  /* 0x00000001d6d6e824 */ /* 0x100fe200078e0a07 */
[----:B------:R-:W-:Y:S01]  /*be60*/  ISETP.GE.AND P6, PT, R18, RZ, PT ;  /* 0x000000ff1200720c */ /* 0x000fe20003fc6270 */
[----:B------:R-:W-:Y:S02]  /*be70*/  @!P2 IMAD.IADD R218, R218, 0x1, -R7 ;  /* 0x00000001dadaa824 */ /* 0x000fe400078e0a07 */
[----:B------:R-:W-:Y:S02]  /*be80*/  IMAD.MOV R0, RZ, RZ, -R0 ;  /* 0x000000ffff007224 */ /* 0x000fe400078e0a00 */
[----:B------:R-:W-:Y:S01]  /*be90*/  @!P1 IMAD.MOV R208, RZ, RZ, -R208 ;  /* 0x000000ffffd09224 */ /* 0x000fe200078e0ad0 */
[C---:B------:R-:W-:Y:S01]  /*bea0*/  ISETP.GT.U32.AND P1, PT, R7.reuse, R220, PT ;  /* 0x000000dc0700720c */ /* 0x040fe20003f24070 */
[----:B------:R-:W-:Y:S01]  /*beb0*/  @!P3 IMAD.MOV R214, RZ, RZ, -R214 ;  /* 0x000000ffffd6b224 */ /* 0x000fe200078e0ad6 */
[C---:B------:R-:W-:Y:S01]  /*bec0*/  ISETP.GT.U32.AND P3, PT, R7.reuse, R218, PT ;  /* 0x000000da0700720c */ /* 0x040fe20003f64070 */
[----:B------:R-:W-:-:S02]  /*bed0*/  IMAD R222, R7, R0, R222 ;  /* 0x0000000007de7224 */ /* 0x000fc400078e02de */
[----:B------:R-:W-:-:S04]  /*bee0*/  IMAD.HI.U32 R0, R3, R224, RZ ;  /* 0x000000e003007227 */ /* 0x000fc800078e00ff */
[----:B------:R-:W-:Y:S01]  /*bef0*/  @!P0 IMAD.MOV R212, RZ, RZ, -R212 ;  /* 0x000000ffffd48224 */ /* 0x000fe200078e0ad4 */
[C---:B------:R-:W-:Y:S01]  /*bf00*/  ISETP.GT.U32.AND P0, PT, R7.reuse, R216, PT ;  /* 0x000000d80700720c */ /* 0x040fe20003f04070 */
[----:B------:R-:W-:Y:S02]  /*bf10*/  IMAD.MOV R0, RZ, RZ, -R0 ;  /* 0x000000ffff007224 */ /* 0x000fe400078e0a00 */
[--C-:B------:R-:W-:Y:S01]  /*bf20*/  @!P4 IMAD.IADD R210, R210, 0x1, -R7.reuse ;  /* 0x00000001d2d2c824 */ /* 0x100fe200078e0a07 */
[----:B------:R-:W-:Y:S01]  /*bf30*/  ISETP.GE.AND P4, PT, R14, RZ, PT ;  /* 0x000000ff0e00720c */ /* 0x000fe20003f86270 */
[----:B------:R-:W-:Y:S02]  /*bf40*/  VIADD R14, R6, 0xbc ;  /* 0x000000bc060e7836 */ /* 0x000fe40000000000 */
[----:B------:R-:W-:Y:S02]  /*bf50*/  IMAD R224, R7, R0, R224 ;  /* 0x0000000007e07224 */ /* 0x000fe400078e02e0 */
[----:B------:R-:W-:Y:S01]  /*bf60*/  @!P5 IMAD.MOV R210, RZ, RZ, -R210 ;  /* 0x000000ffffd2d224 */ /* 0x000fe200078e0ad2 */
[----:B------:R-:W-:Y:S01]  /*bf70*/  ISETP.GE.AND P5, PT, R16, RZ, PT ;  /* 0x000000ff1000720c */ /* 0x000fe20003fa6270 */
[----:B------:R-:W-:Y:S01]  /*bf80*/  @!P1 IMAD.IADD R220, R220, 0x1, -R7 ;  /* 0x00000001dcdc9824 */ /* 0x000fe200078e0a07 */
[----:B------:R-:W-:Y:S01]  /*bf90*/  IABS R226, R14 ;  /* 0x0000000e00e27213 */ /* 0x000fe20000000000 */
[----:B------:R-:W-:-:S02]  /*bfa0*/  VIADD R16, R6, 0xb8 ;  /* 0x000000b806107836 */ /* 0x000fc40000000000 */
[--C-:B------:R-:W-:Y:S01]  /*bfb0*/  @!P3 IMAD.IADD R218, R218, 0x1, -R7.reuse ;  /* 0x00000001dadab824 */ /* 0x100fe200078e0a07 */
[C---:B------:R-:W-:Y:S01]  /*bfc0*/  ISETP.GT.U32.AND P3, PT, R7.reuse, R224, PT ;  /* 0x000000e00700720c */ /* 0x040fe20003f64070 */
[----:B------:R-:W-:Y:S01]  /*bfd0*/  @!P0 IMAD.IADD R216, R216, 0x1, -R7 ;  /* 0x00000001d8d88824 */ /* 0x000fe200078e0a07 */
[----:B------:R-:W-:Y:S01]  /*bfe0*/  ISETP.GT.U32.AND P1, PT, R7, R220, PT ;  /* 0x000000dc0700720c */ /* 0x000fe20003f24070 */
[----:B------:R-:W-:Y:S01]  /*bff0*/  IMAD.HI.U32 R0, R3, R226, RZ ;  /* 0x000000e203007227 */ /* 0x000fe200078e00ff */
[----:B------:R-:W-:Y:S02]  /*c000*/  IABS R228, R16 ;  /* 0x0000001000e47213 */ /* 0x000fe40000000000 */
[----:B------:R-:W-:Y:S01]  /*c010*/  ISETP.GT.U32.AND P2, PT, R7, R216, PT ;  /* 0x000000d80700720c */ /* 0x000fe20003f44070 */
[----:B------:R-:W-:Y:S01]  /*c020*/  VIADD R18, R6, 0xb4 ;  /* 0x000000b406127836 */ /* 0x000fe20000000000 */
[----:B------:R-:W-:Y:S01]  /*c030*/  ISETP.GE.AND P0, PT, R4, RZ, PT ;  /* 0x000000ff0400720c */ /* 0x000fe20003f06270 */
[----:B------:R-:W-:-:S03]  /*c040*/  IMAD.HI.U32 R4, R3, R228, RZ ;  /* 0x000000e403047227 */ /* 0x000fc600078e00ff */
[----:B------:R-:W-:Y:S01]  /*c050*/  IABS R230, R18 ;  /* 0x0000001200e67213 */ /* 0x000fe20000000000 */
[----:B------:R-:W-:Y:S02]  /*c060*/  IMAD.MOV R0, RZ, RZ, -R0 ;  /* 0x000000ffff007224 */ /* 0x000fe400078e0a00 */
[----:B------:R-:W-:Y:S02]  /*c070*/  IMAD.MOV R4, RZ, RZ, -R4 ;  /* 0x000000ffff047224 */ /* 0x000fe400078e0a04 */
[--C-:B------:R-:W-:Y:S02]  /*c080*/  @!P3 IMAD.IADD R224, R224, 0x1, -R7.reuse ;  /* 0x00000001e0e0b824 */ /* 0x100fe400078e0a07 */
[----:B------:R-:W-:Y:S02]  /*c090*/  IMAD R226, R7, R0, R226 ;  /* 0x0000000007e27224 */ /* 0x000fe400078e02e2 */
[----:B------:R-:W-:Y:S01]  /*c0a0*/  @!P1 IMAD.IADD R220, R220, 0x1, -R7 ;  /* 0x00000001dcdc9824 */ /* 0x000fe200078e0a07 */
[----:B------:R-:W-:Y:S01]  /*c0b0*/  ISETP.GE.AND P1, PT, R13, RZ, PT ;  /* 0x000000ff0d00720c */ /* 0x000fe20003f26270 */
[C---:B------:R-:W-:Y:S01]  /*c0c0*/  IMAD R228, R7.reuse, R4, R228 ;  /* 0x0000000407e47224 */ /* 0x040fe200078e02e4 */
[C---:B------:R-:W-:Y:S01]  /*c0d0*/  ISETP.GT.U32.AND P3, PT, R7.reuse, R224, PT ;  /* 0x000000e00700720c */ /* 0x040fe20003f64070 */
[----:B------:R-:W-:Y:S01]  /*c0e0*/  @!P5 IMAD.MOV R218, RZ, RZ, -R218 ;  /* 0x000000ffffdad224 */ /* 0x000fe200078e0ada */
[----:B------:R-:W-:Y:S01]  /*c0f0*/  ISETP.GT.U32.AND P5, PT, R7, R226, PT ;  /* 0x000000e20700720c */ /* 0x000fe20003fa4070 */
[----:B------:R-:W-:-:S04]  /*c100*/  IMAD.HI.U32 R13, R3, R230, RZ ;  /* 0x000000e6030d7227 */ /* 0x000fc800078e00ff */
[----:B------:R-:W-:Y:S01]  /*c110*/  @!P2 IMAD.IADD R216, R216, 0x1, -R7 ;  /* 0x00000001d8d8a824 */ /* 0x000fe200078e0a07 */
[C---:B------:R-:W-:Y:S01]  /*c120*/  ISETP.GT.U32.AND P2, PT, R7.reuse, R222, PT ;  /* 0x000000de0700720c */ /* 0x040fe20003f44070 */
[----:B------:R-:W-:Y:S01]  /*c130*/  @!P6 IMAD.MOV R220, RZ, RZ, -R220 ;  /* 0x000000ffffdce224 */ /* 0x000fe200078e0adc */
[C---:B------:R-:W-:Y:S01]  /*c140*/  ISETP.GT.U32.AND P6, PT, R7.reuse, R228, PT ;  /* 0x000000e40700720c */ /* 0x040fe20003fc4070 */
[----:B------:R-:W-:Y:S02]  /*c150*/  IMAD.MOV R13, RZ, RZ, -R13 ;  /* 0x000000ffff0d7224 */ /* 0x000fe400078e0a0d */
[----:B------:R-:W-:Y:S02]  /*c160*/  @!P3 IMAD.IADD R224, R224, 0x1, -R7 ;  /* 0x00000001e0e0b824 */ /* 0x000fe400078e0a07 */
[----:B------:R-:W-:Y:S02]  /*c170*/  IMAD R230, R7, R13, R230 ;  /* 0x0000000d07e67224 */ /* 0x000fe400078e02e6 */
[----:B------:R-:W-:-:S02]  /*c180*/  VIADD R13, R6, 0xb0 ;  /* 0x000000b0060d7836 */ /* 0x000fc40000000000 */
[--C-:B------:R-:W-:Y:S01]  /*c190*/  @!P5 IMAD.IADD R226, R226, 0x1, -R7.reuse ;  /* 0x00000001e2e2d824 */ /* 0x100fe200078e0a07 */
[C---:B------:R-:W-:Y:S01]  /*c1a0*/  ISETP.GT.U32.AND P3, PT, R7.reuse, R230, PT ;  /* 0x000000e60700720c */ /* 0x040fe20003f64070 */
[--C-:B------:R-:W-:Y:S01]  /*c1b0*/  @!P2 IMAD.IADD R222, R222, 0x1, -R7.reuse ;  /* 0x00000001dedea824 */ /* 0x100fe200078e0a07 */
[----:B------:R-:W-:Y:S01]  /*c1c0*/  IABS R234, R13 ;  /* 0x0000000d00ea7213 */ /* 0x000fe20000000000 */
[----:B------:R-:W-:Y:S01]  /*c1d0*/  @!P6 IMAD.IADD R228, R228, 0x1, -R7 ;  /* 0x00000001e4e4e824 */ /* 0x000fe200078e0a07 */
[----:B------:R-:W-:Y:S01]  /*c1e0*/  ISETP.GE.AND P2, PT, R14, RZ, PT ;  /* 0x000000ff0e00720c */ /* 0x000fe20003f46270 */
[----:B------:R-:W-:Y:S01]  /*c1f0*/  VIADD R14, R6, 0xac ;  /* 0x000000ac060e7836 */ /* 0x000fe20000000000 */
[----:B------:R-:W-:Y:S01]  /*c200*/  ISETP.GT.U32.AND P6, PT, R7, R226, PT ;  /* 0x000000e20700720c */ /* 0x000fe20003fc4070 */
[----:B------:R-:W-:Y:S01]  /*c210*/  IMAD.HI.U32 R0, R3, R234, RZ ;  /* 0x000000ea03007227 */ /* 0x000fe200078e00ff */
[----:B------:R-:W-:Y:S02]  /*c220*/  ISETP.GE.AND P5, PT, R18, RZ, PT ;  /* 0x000000ff1200720c */ /* 0x000fe40003fa6270 */
[----:B------:R-:W-:Y:S01]  /*c230*/  IABS R232, R14 ;  /* 0x0000000e00e87213 */ /* 0x000fe20000000000 */
[----:B------:R-:W-:Y:S01]  /*c240*/  @!P4 IMAD.MOV R216, RZ, RZ, -R216 ;  /* 0x000000ffffd8c224 */ /* 0x000fe200078e0ad8 */
[----:B------:R-:W-:Y:S01]  /*c250*/  ISETP.GT.U32.AND P4, PT, R7, R222, PT ;  /* 0x000000de0700720c */ /* 0x000fe20003f84070 */
[----:B------:R-:W-:-:S02]  /*c260*/  IMAD.MOV R4, RZ, RZ, -R0 ;  /* 0x000000ffff047224 */ /* 0x000fc400078e0a00 */
[----:B------:R-:W-:Y:S01]  /*c270*/  @!P3 IMAD.IADD R230, R230, 0x1, -R7 ;  /* 0x00000001e6e6b824 */ /* 0x000fe200078e0a07 */
[C---:B------:R-:W-:Y:S01]  /*c280*/  ISETP.GT.U32.AND P3, PT, R7.reuse, R228, PT ;  /* 0x000000e40700720c */ /* 0x040fe20003f64070 */
[----:B------:R-:W-:Y:S02]  /*c290*/  IMAD R234, R7, R4, R234 ;  /* 0x0000000407ea7224 */ /* 0x000fe400078e02ea */
[----:B------:R-:W-:-:S04]  /*c2a0*/  IMAD.HI.U32 R0, R3, R232, RZ ;  /* 0x000000e803007227 */ /* 0x000fc800078e00ff */
[--C-:B------:R-:W-:Y:S01]  /*c2b0*/  @!P6 IMAD.IADD R226, R226, 0x1, -R7.reuse ;  /* 0x00000001e2e2e824 */ /* 0x100fe200078e0a07 */
[C---:B------:R-:W-:Y:S01]  /*c2c0*/  ISETP.GT.U32.AND P6, PT, R7.reuse, R234, PT ;  /* 0x000000ea0700720c */ /* 0x040fe20003fc4070 */
[----:B------:R-:W-:Y:S02]  /*c2d0*/  IMAD.MOV R0, RZ, RZ, -R0 ;  /* 0x000000ffff007224 */ /* 0x000fe400078e0a00 */
[--C-:B------:R-:W-:Y:S01]  /*c2e0*/  @!P4 IMAD.IADD R222, R222, 0x1, -R7.reuse ;  /* 0x00000001dedec824 */ /* 0x100fe200078e0a07 */
[----:B------:R-:W-:Y:S01]  /*c2f0*/  ISETP.GE.AND P4, PT, R16, RZ, PT ;  /* 0x000000ff1000720c */ /* 0x000fe20003f86270 */
[C---:B------:R-:W-:Y:S02]  /*c300*/  VIADD R16, R6.reuse, 0xa8 ;  /* 0x000000a806107836 */ /* 0x040fe40000000000 */
[C---:B------:R-:W-:Y:S02]  /*c310*/  IMAD R232, R7.reuse, R0, R232 ;  /* 0x0000000007e87224 */ /* 0x040fe400078e02e8 */
[----:B------:R-:W-:Y:S01]  /*c320*/  VIADD R18, R6, 0xa4 ;  /* 0x000000a406127836 */ /* 0x000fe20000000000 */
[----:B------:R-:W-:Y:S01]  /*c330*/  IABS R236, R16 ;  /* 0x0000001000ec7213 */ /* 0x000fe20000000000 */
[--C-:B------:R-:W-:Y:S01]  /*c340*/  @!P3 IMAD.IADD R228, R228, 0x1, -R7.reuse ;  /* 0x00000001e4e4b824 */ /* 0x100fe200078e0a07 */
[----:B------:R-:W-:Y:S01]  /*c350*/  ISETP.GT.U32.AND P3, PT, R7, R232, PT ;  /* 0x000000e80700720c */ /* 0x000fe20003f64070 */
[----:B------:R-:W-:Y:S01]  /*c360*/  @!P6 IMAD.IADD R234, R234, 0x1, -R7 ;  /* 0x00000001eaeae824 */ /* 0x000fe200078e0a07 */
[----:B------:R-:W-:Y:S01]  /*c370*/  IABS R238, R18 ;  /* 0x0000001200ee7213 */ /* 0x000fe20000000000 */
[----:B------:R-:W-:Y:S01]  /*c380*/  IMAD.HI.U32 R0, R3, R236, RZ ;  /* 0x000000ec03007227 */ /* 0x000fe200078e00ff */
[----:B------:R-:W-:-:S03]  /*c390*/  ISETP.GE.AND P6, PT, R14, RZ, PT ;  /* 0x000000ff0e00720c */ /* 0x000fc60003fc6270 */
[----:B------:R-:W-:Y:S01]  /*c3a0*/  @!P1 IMAD.MOV R224, RZ, RZ, -R224 ;  /* 0x000000ffffe09224 */ /* 0x000fe200078e0ae0 */
[----:B------:R-:W-:Y:S01]  /*c3b0*/  ISETP.GT.U32.AND P1, PT, R7, R234, PT ;  /* 0x000000ea0700720c */ /* 0x000fe20003f24070 */
[----:B------:R-:W-:Y:S02]  /*c3c0*/  IMAD.MOV R4, RZ, RZ, -R0 ;  /* 0x000000ffff047224 */ /* 0x000fe400078e0a00 */
[----:B------:R-:W-:-:S04]  /*c3d0*/  IMAD.HI.U32 R0, R3, R238, RZ ;  /* 0x000000ee03007227 */ /* 0x000fc800078e00ff */
[----:B------:R-:W-:Y:S01]  /*c3e0*/  @!P0 IMAD.MOV R222, RZ, RZ, -R222 ;  /* 0x000000ffffde8224 */ /* 0x000fe200078e0ade */
[C---:B------:R-:W-:Y:S01]  /*c3f0*/  ISETP.GT.U32.AND P0, PT, R7.reuse, R230, PT ;  /* 0x000000e60700720c */ /* 0x040fe20003f04070 */
[C---:B------:R-:W-:Y:S02]  /*c400*/  IMAD R236, R7.reuse, R4, R236 ;  /* 0x0000000407ec7224 */ /* 0x040fe400078e02ec */
[----:B------:R-:W-:Y:S02]  /*c410*/  VIADD R20, R6, 0xa0 ;  /* 0x000000a006147836 */ /* 0x000fe40000000000 */
[----:B------:R-:W-:Y:S02]  /*c420*/  IMAD.MOV R4, RZ, RZ, -R0 ;  /* 0x000000ffff047224 */ /* 0x000fe400078e0a00 */
[--C-:B------:R-:W-:Y:S01]  /*c430*/  @!P3 IMAD.IADD R232, R232, 0x1, -R7.reuse ;  /* 0x00000001e8e8b824 */ /* 0x100fe200078e0a07 */
[----:B------:R-:W-:Y:S01]  /*c440*/  IABS R240, R20 ;  /* 0x0000001400f07213 */ /* 0x000fe20000000000 */
[----:B------:R-:W-:Y:S01]  /*c450*/  @!P2 IMAD.MOV R226, RZ, RZ, -R226 ;  /* 0x000000ffffe2a224 */ /* 0x000fe200078e0ae2 */
[C---:B------:R-:W-:Y:S01]  /*c460*/  ISETP.GT.U32.AND P3, PT, R7.reuse, R236, PT ;  /* 0x000000ec0700720c */ /* 0x040fe20003f64070 */
[C---:B------:R-:W-:Y:S01]  /*c470*/  IMAD R238, R7.reuse, R4, R238 ;  /* 0x0000000407ee7224 */ /* 0x040fe200078e02ee */
[----:B------:R-:W-:Y:S01]  /*c480*/  ISETP.GT.U32.AND P2, PT, R7, R232, PT ;  /* 0x000000e80700720c */ /* 0x000fe20003f44070 */
[----:B------:R-:W-:-:S02]  /*c490*/  @!P1 IMAD.IADD R234, R234, 0x1, -R7 ;  /* 0x00000001eaea9824 */ /* 0x000fc400078e0a07 */
[----:B------:R-:W-:Y:S01]  /*c4a0*/  IMAD.HI.U32 R0, R3, R240, RZ ;  /* 0x000000f003007227 */ /* 0x000fe200078e00ff */
[----:B------:R-:W-:-:S03]  /*c4b0*/  ISETP.GT.U32.AND P1, PT, R7, R238, PT ;  /* 0x000000ee0700720c */ /* 0x000fc60003f24070 */
[--C-:B------:R-:W-:Y:S01]  /*c4c0*/  @!P0 IMAD.IADD R230, R230, 0x1, -R7.reuse ;  /* 0x00000001e6e68824 */ /* 0x100fe200078e0a07 */
[----:B------:R-:W-:Y:S01]  /*c4d0*/  ISETP.GE.AND P0, PT, R13, RZ, PT ;  /* 0x000000ff0d00720c */ /* 0x000fe20003f06270 */
[----:B------:R-:W-:Y:S02]  /*c4e0*/  IMAD.MOV R0, RZ, RZ, -R0 ;  /* 0x000000ffff007224 */ /* 0x000fe400078e0a00 */
[--C-:B------:R-:W-:Y:S02]  /*c4f0*/  @!P3 IMAD.IADD R236, R236, 0x1, -R7.reuse ;  /* 0x00000001ececb824 */ /* 0x100fe400078e0a07 */
[----:B------:R-:W-:Y:S01]  /*c500*/  @!P2 IMAD.IADD R232, R232, 0x1, -R7 ;  /* 0x00000001e8e8a824 */ /* 0x000fe200078e0a07 */
[----:B------:R-:W-:Y:S01]  /*c510*/  ISETP.GE.AND P2, PT, R20, RZ, PT ;  /* 0x000000ff1400720c */ /* 0x000fe20003f46270 */
[----:B------:R-:W-:Y:S02]  /*c520*/  IMAD R240, R7, R0, R240 ;  /* 0x0000000007f07224 */ /* 0x000fe400078e02f0 */
[----:B------:R-:W-:-:S02]  /*c530*/  VIADD R4, R6, 0x9c ;  /* 0x0000009c06047836 */ /* 0x000fc40000000000 */
[----:B------:R-:W-:Y:S01]  /*c540*/  @!P1 IMAD.IADD R238, R238, 0x1, -R7 ;  /* 0x00000001eeee9824 */ /* 0x000fe200078e0a07 */
[C---:B------:R-:W-:Y:S01]  /*c550*/  ISETP.GT.U32.AND P1, PT, R7.reuse, R236, PT ;  /* 0x000000ec0700720c */ /* 0x040fe20003f24070 */
[----:B------:R-:W-:Y:S01]  /*c560*/  @!P6 IMAD.MOV R232, RZ, RZ, -R232 ;  /* 0x000000ffffe8e224 */ /* 0x000fe200078e0ae8 */
[C---:B------:R-:W-:Y:S01]  /*c570*/  ISETP.GT.U32.AND P6, PT, R7.reuse, R240, PT ;  /* 0x000000f00700720c */ /* 0x040fe20003fc4070 */
[----:B------:R-:W-:Y:S01]  /*c580*/  @!P4 IMAD.MOV R228, RZ, RZ, -R228 ;  /* 0x000000ffffe4c224 */ /* 0x000fe200078e0ae4 */
[----:B------:R-:W-:Y:S01]  /*c590*/  IABS R242, R4 ;  /* 0x0000000400f27213 */ /* 0x000fe20000000000 */
[----:B------:R-:W-:Y:S01]  /*c5a0*/  @!P0 IMAD.MOV R234, RZ, RZ, -R234 ;  /* 0x000000ffffea8224 */ /* 0x000fe200078e0aea */
[----:B------:R-:W-:Y:S01]  /*c5b0*/  ISETP.GE.AND P4, PT, R16, RZ, PT ;  /* 0x000000ff1000720c */ /* 0x000fe20003f86270 */
[----:B------:R-:W-:Y:S01]  /*c5c0*/  VIADD R13, R6, 0x98 ;  /* 0x00000098060d7836 */ /* 0x000fe20000000000 */
[----:B------:R-:W-:Y:S01]  /*c5d0*/  ISETP.GT.U32.AND P0, PT, R7, R238, PT ;  /* 0x000000ee0700720c */ /* 0x000fe20003f04070 */
[----:B------:R-:W-:Y:S01]  /*c5e0*/  IMAD.HI.U32 R0, R3, R242, RZ ;  /* 0x000000f203007227 */ /* 0x000fe200078e00ff */
[----:B------:R-:W-:-:S02]  /*c5f0*/  ISETP.GE.AND P3, PT, R4, RZ, PT ;  /* 0x000000ff0400720c */ /* 0x000fc40003f66270 */
[----:B------:R-:W-:Y:S01]  /*c600*/  IABS R248, R13 ;  /* 0x0000000d00f87213 */ /* 0x000fe20000000000 */
[----:B------:R-:W-:Y:S02]  /*c610*/  VIADD R14, R6, 0x94 ;  /* 0x00000094060e7836 */ /* 0x000fe40000000000 */
[----:B------:R-:W-:Y:S02]  /*c620*/  IMAD.MOV R0, RZ, RZ, -R0 ;  /* 0x000000ffff007224 */ /* 0x000fe400078e0a00 */
[----:B------:R-:W-:Y:S01]  /*c630*/  @!P5 IMAD.MOV R230, RZ, RZ, -R230 ;  /* 0x000000ffffe6d224 */ /* 0x000fe200078e0ae6 */
[----:B------:R-:W-:Y:S01]  /*c640*/  ISETP.GE.AND P5, PT, R18, RZ, PT ;  /* 0x000000ff1200720c */ /* 0x000fe20003fa6270 */
[--C-:B------:R-:W-:Y:S01]  /*c650*/  @!P1 IMAD.IADD R236, R236, 0x1, -R7.reuse ;  /* 0x00000001ecec9824 */ /* 0x100fe200078e0a07 */
[----:B------:R-:W-:Y:S01]  /*c660*/  IABS R246, R14 ;  /* 0x0000000e00f67213 */ /* 0x000fe20000000000 */
[----:B------:R-:W-:Y:S01]  /*c670*/  @!P6 IMAD.IADD R240, R240, 0x1, -R7 ;  /* 0x00000001f0f0e824 */ /* 0x000fe200078e0a07 */
[----:B------:R-:W-:Y:S01]  /*c680*/  ISETP.GE.AND P6, PT, R14, RZ, PT ;  /* 0x000000ff0e00720c */ /* 0x000fe20003fc6270 */
[----:B------:R-:W-:-:S02]  /*c690*/  IMAD R242, R7, R0, R242 ;  /* 0x0000000007f27224 */ /* 0x000fc400078e02f2 */
[----:B------:R-:W-:-:S03]  /*c6a0*/  IMAD.HI.U32 R0, R3, R248, RZ ;  /* 0x000000f803007227 */ /* 0x000fc600078e00ff */
[----:B------:R-:W-:Y:S01]  /*c6b0*/  ISETP.GT.U32.AND P1, PT, R7, R242, PT ;  /* 0x000000f20700720c */ /* 0x000fe20003f24070 */
[----:B------:R-:W-:Y:S01]  /*c6c0*/  @!P0 IMAD.IADD R238, R238, 0x1, -R7 ;  /* 0x00000001eeee8824 */ /* 0x000fe200078e0a07 */
[----:B------:R-:W-:Y:S01]  /*c6d0*/  ISETP.GE.AND P0, PT, R13, RZ, PT ;  /* 0x000000ff0d00720c */ /* 0x000fe20003f06270 */
[----:B------:R-:W-:Y:S01]  /*c6e0*/  @!P4 IMAD.MOV R236, RZ, RZ, -R236 ;  /* 0x000000ffffecc224 */ /* 0x000fe200078e0aec */
[----:B------:R-:W-:Y:S01]  /*c6f0*/  ISETP.GT.U32.AND P4, PT, R7, R240, PT ;  /* 0x000000f00700720c */ /* 0x000fe20003f84070 */
[----:B------:R-:W-:-:S04]  /*c700*/  IMAD.HI.U32 R4, R3, R246, RZ ;  /* 0x000000f603047227 */ /* 0x000fc800078e00ff */
[----:B------:R-:W-:Y:S02]  /*c710*/  IMAD.MOV R13, RZ, RZ, -R0 ;  /* 0x000000ffff0d7224 */ /* 0x000fe400078e0a00 */
[----:B------:R-:W-:Y:S02]  /*c720*/  IMAD.MOV R4, RZ, RZ, -R4 ;  /* 0x000000ffff047224 */ /* 0x000fe400078e0a04 */
[C---:B------:R-:W-:Y:S02]  /*c730*/  IMAD R248, R7.reuse, R13, R248 ;  /* 0x0000000d07f87224 */ /* 0x040fe400078e02f8 */
[C---:B------:R-:W-:Y:S02]  /*c740*/  IMAD R246, R7.reuse, R4, R246 ;  /* 0x0000000407f67224 */ /* 0x040fe400078e02f6 */
[----:B------:R-:W-:Y:S01]  /*c750*/  @!P5 IMAD.MOV R238, RZ, RZ, -R238 ;  /* 0x000000ffffeed224 */ /* 0x000fe200078e0aee */
[----:B------:R-:W-:Y:S01]  /*c760*/  ISETP.GT.U32.AND P5, PT, R7, R248, PT ;  /* 0x000000f80700720c */ /* 0x000fe20003fa4070 */
[----:B------:R-:W-:-:S02]  /*c770*/  VIADD R18, R6, 0x90 ;  /* 0x0000009006127836 */ /* 0x000fc40000000000 */
[--C-:B------:R-:W-:Y:S01]  /*c780*/  @!P4 IMAD.IADD R240, R240, 0x1, -R7.reuse ;  /* 0x00000001f0f0c824 */ /* 0x100fe200078e0a07 */
[----:B------:R-:W-:Y:S01]  /*c790*/  ISETP.GT.U32.AND P4, PT, R7, R246, PT ;  /* 0x000000f60700720c */ /* 0x000fe20003f84070 */
[----:B------:R-:W-:Y:S01]  /*c7a0*/  VIADD R20, R6, 0x8c ;  /* 0x0000008c06147836 */ /* 0x000fe20000000000 */
[----:B------:R-:W-:Y:S01]  /*c7b0*/  IABS R244, R18 ;  /* 0x0000001200f47213 */ /* 0x000fe20000000000 */
[--C-:B------:R-:W-:Y:S02]  /*c7c0*/  @!P1 IMAD.IADD R242, R242, 0x1, -R7.reuse ;  /* 0x00000001f2f29824 */ /* 0x100fe400078e0a07 */
[----:B------:R-:W-:Y:S01]  /*c7d0*/  VIADD R21, R6, 0x88 ;  /* 0x0000008806157836 */ /* 0x000fe20000000000 */
[----:B------:R-:W-:Y:S01]  /*c7e0*/  IABS R250, R20 ;  /* 0x0000001400fa7213 */ /* 0x000fe20000000000 */
[----:B------:R-:W-:Y:S01]  /*c7f0*/  IMAD.HI.U32 R0, R3, R244, RZ ;  /* 0x000000f403007227 */ /* 0x000fe200078e00ff */
[----:B------:R-:W-:Y:S02]  /*c800*/  ISETP.GT.U32.AND P1, PT, R7, R242, PT ;  /* 0x000000f20700720c */ /* 0x000fe40003f24070 */
[----:B------:R-:W-:Y:S01]  /*c810*/  IABS R252, R21 ;  /* 0x0000001500fc7213 */ /* 0x000fe20000000000 */
[----:B------:R-:W-:Y:S01]  /*c820*/  @!P5 IMAD.IADD R248, R248, 0x1, -R7 ;  /* 0x00000001f8f8d824 */ /* 0x000fe200078e0a07 */
[----:B------:R-:W-:Y:S01]  /*c830*/  ISETP.GE.AND P5, PT, R18, RZ, PT ;  /* 0x000000ff1200720c */ /* 0x000fe20003fa6270 */
[----:B------:R-:W-:-:S02]  /*c840*/  IMAD.MOV R0, RZ, RZ, -R0 ;  /* 0x000000ffff007224 */ /* 0x000fc400078e0a00 */
[----:B------:R-:W-:Y:S01]  /*c850*/  @!P4 IMAD.IADD R246, R246, 0x1, -R7 ;  /* 0x00000001f6f6c824 */ /* 0x000fe200078e0a07 */
[C---:B------:R-:W-:Y:S01]  /*c860*/  ISETP.GT.U32.AND P4, PT, R7.reuse, R248, PT ;  /* 0x000000f80700720c */ /* 0x040fe20003f84070 */
[----:B------:R-:W-:Y:S02]  /*c870*/  IMAD R244, R7, R0, R244 ;  /* 0x0000000007f47224 */ /* 0x000fe400078e02f4 */
[----:B------:R-:W-:-:S04]  /*c880*/  IMAD.HI.U32 R0, R3, R250, RZ ;  /* 0x000000fa03007227 */ /* 0x000fc800078e00ff */
[----:B------:R-:W-:Y:S02]  /*c890*/  VIADD R22, R6, 0x84 ;  /* 0x0000008406167836 */ /* 0x000fe40000000000 */
[----:B------:R-:W-:Y:S02]  /*c8a0*/  IMAD.MOV R0, RZ, RZ, -R0 ;  /* 0x000000ffff007224 */ /* 0x000fe400078e0a00 */
[----:B------:R-:W-:Y:S01]  /*c8b0*/  @!P2 IMAD.MOV R240, RZ, RZ, -R240 ;  /* 0x000000fffff0a224 */ /* 0x000fe200078e0af0 */
[----:B------:R-:W-:Y:S01]  /*c8c0*/  ISETP.GT.U32.AND P2, PT, R7, R246, PT ;  /* 0x000000f60700720c */ /* 0x000fe20003f44070 */
[----:B------:R-:W-:Y:S01]  /*c8d0*/  IMAD.HI.U32 R4, R3, R252, RZ ;  /* 0x000000fc03047227 */ /* 0x000fe200078e00ff */
[----:B------:R-:W-:-:S03]  /*c8e0*/  IABS R14, R22 ;  /* 0x00000016000e7213 */ /* 0x000fc60000000000 */
[C---:B------:R-:W-:Y:S02]  /*c8f0*/  IMAD R250, R7.reuse, R0, R250 ;  /* 0x0000000007fa7224 */ /* 0x040fe400078e02fa */
[----:B------:R-:W-:Y:S02]  /*c900*/  IMAD.MOV R13, RZ, RZ, -R4 ;  /* 0x000000ffff0d7224 */ /* 0x000fe400078e0a04 */
[--C-:B------:R-:W-:Y:S01]  /*c910*/  @!P1 IMAD.IADD R242, R242, 0x1, -R7.reuse ;  /* 0x00000001f2f29824 */ /* 0x100fe200078e0a07 */
[C---:B------:R-:W-:Y:S01]  /*c920*/  ISETP.GT.U32.AND P1, PT, R7.reuse, R244, PT ;  /* 0x000000f40700720c */ /* 0x040fe20003f24070 */
[----:B------:R-:W-:Y:S01]  /*c930*/  @!P4 IMAD.IADD R248, R248, 0x1, -R7 ;  /* 0x00000001f8f8c824 */ /* 0x000fe200078e0a07 */
[----:B------:R-:W-:Y:S01]  /*c940*/  ISETP.GT.U32.AND P4, PT, R7, R250, PT ;  /* 0x000000fa0700720c */ /* 0x000fe20003f84070 */
[----:B------:R-:W-:Y:S02]  /*c950*/  VIADD R23, R6, 0x80 ;  /* 0x0000008006177836 */ /* 0x000fe40000000000 */
[----:B------:R-:W-:-:S03]  /*c960*/  IMAD.HI.U32 R0, R3, R14, RZ ;  /* 0x0000000e03007227 */ /* 0x000fc600078e00ff */
[----:B------:R-:W-:Y:S01]  /*c970*/  IABS R16, R23 ;  /* 0x0000001700107213 */ /* 0x000fe20000000000 */
[C---:B------:R-:W-:Y:S02]  /*c980*/  IMAD R252, R7.reuse, R13, R252 ;  /* 0x0000000d07fc7224 */ /* 0x040fe400078e02fc */
[----:B------:R-:W-:Y:S02]  /*c990*/  IMAD.MOV R0, RZ, RZ, -R0 ;  /* 0x000000ffff007224 */ /* 0x000fe400078e0a00 */
[----:B------:R-:W-:Y:S01]  /*c9a0*/  @!P2 IMAD.IADD R246, R246, 0x1, -R7 ;  /* 0x00000001f6f6a824 */ /* 0x000fe200078e0a07 */
[C---:B------:R-:W-:Y:S01]  /*c9b0*/  ISETP.GT.U32.AND P2, PT, R7.reuse, R252, PT ;  /* 0x000000fc0700720c */ /* 0x040fe20003f44070 */
[----:B------:R-:W-:Y:S02]  /*c9c0*/  IMAD R51, R7, R0, R14 ;  /* 0x0000000007337224 */ /* 0x000fe400078e020e */
[----:B------:R-:W-:-:S04]  /*c9d0*/  IMAD.HI.U32 R4, R3, R16, RZ ;  /* 0x0000001003047227 */ /* 0x000fc800078e00ff */
[--C-:B------:R-:W-:Y:S02]  /*c9e0*/  @!P1 IMAD.IADD R244, R244, 0x1, -R7.reuse ;  /* 0x00000001f4f49824 */ /* 0x100fe400078e0a07 */
[--C-:B------:R-:W-:Y:S01]  /*c9f0*/  @!P4 IMAD.IADD R250, R250, 0x1, -R7.reuse ;  /* 0x00000001fafac824 */ /* 0x100fe200078e0a07 */
[C---:B------:R-:W-:Y:S01]  /*ca00*/  ISETP.GT.U32.AND P4, PT, R7.reuse, R51, PT ;  /* 0x000000330700720c */ /* 0x040fe20003f84070 */
[----:B------:R-:W-:Y:S01]  /*ca10*/  IMAD.MOV R4, RZ, RZ, -R4 ;  /* 0x000000ffff047224 */ /* 0x000fe200078e0a04 */
[C---:B------:R-:W-:Y:S01]  /*ca20*/  ISETP.GT.U32.AND P1, PT, R7.reuse, R244, PT ;  /* 0x000000f40700720c */ /* 0x040fe20003f24070 */
[----:B------:R-:W-:Y:S02]  /*ca30*/  VIADD R13, R6, 0x7c ;  /* 0x0000007c060d7836 */ /* 0x000fe40000000000 */
[C---:B------:R-:W-:Y:S02]  /*ca40*/  IMAD R49, R7.reuse, R4, R16 ;  /* 0x0000000407317224 */ /* 0x040fe400078e0210 */
[----:B------:R-:W-:Y:S01]  /*ca50*/  @!P2 IMAD.IADD R252, R252, 0x1, -R7 ;  /* 0x00000001fcfca824 */ /* 0x000fe200078e0a07 */
[----:B------:R-:W-:Y:S01]  /*ca60*/  IABS R14, R13 ;  /* 0x0000000d000e7213 */ /* 0x000fe20000000000 */
[----:B------:R-:W-:Y:S01]  /*ca70*/  @!P3 IMAD.MOV R242, RZ, RZ, -R242 ;  /* 0x000000fffff2b224 */ /* 0x000fe200078e0af2 */
[----:B------:R-:W-:Y:S01]  /*ca80*/  ISETP.GT.U32.AND P2, PT, R7, R250, PT ;  /* 0x000000fa0700720c */ /* 0x000fe20003f44070 */
[----:B------:R-:W-:Y:S01]  /*ca90*/  @!P6 IMAD.MOV R246, RZ, RZ, -R246 ;  /* 0x000000fffff6e224 */ /* 0x000fe200078e0af6 */
[----:B------:R-:W-:Y:S01]  /*caa0*/  ISETP.GE.AND P3, PT, R20, RZ, PT ;  /* 0x000000ff1400720c */ /* 0x000fe20003f66270 */
[----:B------:R-:W-:Y:S01]  /*cab0*/  IMAD.HI.U32 R0, R3, R14, RZ ;  /* 0x0000000e03007227 */ /* 0x000fe200078e00ff */
[----:B------:R-:W-:-:S03]  /*cac0*/  ISETP.GT.U32.AND P6, PT, R7, R49, PT ;  /* 0x000000310700720c */ /* 0x000fc60003fc4070 */
[----:B------:R-:W-:Y:S02]  /*cad0*/  VIADD R18, R6, 0x78 ;  /* 0x0000007806127836 */ /* 0x000fe40000000000 */
[--C-:B------:R-:W-:Y:S02]  /*cae0*/  @!P4 IMAD.IADD R51, R51, 0x1, -R7.reuse ;  /* 0x000000013333c824 */ /* 0x100fe400078e0a07 */
[----:B------:R-:W-:Y:S01]  /*caf0*/  IMAD.MOV R0, RZ, RZ, -R0 ;  /* 0x000000ffff007224 */ /* 0x000fe200078e0a00 */
[----:B------:R-:W-:Y:S01]  /*cb00*/  IABS R16, R18 ;  /* 0x0000001200107213 */ /* 0x000fe20000000000 */
[----:B------:R-:W-:Y:S01]  /*cb10*/  @!P0 IMAD.MOV R248, RZ, RZ, -R248 ;  /* 0x000000fffff88224 */ /* 0x000fe200078e0af8 */
[C---:B------:R-:W-:Y:S01]  /*cb20*/  ISETP.GT.U32.AND P0, PT, R7.reuse, R252, PT ;  /* 0x000000fc0700720c */ /* 0x040fe20003f04070 */
[--C-:B------:R-:W-:Y:S01]  /*cb30*/  @!P1 IMAD.IADD R244, R244, 0x1, -R7.reuse ;  /* 0x00000001f4f49824 */ /* 0x100fe200078e0a07 */
[----:B------:R-:W-:Y:S01]  /*cb40*/  ISETP.GT.U32.AND P4, PT, R7, R51, PT ;  /* 0x000000330700720c */ /* 0x000fe20003f84070 */
[----:B------:R-:W-:Y:S01]  /*cb50*/  @!P2 IMAD.IADD R250, R250, 0x1, -R7 ;  /* 0x00000001fafaa824 */ /* 0x000fe200078e0a07 */
[----:B------:R-:W-:Y:S01]  /*cb60*/  ISETP.GE.AND P1, PT, R21, RZ, PT ;  /* 0x000000ff1500720c */ /* 0x000fe20003f26270 */
[----:B------:R-:W-:Y:S01]  /*cb70*/  IMAD R47, R7, R0, R14 ;  /* 0x00000000072f7224 */ /* 0x000fe200078e020e */
[----:B------:R-:W-:Y:S01]  /*cb80*/  ISETP.GE.AND P2, PT, R23, RZ, PT ;  /* 0x000000ff1700720c */ /* 0x000fe20003f46270 */
[----:B------:R-:W-:Y:S01]  /*cb90*/  @!P5 IMAD.MOV R244, RZ, RZ, -R244 ;  /* 0x000000fffff4d224 */ /* 0x000fe200078e0af4 */
[----:B------:R-:W-:Y:S01]  /*cba0*/  ISETP.GE.AND P5, PT, R22, RZ, PT ;  /* 0x000000ff1600720c */ /* 0x000fe20003fa6270 */
[----:B------:R-:W-:-:S04]  /*cbb0*/  IMAD.HI.U32 R4, R3, R16, RZ ;  /* 0x0000001003047227 */ /* 0x000fc800078e00ff */
[--C-:B------:R-:W-:Y:S02]  /*cbc0*/  @!P6 IMAD.IADD R49, R49, 0x1, -R7.reuse ;  /* 0x000000013131e824 */ /* 0x100fe400078e0a07 */
[----:B------:R-:W-:Y:S01]  /*cbd0*/  @!P3 IMAD.MOV R250, RZ, RZ, -R250 ;  /* 0x000000fffffab224 */ /* 0x000fe200078e0afa */
[C---:B------:R-:W-:Y:S01]  /*cbe0*/  ISETP.GT.U32.AND P3, PT, R7.reuse, R47, PT ;  /* 0x0000002f0700720c */ /* 0x040fe20003f64070 */
[----:B------:R-:W-:Y:S01]  /*cbf0*/  IMAD.MOV R4, RZ, RZ, -R4 ;  /* 0x000000ffff047224 */ /* 0x000fe200078e0a04 */
[----:B------:R-:W-:Y:S01]  /*cc00*/  ISETP.GT.U32.AND P6, PT, R7, R49, PT ;  /* 0x000000310700720c */ /* 0x000fe20003fc4070 */
[----:B------:R-:W-:Y:S01]  /*cc10*/  @!P0 IMAD.IADD R252, R252, 0x1, -R7 ;  /* 0x00000001fcfc8824 */ /* 0x000fe200078e0a07 */
[----:B------:R-:W-:Y:S01]  /*cc20*/  ISETP.GE.AND P0, PT, R13, RZ, PT ;  /* 0x000000ff0d00720c */ /* 0x000fe20003f06270 */
[----:B------:R-:W-:Y:S02]  /*cc30*/  IMAD R45, R7, R4, R16 ;  /* 0x00000004072d7224 */ /* 0x000fe400078e0210 */
[----:B------:R-:W-:-:S02]  /*cc40*/  VIADD R0, R6, 0x74 ;  /* 0x0000007406007836 */ /* 0x000fc40000000000 */
[----:B------:R-:W-:Y:S01]  /*cc50*/  @!P4 IMAD.IADD R51, R51, 0x1, -R7 ;  /* 0x000000013333c824 */ /* 0x000fe200078e0a07 */
[----:B------:R-:W-:Y:S01]  /*cc60*/  ISETP.GE.AND P4, PT, R18, RZ, PT ;  /* 0x000000ff1200720c */ /* 0x000fe20003f86270 */
[----:B------:R-:W-:Y:S01]  /*cc70*/  @!P1 IMAD.MOV R252, RZ, RZ, -R252 ;  /* 0x000000fffffc9224 */ /* 0x000fe200078e0afc */
[----:B------:R-:W-:Y:S01]  /*cc80*/  ISETP.GT.U32.AND P1, PT, R7, R45, PT ;  /* 0x0000002d0700720c */ /* 0x000fe20003f24070 */
[----:B------:R-:W-:Y:S01]  /*cc90*/  @!P5 IMAD.MOV R51, RZ, RZ, -R51 ;  /* 0x000000ffff33d224 */ /* 0x000fe200078e0a33 */
[----:B------:R-:W-:Y:S01]  /*cca0*/  IABS R4, R0 ;  /* 0x0000000000047213 */ /* 0x000fe20000000000 */
[--C-:B------:R-:W-:Y:S01]  /*ccb0*/  @!P3 IMAD.IADD R47, R47, 0x1, -R7.reuse ;  /* 0x000000012f2fb824 */ /* 0x100fe200078e0a07 */
[----:B------:R-:W-:Y:S01]  /*ccc0*/  ISETP.GE.AND P5, PT, R0, RZ, PT ;  /* 0x000000ff0000720c */ /* 0x000fe20003fa6270 */
[C---:B------:R-:W-:Y:S02]  /*ccd0*/  VIADD R0, R6.reuse, 0x70 ;  /* 0x0000007006007836 */ /* 0x040fe40000000000 */
[----:B------:R-:W-:Y:S01]  /*cce0*/  @!P6 IMAD.IADD R49, R49, 0x1, -R7 ;  /* 0x000000013131e824 */ /* 0x000fe200078e0a07 */
[----:B------:R-:W-:Y:S01]  /*ccf0*/  ISETP.GT.U32.AND P3, PT, R7, R47, PT ;  /* 0x0000002f0700720c */ /* 0x000fe20003f64070 */
[----:B------:R-:W-:Y:S01]  /*cd00*/  VIADD R13, R6, 0x6c ;  /* 0x0000006c060d7836 */ /* 0x000fe20000000000 */
[----:B------:R-:W-:Y:S01]  /*cd10*/  ISETP.GE.AND P6, PT, R0, RZ, PT ;  /* 0x000000ff0000720c */ /* 0x000fe20003fc6270 */
[----:B------:R-:W-:Y:S01]  /*cd20*/  VIADD R18, R6, 0x68 ;  /* 0x0000006806127836 */ /* 0x000fe20000000000 */
[----:B------:R-:W-:Y:S01]  /*cd30*/  IABS R14, R0 ;  /* 0x00000000000e7213 */ /* 0x000fe20000000000 */
[----:B------:R-:W-:Y:S01]  /*cd40*/  IMAD.HI.U32 R0, R3, R4, RZ ;  /* 0x0000000403007227 */ /* 0x000fe200078e00ff */
[----:B------:R-:W-:-:S03]  /*cd50*/  IABS R16, R13 ;  /* 0x0000000d00107213 */ /* 0x000fc60000000000 */
[----:B------:R-:W-:Y:S02]  /*cd60*/  IMAD.MOV R0, RZ, RZ, -R0 ;  /* 0x000000ffff007224 */ /* 0x000fe400078e0a00 */
[--C-:B------:R-:W-:Y:S02]  /*cd70*/  @!P1 IMAD.IADD R45, R45, 0x1, -R7.reuse ;  /* 0x000000012d2d9824 */ /* 0x100fe400078e0a07 */
[----:B------:R-:W-:Y:S02]  /*cd80*/  IMAD R43, R7, R0, R4 ;  /* 0x00000000072b7224 */ /* 0x000fe400078e0204 */
[----:B------:R-:W-:Y:S01]  /*cd90*/  @!P3 IMAD.IADD R47, R47, 0x1, -R7 ;  /* 0x000000012f2fb824 */ /* 0x000fe200078e0a07 */
[----:B------:R-:W-:Y:S01]  /*cda0*/  ISETP.GT.U32.AND P1, PT, R7, R45, PT ;  /* 0x0000002d0700720c */ /* 0x000fe20003f24070 */
[----:B------:R-:W-:Y:S01]  /*cdb0*/  IMAD.HI.U32 R0, R3, R14, RZ ;  /* 0x0000000e03007227 */ /* 0x000fe200078e00ff */
[----:B------:R-:W-:-:S03]  /*cdc0*/  ISETP.GT.U32.AND P3, PT, R7, R43, PT ;  /* 0x0000002b0700720c */ /* 0x000fc60003f64070 */
[----:B------:R-:W-:Y:S02]  /*cdd0*/  IMAD.MOV R0, RZ, RZ, -R0 ;  /* 0x000000ffff007224 */ /* 0x000fe400078e0a00 */
[----:B------:R-:W-:Y:S01]  /*cde0*/  @!P2 IMAD.MOV R49, RZ, RZ, -R49 ;  /* 0x000000ffff31a224 */ /* 0x000fe200078e0a31 */
[----:B------:R-:W-:Y:S01]  /*cdf0*/  ISETP.GE.AND P2, PT, R13, RZ, PT ;  /* 0x000000ff0d00720c */ /* 0x000fe20003f46270 */
[----:B------:R-:W-:Y:S01]  /*ce00*/  IMAD R41, R7, R0, R14 ;  /* 0x0000000007297224 */ /* 0x000fe200078e020e */
[----:B------:R-:W-:Y:S01]  /*ce10*/  IABS R13, R18 ;  /* 0x00000012000d7213 */ /* 0x000fe20000000000 */
[----:B------:R-:W-:-:S04]  /*ce20*/  IMAD.HI.U32 R4, R3, R16, RZ ;  /* 0x0000001003047227 */ /* 0x000fc800078e00ff */
[--C-:B------:R-:W-:Y:S01]  /*ce30*/  @!P1 IMAD.IADD R45, R45, 0x1, -R7.reuse ;  /* 0x000000012d2d9824 */ /* 0x100fe200078e0a07 */
[----:B------:R-:W-:Y:S01]  /*ce40*/  ISETP.GE.AND P1, PT, R18, RZ, PT ;  /* 0x000000ff1200720c */ /* 0x000fe20003f26270 */
[----:B------:R-:W-:Y:S02]  /*ce50*/  @!P3 IMAD.IADD R43, R43, 0x1, -R7 ;  /* 0x000000012b2bb824 */ /* 0x000fe400078e0a07 */
[----:B------:R-:W-:Y:S01]  /*ce60*/  @!P4 IMAD.MOV R45, RZ, RZ, -R45 ;  /* 0x000000ffff2dc224 */ /* 0x000fe200078e0a2d */
[C---:B------:R-:W-:Y:S01]  /*ce70*/  ISETP.GT.U32.AND P4, PT, R7.reuse, R41, PT ;  /* 0x000000290700720c */ /* 0x040fe20003f84070 */
[----:B------:R-:W-:Y:S01]  /*ce80*/  IMAD.MOV R4, RZ, RZ, -R4 ;  /* 0x000000ffff047224 */ /* 0x000fe200078e0a04 */
[C---:B------:R-:W-:Y:S01]  /*ce90*/  ISETP.GT.U32.AND P3, PT, R7.reuse, R43, PT ;  /* 0x0000002b0700720c */ /* 0x040fe20003f64070 */
[----:B------:R-:W-:Y:S02]  /*cea0*/  IMAD.MOV.U32 R14, RZ, RZ, R13 ;  /* 0x000000ffff0e7224 */ /* 0x000fe400078e000d */
[----:B------:R-:W-:-:S02]  /*ceb0*/  IMAD R39, R7, R4, R16 ;  /* 0x0000000407277224 */ /* 0x000fc400078e0210 */
[----:B------:R-:W-:Y:S02]  /*cec0*/  VIADD R4, R6, 0x64 ;  /* 0x0000006406047836 */ /* 0x000fe40000000000 */
[----:B------:R-:W-:-:S03]  /*ced0*/  IMAD.HI.U32 R0, R3, R14, RZ ;  /* 0x0000000e03007227 */ /* 0x000fc600078e00ff */
[----:B------:R-:W-:Y:S01]  /*cee0*/  IABS R60, R4 ;  /* 0x00000004003c7213 */ /* 0x000fe20000000000 */
[--C-:B------:R-:W-:Y:S02]  /*cef0*/  @!P4 IMAD.IADD R41, R41, 0x1, -R7.reuse ;  /* 0x000000012929c824 */ /* 0x100fe400078e0a07 */
[----:B------:R-:W-:Y:S01]  /*cf00*/  @!P3 IMAD.IADD R43, R43, 0x1, -R7 ;  /* 0x000000012b2bb824 */ /* 0x000fe200078e0a07 */
[C---:B------:R-:W-:Y:S01]  /*cf10*/  ISETP.GT.U32.AND P3, PT, R7.reuse, R39, PT ;  /* 0x000000270700720c */ /* 0x040fe20003f64070 */
[----:B------:R-:W-:Y:S01]  /*cf20*/  IMAD.MOV R0, RZ, RZ, -R0 ;  /* 0x000000ffff007224 */ /* 0x000fe200078e0a00 */
[C---:B------:R-:W-:Y:S01]  /*cf30*/  ISETP.GT.U32.AND P4, PT, R7.reuse, R41, PT ;  /* 0x000000290700720c */ /* 0x040fe20003f84070 */
[----:B------:R-:W-:Y:S02]  /*cf40*/  VIADD R16, R6, 0x60 ;  /* 0x0000006006107836 */ /* 0x000fe40000000000 */
[----:B------:R-:W-:Y:S02]  /*cf50*/  IMAD R13, R7, R0, R14 ;  /* 0x00000000070d7224 */ /* 0x000fe400078e020e */
[----:B------:R-:W-:Y:S01]  /*cf60*/  IMAD.HI.U32 R0, R3, R60, RZ ;  /* 0x0000003c03007227 */ /* 0x000fe200078e00ff */
[----:B------:R-:W-:-:S03]  /*cf70*/  IABS R36, R16 ;  /* 0x0000001000247213 */ /* 0x000fc60000000000 */
[----:B------:R-:W-:Y:S02]  /*cf80*/  IMAD.MOV R0, RZ, RZ, -R0 ;  /* 0x000000ffff007224 */ /* 0x000fe400078e0a00 */
[----:B------:R-:W-:Y:S02]  /*cf90*/  @!P3 IMAD.IADD R39, R39, 0x1, -R7 ;  /* 0x000000012727b824 */ /* 0x000fe400078e0a07 */
[----:B------:R-:W-:Y:S01]  /*cfa0*/  @!P0 IMAD.MOV R47, RZ, RZ, -R47 ;  /* 0x000000ffff2f8224 */ /* 0x000fe200078e0a2f */
[----:B------:R-:W-:Y:S01]  /*cfb0*/  ISETP.GE.AND P0, PT, R4, RZ, PT ;  /* 0x000000ff0400720c */ /* 0x000fe20003f06270 */
[C---:B------:R-:W-:Y:S01]  /*cfc0*/  IMAD R60, R7.reuse, R0, R60 ;  /* 0x00000000073c7224 */ /* 0x040fe200078e023c */
[----:B------:R-:W-:Y:S01]  /*cfd0*/  ISETP.GT.U32.AND P3, PT, R7, R39, PT ;  /* 0x000000270700720c */ /* 0x000fe20003f64070 */
[----:B------:R-:W-:Y:S01]  /*cfe0*/  @!P4 IMAD.IADD R41, R41, 0x1, -R7 ;  /* 0x000000012929c824 */ /* 0x000fe200078e0a07 */
[----:B------:R-:W-:Y:S01]  /*cff0*/  ISETP.GT.U32.AND P4, PT, R7, R13, PT ;  /* 0x0000000d0700720c */ /* 0x000fe20003f84070 */
[----:B------:R-:W-:-:S04]  /*d000*/  IMAD.HI.U32 R4, R3, R36, RZ ;  /* 0x0000002403047227 */ /* 0x000fc800078e00ff */
[----:B------:R-:W-:Y:S01]  /*d010*/  @!P5 IMAD.MOV R43, RZ, RZ, -R43 ;  /* 0x000000ffff2bd224 */ /* 0x000fe200078e0a2b */
[C---:B------:R-:W-:Y:S01]  /*d020*/  ISETP.GT.U32.AND P5, PT, R7.reuse, R60, PT ;  /* 0x0000003c0700720c */ /* 0x040fe20003fa4070 */
[C---:B------:R-:W-:Y:S02]  /*d030*/  VIADD R14, R6.reuse, 0x5c ;  /* 0x0000005c060e7836 */ /* 0x040fe40000000000 */
[----:B------:R-:W-:Y:S02]  /*d040*/  IMAD.MOV R4, RZ, RZ, -R4 ;  /* 0x000000ffff047224 */ /* 0x000fe400078e0a04 */
[----:B------:R-:W-:Y:S01]  /*d050*/  VIADD R18, R6, 0x58 ;  /* 0x0000005806127836 */ /* 0x000fe20000000000 */
[----:B------:R-:W-:Y:S01]  /*d060*/  IABS R34, R14 ;  /* 0x0000000e00227213 */ /* 0x000fe20000000000 */
[----:B------:R-:W-:Y:S02]  /*d070*/  IMAD R36, R7, R4, R36 ;  /* 0x0000000407247224 */ /* 0x000fe400078e0224 */
[----:B------:R-:W-:Y:S01]  /*d080*/  @!P6 IMAD.MOV R41, RZ, RZ, -R41 ;  /* 0x000000ffff29e224 */ /* 0x000fe200078e0a29 */
[----:B------:R-:W-:Y:S01]  /*d090*/  IABS R32, R18 ;  /* 0x0000001200207213 */ /* 0x000fe20000000000 */
[----:B------:R-:W-:Y:S01]  /*d0a0*/  @!P4 IMAD.IADD R13, R13, 0x1, -R7 ;  /* 0x000000010d0dc824 */ /* 0x000fe200078e0a07 */
[----:B------:R-:W-:Y:S01]  /*d0b0*/  ISETP.GT.U32.AND P6, PT, R7, R36, PT ;  /* 0x000000240700720c */ /* 0x000fe20003fc4070 */
[----:B------:R-:W-:-:S04]  /*d0c0*/  IMAD.HI.U32 R0, R3, R34, RZ ;  /* 0x0000002203007227 */ /* 0x000fc800078e00ff */
[--C-:B------:R-:W-:Y:S01]  /*d0d0*/  @!P3 IMAD.IADD R39, R39, 0x1, -R7.reuse ;  /* 0x000000012727b824 */ /* 0x100fe200078e0a07 */
[----:B------:R-:W-:Y:S01]  /*d0e0*/  ISETP.GE.AND P3, PT, R16, RZ, PT ;  /* 0x000000ff1000720c */ /* 0x000fe20003f66270 */
[----:B------:R-:W-:Y:S01]  /*d0f0*/  @!P5 IMAD.IADD R60, R60, 0x1, -R7 ;  /* 0x000000013c3cd824 */ /* 0x000fe200078e0a07 */
[----:B------:R-:W-:Y:S01]  /*d100*/  ISETP.GT.U32.AND P5, PT, R7, R13, PT ;  /* 0x0000000d0700720c */ /* 0x000fe20003fa4070 */
[----:B------:R-:W-:Y:S02]  /*d110*/  IMAD.MOV R4, RZ, RZ, -R0 ;  /* 0x000000ffff047224 */ /* 0x000fe400078e0a00 */
[C---:B------:R-:W-:Y:S02]  /*d120*/  VIADD R16, R6.reuse, 0x50 ;  /* 0x0000005006107836 */ /* 0x040fe40000000000 */
[----:B------:R-:W-:Y:S02]  /*d130*/  VIADD R20, R6, 0x54 ;  /* 0x0000005406147836 */ /* 0x000fe40000000000 */
[----:B------:R-:W-:Y:S01]  /*d140*/  IMAD.HI.U32 R0, R3, R32, RZ ;  /* 0x0000002003007227 */ /* 0x000fe200078e00ff */
[----:B------:R-:W-:-:S02]  /*d150*/  IABS R28, R16 ;  /* 0x00000010001c7213 */ /* 0x000fc40000000000 */
[----:B------:R-:W-:Y:S01]  /*d160*/  IABS R30, R20 ;  /* 0x00000014001e7213 */ /* 0x000fe20000000000 */
[----:B------:R-:W-:Y:S02]  /*d170*/  IMAD.MOV R0, RZ, RZ, -R0 ;  /* 0x000000ffff007224 */ /* 0x000fe400078e0a00 */
[----:B------:R-:W-:Y:S02]  /*d180*/  VIADD R21, R6, 0x4c ;  /* 0x0000004c06157836 */ /* 0x000fe40000000000 */
[C---:B------:R-:W-:Y:S02]  /*d190*/  IMAD R32, R7.reuse, R0, R32 ;  /* 0x0000000007207224 */ /* 0x040fe400078e0220 */
[----:B------:R-:W-:Y:S01]  /*d1a0*/  @!P6 IMAD.IADD R36, R36, 0x1, -R7 ;  /* 0x000000012424e824 */ /* 0x000fe200078e0a07 */
[C---:B------:R-:W-:Y:S01]  /*d1b0*/  ISETP.GT.U32.AND P6, PT, R7.reuse, R60, PT ;  /* 0x0000003c0700720c */ /* 0x040fe20003fc4070 */
[----:B------:R-:W-:Y:S01]  /*d1c0*/  IMAD R34, R7, R4, R34 ;  /* 0x0000000407227224 */ /* 0x000fe200078e0222 */
[----:B------:R-:W-:Y:S01]  /*d1d0*/  IABS R26, R21 ;  /* 0x00000015001a7213 */ /* 0x000fe20000000000 */
[----:B------:R-:W-:-:S03]  /*d1e0*/  IMAD.HI.U32 R0, R3, R28, RZ ;  /* 0x0000001c03007227 */ /* 0x000fc600078e00ff */
[----:B------:R-:W-:Y:S01]  /*d1f0*/  ISETP.GT.U32.AND P4, PT, R7, R34, PT ;  /* 0x000000220700720c */ /* 0x000fe20003f84070 */
[----:B------:R-:W-:-:S04]  /*d200*/  IMAD.HI.U32 R4, R3, R30, RZ ;  /* 0x0000001e03047227 */ /* 0x000fc800078e00ff */
[----:B------:R-:W-:Y:S01]  /*d210*/  @!P2 IMAD.MOV R39, RZ, RZ, -R39 ;  /* 0x000000ffff27a224 */ /* 0x000fe200078e0a27 */
[----:B------:R-:W-:Y:S01]  /*d220*/  ISETP.GT.U32.AND P2, PT, R7, R36, PT ;  /* 0x000000240700720c */ /* 0x000fe20003f44070 */
[----:B------:R-:W-:Y:S01]  /*d230*/  @!P5 IMAD.IADD R13, R13, 0x1, -R7 ;  /* 0x000000010d0dd824 */ /* 0x000fe200078e0a07 */
[C---:B------:R-:W-:Y:S01]  /*d240*/  ISETP.GT.U32.AND P5, PT, R7.reuse, R32, PT ;  /* 0x000000200700720c */ /* 0x040fe20003fa4070 */
[----:B------:R-:W-:Y:S02]  /*d250*/  IMAD.MOV R0, RZ, RZ, -R0 ;  /* 0x000000ffff007224 */ /* 0x000fe400078e0a00 */
[----:B------:R-:W-:Y:S02]  /*d260*/  IMAD.MOV R4, RZ, RZ, -R4 ;  /* 0x000000ffff047224 */ /* 0x000fe400078e0a04 */
[C---:B------:R-:W-:Y:S02]  /*d270*/  IMAD R28, R7.reuse, R0, R28 ;  /* 0x00000000071c7224 */ /* 0x040fe400078e021c */
[----:B------:R-:W-:-:S02]  /*d280*/  IMAD R30, R7, R4, R30 ;  /* 0x00000004071e7224 */ /* 0x000fc400078e021e */
[----:B------:R-:W-:-:S04]  /*d290*/  IMAD.HI.U32 R0, R3, R26, RZ ;  /* 0x0000001a03007227 */ /* 0x000fc800078e00ff */
[----:B------:R-:W-:Y:S02]  /*d2a0*/  VIADD R23, R6, 0x48 ;  /* 0x0000004806177836 */ /* 0x000fe40000000000 */
[--C-:B------:R-:W-:Y:S01]  /*d2b0*/  @!P6 IMAD.IADD R60, R60, 0x1, -R7.reuse ;  /* 0x000000013c3ce824 */ /* 0x100fe200078e0a07 */
[C---:B------:R-:W-:Y:S01]  /*d2c0*/  ISETP.GT.U32.AND P6, PT, R7.reuse, R30, PT ;  /* 0x0000001e0700720c */ /* 0x040fe20003fc4070 */
[----:B------:R-:W-:Y:S01]  /*d2d0*/  IMAD.MOV R0, RZ, RZ, -R0 ;  /* 0x000000ffff007224 */ /* 0x000fe200078e0a00 */
[----:B------:R-:W-:Y:S01]  /*d2e0*/  IABS R24, R23 ;  /* 0x0000001700187213 */ /* 0x000fe20000000000 */
        /* <DEDUP_REMOVED lines=8> */
[----:B------:R-:W-:Y:S01]  /*d370*/  ISETP.GT.U32.AND P3, PT, R7, R26, PT ;  /* 0x0000001a0700720c */ /* 0x000fe20003f64070 */
[----:B------:R-:W-:-:S04]  /*d380*/  IMAD.HI.U32 R4, R3, R24, RZ ;  /* 0x0000001803047227 */ /* 0x000fc800078e00ff */
[----:B------:R-:W-:Y:S02]  /*d390*/  VIADD R14, R6, 0x44 ;  /* 0x00000044060e7836 */ /* 0x000fe40000000000 */
[----:B------:R-:W-:Y:S02]  /*d3a0*/  IMAD.MOV R4, RZ, RZ, -R4 ;  /* 0x000000ffff047224 */ /* 0x000fe400078e0a04 */
[----:B------:R-:W-:Y:S01]  /*d3b0*/  @!P6 IMAD.IADD R30, R30, 0x1, -R7 ;  /* 0x000000011e1ee824 */ /* 0x000fe200078e0a07 */
[----:B------:R-:W-:Y:S01]  /*d3c0*/  IABS R22, R14 ;  /* 0x0000000e00167213 */ /* 0x000fe20000000000 */
[C---:B------:R-:W-:Y:S01]  /*d3d0*/  IMAD R24, R7.reuse, R4, R24 ;  /* 0x0000000407187224 */ /* 0x040fe200078e0218 */
[----:B------:R-:W-:Y:S01]  /*d3e0*/  ISETP.GE.AND P6, PT, R20, RZ, PT ;  /* 0x000000ff1400720c */ /* 0x000fe20003fc6270 */
[----:B------:R-:W-:Y:S01]  /*d3f0*/  @!P0 IMAD.MOV R60, RZ, RZ, -R60 ;  /* 0x000000ffff3c8224 */ /* 0x000fe200078e0a3c */
[----:B------:R-:W-:Y:S01]  /*d400*/  ISETP.GT.U32.AND P0, PT, R7, R30, PT ;  /* 0x0000001e0700720c */ /* 0x000fe20003f04070 */
[----:B------:R-:W-:-:S02]  /*d410*/  VIADD R4, R6, 0x40 ;  /* 0x0000004006047836 */ /* 0x000fc40000000000 */
[----:B------:R-:W-:-:S03]  /*d420*/  IMAD.HI.U32 R0, R3, R22, RZ ;  /* 0x0000001603007227 */ /* 0x000fc600078e00ff */
[----:B------:R-:W-:Y:S01]  /*d430*/  IABS R20, R4 ;  /* 0x0000000400147213 */ /* 0x000fe20000000000 */
[--C-:B------:R-:W-:Y:S02]  /*d440*/  @!P4 IMAD.IADD R34, R34, 0x1, -R7.reuse ;  /* 0x000000012222c824 */ /* 0x100fe400078e0a07 */
[--C-:B------:R-:W-:Y:S01]  /*d450*/  @!P1 IMAD.IADD R32, R32, 0x1, -R7.reuse ;  /* 0x0000000120209824 */ /* 0x100fe200078e0a07 */
[C---:B------:R-:W-:Y:S01]  /*d460*/  ISETP.GT.U32.AND P1, PT, R7.reuse, R24, PT ;  /* 0x000000180700720c */ /* 0x040fe20003f24070 */
[----:B------:R-:W-:Y:S01]  /*d470*/  @!P3 IMAD.IADD R26, R26, 0x1, -R7 ;  /* 0x000000011a1ab824 */ /* 0x000fe200078e0a07 */
[C---:B------:R-:W-:Y:S01]  /*d480*/  ISETP.GT.U32.AND P4, PT, R7.reuse, R34, PT ;  /* 0x000000220700720c */ /* 0x040fe20003f84070 */
[----:B------:R-:W-:Y:S01]  /*d490*/  IMAD.MOV R0, RZ, RZ, -R0 ;  /* 0x000000ffff007224 */ /* 0x000fe200078e0a00 */
[----:B------:R-:W-:Y:S01]  /*d4a0*/  ISETP.GE.AND P3, PT, R14, RZ, PT ;  /* 0x000000ff0e00720c */ /* 0x000fe20003f66270 */
[----:B------:R-:W-:Y:S01]  /*d4b0*/  @!P5 IMAD.MOV R32, RZ, RZ, -R32 ;  /* 0x000000ffff20d224 */ /* 0x000fe200078e0a20 */
[C---:B------:R-:W-:Y:S01]  /*d4c0*/  ISETP.GT.U32.AND P5, PT, R7.reuse, R26, PT ;  /* 0x0000001a0700720c */ /* 0x040fe20003fa4070 */
[----:B------:R-:W-:-:S02]  /*d4d0*/  IMAD R22, R7, R0, R22 ;  /* 0x0000000007167224 */ /* 0x000fc400078e0216 */
[----:B------:R-:W-:-:S04]  /*d4e0*/  IMAD.HI.U32 R0, R3, R20, RZ ;  /* 0x0000001403007227 */ /* 0x000fc800078e00ff */
[--C-:B------:R-:W-:Y:S01]  /*d4f0*/  @!P0 IMAD.IADD R30, R30, 0x1, -R7.reuse ;  /* 0x000000011e1e8824 */ /* 0x100fe200078e0a07 */
[----:B------:R-:W-:Y:S01]  /*d500*/  ISETP.GE.AND P0, PT, R21, RZ, PT ;  /* 0x000000ff1500720c */ /* 0x000fe20003f06270 */
[----:B------:R-:W-:Y:S02]  /*d510*/  IMAD.MOV R0, RZ, RZ, -R0 ;  /* 0x000000ffff007224 */ /* 0x000fe400078e0a00 */
[--C-:B------:R-:W-:Y:S02]  /*d520*/  @!P1 IMAD.IADD R24, R24, 0x1, -R7.reuse ;  /* 0x0000000118189824 */ /* 0x100fe400078e0a07 */
[----:B------:R-:W-:Y:S01]  /*d530*/  @!P6 IMAD.MOV R30, RZ, RZ, -R30 ;  /* 0x000000ffff1ee224 */ /* 0x000fe200078e0a1e */
[C---:B------:R-:W-:Y:S01]  /*d540*/  ISETP.GT.U32.AND P6, PT, R7.reuse, R22, PT ;  /* 0x000000160700720c */ /* 0x040fe20003fc4070 */
[C---:B------:R-:W-:Y:S01]  /*d550*/  IMAD R20, R7.reuse, R0, R20 ;  /* 0x0000000007147224 */ /* 0x040fe200078e0214 */
[C---:B------:R-:W-:Y:S01]  /*d560*/  ISETP.GT.U32.AND P1, PT, R7.reuse, R24, PT ;  /* 0x000000180700720c */ /* 0x040fe20003f24070 */
[--C-:B------:R-:W-:Y:S01]  /*d570*/  @!P4 IMAD.IADD R34, R34, 0x1, -R7.reuse ;  /* 0x000000012222c824 */ /* 0x100fe200078e0a07 */
[C---:B------:R-:W-:Y:S01]  /*d580*/  ISETP.GT.U32.AND P4, PT, R7.reuse, R28, PT ;  /* 0x0000001c0700720c */ /* 0x040fe20003f84070 */
[----:B------:R-:W-:Y:S01]  /*d590*/  @!P5 IMAD.IADD R26, R26, 0x1, -R7 ;  /* 0x000000011a1ad824 */ /* 0x000fe200078e0a07 */
[----:B------:R-:W-:Y:S01]  /*d5a0*/  ISETP.GT.U32.AND P5, PT, R7, R20, PT ;  /* 0x000000140700720c */ /* 0x000fe20003fa4070 */
[----:B------:R-:W-:-:S02]  /*d5b0*/  VIADD R0, R6, 0x3c ;  /* 0x0000003c06007836 */ /* 0x000fc40000000000 */
[----:B------:R-:W-:Y:S01]  /*d5c0*/  @!P2 IMAD.MOV R34, RZ, RZ, -R34 ;  /* 0x000000ffff22a224 */ /* 0x000fe200078e0a22 */
[----:B------:R-:W-:Y:S01]  /*d5d0*/  ISETP.GE.AND P2, PT, R16, RZ, PT ;  /* 0x000000ff1000720c */ /* 0x000fe20003f46270 */
[----:B------:R-:W-:Y:S01]  /*d5e0*/  VIADD R21, R6, 0x34 ;  /* 0x0000003406157836 */ /* 0x000fe20000000000 */
[----:B------:R-:W-:Y:S01]  /*d5f0*/  IABS R18, R0 ;  /* 0x0000000000127213 */ /* 0x000fe20000000000 */
[--C-:B------:R-:W-:Y:S02]  /*d600*/  @!P6 IMAD.IADD R22, R22, 0x1, -R7.reuse ;  /* 0x000000011616e824 */ /* 0x100fe400078e0a07 */
[--C-:B------:R-:W-:Y:S01]  /*d610*/  @!P1 IMAD.IADD R24, R24, 0x1, -R7.reuse ;  /* 0x0000000118189824 */ /* 0x100fe200078e0a07 */
[----:B------:R-:W-:Y:S01]  /*d620*/  ISETP.GE.AND P1, PT, R0, RZ, PT ;  /* 0x000000ff0000720c */ /* 0x000fe20003f26270 */
[--C-:B------:R-:W-:Y:S01]  /*d630*/  @!P4 IMAD.IADD R28, R28, 0x1, -R7.reuse ;  /* 0x000000011c1cc824 */ /* 0x100fe200078e0a07 */
[----:B------:R-:W-:Y:S01]  /*d640*/  IABS R40, R21 ;  /* 0x0000001500287213 */ /* 0x000fe20000000000 */
[----:B------:R-:W-:Y:S01]  /*d650*/  @!P5 IMAD.IADD R20, R20, 0x1, -R7 ;  /* 0x000000011414d824 */ /* 0x000fe200078e0a07 */
[----:B------:R-:W-:Y:S01]  /*d660*/  ISETP.GT.U32.AND P5, PT, R7, R22, PT ;  /* 0x000000160700720c */ /* 0x000fe20003fa4070 */
[----:B------:R-:W-:Y:S01]  /*d670*/  IMAD.HI.U32 R0, R3, R18, RZ ;  /* 0x0000001203007227 */ /* 0x000fe200078e00ff */
[----:B------:R-:W-:-:S03]  /*d680*/  ISETP.GT.U32.AND P4, PT, R7, R28, PT ;  /* 0x0000001c0700720c */ /* 0x000fc60003f84070 */
[----:B------:R-:W-:Y:S02]  /*d690*/  IMAD.MOV R14, RZ, RZ, -R0 ;  /* 0x000000ffff0e7224 */ /* 0x000fe400078e0a00 */
[----:B------:R-:W-:Y:S01]  /*d6a0*/  @!P0 IMAD.MOV R26, RZ, RZ, -R26 ;  /* 0x000000ffff1a8224 */ /* 0x000fe200078e0a1a */
[C---:B------:R-:W-:Y:S01]  /*d6b0*/  ISETP.GT.U32.AND P0, PT, R7.reuse, R20, PT ;  /* 0x000000140700720c */ /* 0x040fe20003f04070 */
[C---:B------:R-:W-:Y:S02]  /*d6c0*/  IMAD R18, R7.reuse, R14, R18 ;  /* 0x0000000e07127224 */ /* 0x040fe400078e0212 */
[----:B------:R-:W-:Y:S02]  /*d6d0*/  VIADD R31, R6, 0x24 ;  /* 0x00000024061f7836 */ /* 0x000fe40000000000 */
[--C-:B------:R-:W-:Y:S01]  /*d6e0*/  @!P5 IMAD.IADD R22, R22, 0x1, -R7.reuse ;  /* 0x000000011616d824 */ /* 0x100fe200078e0a07 */
[----:B------:R-:W-:Y:S01]  /*d6f0*/  ISETP.GT.U32.AND P5, PT, R7, R18, PT ;  /* 0x000000120700720c */ /* 0x000fe20003fa4070 */
[--C-:B------:R-:W-:Y:S01]  /*d700*/  @!P4 IMAD.IADD R28, R28, 0x1, -R7.reuse ;  /* 0x000000011c1cc824 */ /* 0x100fe200078e0a07 */
[----:B------:R-:W-:Y:S01]  /*d710*/  ISETP.GE.AND P4, PT, R23, RZ, PT ;  /* 0x000000ff1700720c */ /* 0x000fe20003f86270 */
[----:B------:R-:W-:Y:S01]  /*d720*/  VIADD R23, R6, 0x30 ;  /* 0x0000003006177836 */ /* 0x000fe20000000000 */
[----:B------:R-:W-:Y:S01]  /*d730*/  IABS R42, R31 ;  /* 0x0000001f002a7213 */ /* 0x000fe20000000000 */
[----:B------:R-:W-:Y:S01]  /*d740*/  @!P2 IMAD.MOV R28, RZ, RZ, -R28 ;  /* 0x000000ffff1ca224 */ /* 0x000fe200078e0a1c */
[----:B------:R-:W-:Y:S01]  /*d750*/  ISETP.GE.AND P2, PT, R4, RZ, PT ;  /* 0x000000ff0400720c */ /* 0x000fe20003f46270 */
        /* <DEDUP_REMOVED lines=8> */
[----:B------:R-:W-:-:S03]  /*d7e0*/  IMAD.HI.U32 R4, R3, R40, RZ ;  /* 0x0000002803047227 */ /* 0x000fc600078e00ff */
[----:B------:R-:W-:Y:S01]  /*d7f0*/  ISETP.GT.U32.AND P5, PT, R7, R18, PT ;  /* 0x000000120700720c */ /* 0x000fe20003fa4070 */
[----:B------:R-:W-:-:S04]  /*d800*/  IMAD.HI.U32 R0, R3, R16, RZ ;  /* 0x0000001003007227 */ /* 0x000fc800078e00ff */
[----:B------:R-:W-:Y:S02]  /*d810*/  IMAD.MOV R0, RZ, RZ, -R0 ;  /* 0x000000ffff007224 */ /* 0x000fe400078e0a00 */
[----:B------:R-:W-:-:S04]  /*d820*/  IMAD.HI.U32 R14, R3, R58, RZ ;  /* 0x0000003a030e7227 */ /* 0x000fc800078e00ff */
[C---:B------:R-:W-:Y:S02]  /*d830*/  IMAD R16, R7.reuse, R0, R16 ;  /* 0x0000000007107224 */ /* 0x040fe400078e0210 */
[----:B------:R-:W-:Y:S02]  /*d840*/  IMAD.MOV R4, RZ, RZ, -R4 ;  /* 0x000000ffff047224 */ /* 0x000fe400078e0a04 */
[----:B------:R-:W-:Y:S01]  /*d850*/  @!P5 IMAD.IADD R18, R18, 0x1, -R7 ;  /* 0x000000011212d824 */ /* 0x000fe200078e0a07 */
[----:B------:R-:W-:Y:S01]  /*d860*/  ISETP.GT.U32.AND P5, PT, R7, R16, PT ;  /* 0x000000100700720c */ /* 0x000fe20003fa4070 */
[----:B------:R-:W-:Y:S01]  /*d870*/  @!P4 IMAD.MOV R24, RZ, RZ, -R24 ;  /* 0x000000ffff18c224 */ /* 0x000fe200078e0a18 */
[----:B------:R-:W-:Y:S01]  /*d880*/  ISETP.GE.AND P4, PT, R21, RZ, PT ;  /* 0x000000ff1500720c */ /* 0x000fe20003f86270 */
[----:B------:R-:W-:Y:S02]  /*d890*/  IMAD.MOV R21, RZ, RZ, -R14 ;  /* 0x000000ffff157224 */ /* 0x000fe400078e0a0e */
[----:B------:R-:W-:-:S02]  /*d8a0*/  IMAD R14, R7, R4, R40 ;  /* 0x00000004070e7224 */ /* 0x000fc400078e0228 */
[----:B------:R-:W-:Y:S02]  /*d8b0*/  @!P1 IMAD.MOV R18, RZ, RZ, -R18 ;  /* 0x000000ffff129224 */ /* 0x000fe400078e0a12 */
[C---:B------:R-:W-:Y:S01]  /*d8c0*/  VIADD R0, R6.reuse, 0x2c ;  /* 0x0000002c06007836 */ /* 0x040fe20000000000 */
[C---:B------:R-:W-:Y:S01]  /*d8d0*/  ISETP.GT.U32.AND P1, PT, R7.reuse, R14, PT ;  /* 0x0000000e0700720c */ /* 0x040fe20003f24070 */
[----:B------:R-:W-:Y:S02]  /*d8e0*/  VIADD R4, R6, 0x28 ;  /* 0x0000002806047836 */ /* 0x000fe40000000000 */
[----:B------:R-:W-:Y:S01]  /*d8f0*/  @!P5 IMAD.IADD R16, R16, 0x1, -R7 ;  /* 0x000000011010d824 */ /* 0x000fe200078e0a07 */
[----:B------:R-:W-:Y:S01]  /*d900*/  IABS R40, R0 ;  /* 0x0000000000287213 */ /* 0x000fe20000000000 */
[C---:B------:R-:W-:Y:S01]  /*d910*/  IMAD R58, R7.reuse, R21, R58 ;  /* 0x00000015073a7224 */ /* 0x040fe200078e023a */
[----:B------:R-:W-:Y:S01]  /*d920*/  IABS R56, R4 ;  /* 0x0000000400387213 */ /* 0x000fe20000000000 */
[----:B------:R-:W-:Y:S01]  /*d930*/  @!P2 IMAD.MOV R20, RZ, RZ, -R20 ;  /* 0x000000ffff14a224 */ /* 0x000fe200078e0a14 */
[----:B------:R-:W-:Y:S01]  /*d940*/  ISETP.GT.U32.AND P5, PT, R7, R16, PT ;  /* 0x000000100700720c */ /* 0x000fe20003fa4070 */
[----:B------:R-:W-:Y:S01]  /*d950*/  VIADD R33, R6, 0x20 ;  /* 0x0000002006217836 */ /* 0x000fe20000000000 */
[----:B------:R-:W-:Y:S01]  /*d960*/  ISETP.GE.AND P3, PT, R0, RZ, PT ;  /* 0x000000ff0000720c */ /* 0x000fe20003f66270 */
[----:B------:R-:W-:Y:S01]  /*d970*/  IMAD.HI.U32 R0, R3, R40, RZ ;  /* 0x0000002803007227 */ /* 0x000fe200078e00ff */
[----:B------:R-:W-:-:S02]  /*d980*/  ISETP.GE.AND P2, PT, R4, RZ, PT ;  /* 0x000000ff0400720c */ /* 0x000fc40003f46270 */
[----:B------:R-:W-:Y:S01]  /*d990*/  IABS R52, R33 ;  /* 0x0000002100347213 */ /* 0x000fe20000000000 */
[----:B------:R-:W-:Y:S02]  /*d9a0*/  @!P1 IMAD.IADD R14, R14, 0x1, -R7 ;  /* 0x000000010e0e9824 */ /* 0x000fe400078e0a07 */
[----:B------:R-:W-:-:S03]  /*d9b0*/  IMAD.HI.U32 R4, R3, R56, RZ ;  /* 0x0000003803047227 */ /* 0x000fc600078e00ff */
[C---:B------:R-:W-:Y:S01]  /*d9c0*/  ISETP.GT.U32.AND P1, PT, R7.reuse, R14, PT ;  /* 0x0000000e0700720c */ /* 0x040fe20003f24070 */
[----:B------:R-:W-:Y:S02]  /*d9d0*/  IMAD.MOV R0, RZ, RZ, -R0 ;  /* 0x000000ffff007224 */ /* 0x000fe400078e0a00 */
[----:B------:R-:W-:Y:S01]  /*d9e0*/  @!P5 IMAD.IADD R16, R16, 0x1, -R7 ;  /* 0x000000011010d824 */ /* 0x000fe200078e0a07 */
[C---:B------:R-:W-:Y:S01]  /*d9f0*/  ISETP.GT.U32.AND P5, PT, R7.reuse, R58, PT ;  /* 0x0000003a0700720c */ /* 0x040fe20003fa4070 */
[----:B------:R-:W-:Y:S02]  /*da00*/  IMAD.MOV R27, RZ, RZ, -R4 ;  /* 0x000000ffff1b7224 */ /* 0x000fe400078e0a04 */
[----:B------:R-:W-:Y:S02]  /*da10*/  IMAD R4, R7, R0, R40 ;  /* 0x0000000007047224 */ /* 0x000fe400078e0228 */
[----:B------:R-:W-:Y:S02]  /*da20*/  VIADD R35, R6, 0x1c ;  /* 0x0000001c06237836 */ /* 0x000fe40000000000 */
[----:B------:R-:W-:-:S03]  /*da30*/  IMAD.HI.U32 R21, R3, R42, RZ ;  /* 0x0000002a03157227 */ /* 0x000fc600078e00ff */
[----:B------:R-:W-:Y:S01]  /*da40*/  IABS R44, R35 ;  /* 0x00000023002c7213 */ /* 0x000fe20000000000 */
[--C-:B------:R-:W-:Y:S01]  /*da50*/  @!P1 IMAD.IADD R14, R14, 0x1, -R7.reuse ;  /* 0x000000010e0e9824 */ /* 0x100fe200078e0a07 */
[----:B------:R-:W-:Y:S01]  /*da60*/  ISETP.GT.U32.AND P1, PT, R7, R4, PT ;  /* 0x000000040700720c */ /* 0x000fe20003f24070 */
[----:B------:R-:W-:Y:S02]  /*da70*/  @!P5 IMAD.IADD R58, R58, 0x1, -R7 ;  /* 0x000000013a3ad824 */ /* 0x000fe400078e0a07 */
[----:B------:R-:W-:Y:S02]  /*da80*/  IMAD.MOV R29, RZ, RZ, -R21 ;  /* 0x000000ffff1d7224 */ /* 0x000fe400078e0a15 */
[----:B------:R-:W-:Y:S01]  /*da90*/  IMAD.HI.U32 R23, R3, R52, RZ ;  /* 0x0000003403177227 */ /* 0x000fe200078e00ff */
[----:B------:R-:W-:-:S03]  /*daa0*/  ISETP.GT.U32.AND P5, PT, R7, R58, PT ;  /* 0x0000003a0700720c */ /* 0x000fc60003fa4070 */
[C---:B------:R-:W-:Y:S02]  /*dab0*/  IMAD R56, R7.reuse, R27, R56 ;  /* 0x0000001b07387224 */ /* 0x040fe400078e0238 */
[----:B------:R-:W-:Y:S02]  /*dac0*/  IMAD R0, R7, R29, R42 ;  /* 0x0000001d07007224 */ /* 0x000fe400078e022a */
[----:B------:R-:W-:Y:S02]  /*dad0*/  VIADD R27, R6, 0x18 ;  /* 0x00000018061b7836 */ /* 0x000fe40000000000 */
[----:B------:R-:W-:Y:S02]  /*dae0*/  @!P1 IMAD.IADD R4, R4, 0x1, -R7 ;  /* 0x0000000104049824 */ /* 0x000fe400078e0a07 */
[----:B------:R-:W-:Y:S01]  /*daf0*/  IMAD.HI.U32 R21, R3, R44, RZ ;  /* 0x0000002c03157227 */ /* 0x000fe200078e00ff */
[----:B------:R-:W-:Y:S02]  /*db00*/  IABS R48, R27 ;  /* 0x0000001b00307213 */ /* 0x000fe40000000000 */
[----:B------:R-:W-:Y:S01]  /*db10*/  ISETP.GT.U32.AND P1, PT, R7, R4, PT ;  /* 0x000000040700720c */ /* 0x000fe20003f24070 */
[----:B------:R-:W-:-:S02]  /*db20*/  VIADD R29, R6, 0x14 ;  /* 0x00000014061d7836 */ /* 0x000fc40000000000 */
[----:B------:R-:W-:Y:S02]  /*db30*/  IMAD.MOV R23, RZ, RZ, -R23 ;  /* 0x000000ffff177224 */ /* 0x000fe400078e0a17 */
[----:B------:R-:W-:Y:S01]  /*db40*/  IMAD.MOV R21, RZ, RZ, -R21 ;  /* 0x000000ffff157224 */ /* 0x000fe200078e0a15 */
[----:B------:R-:W-:Y:S01]  /*db50*/  IABS R54, R29 ;  /* 0x0000001d00367213 */ /* 0x000fe20000000000 */
[C---:B------:R-:W-:Y:S02]  /*db60*/  IMAD R52, R7.reuse, R23, R52 ;  /* 0x0000001707347224 */ /* 0x040fe400078e0234 */
[----:B------:R-:W-:Y:S01]  /*db70*/  @!P6 IMAD.MOV R16, RZ, RZ, -R16 ;  /* 0x000000ffff10e224 */ /* 0x000fe200078e0a10 */
[C---:B------:R-:W-:Y:S01]  /*db80*/  ISETP.GT.U32.AND P6, PT, R7.reuse, R56, PT ;  /* 0x000000380700720c */ /* 0x040fe20003fc4070 */
[C---:B------:R-:W-:Y:S02]  /*db90*/  IMAD R40, R7.reuse, R21, R44 ;  /* 0x0000001507287224 */ /* 0x040fe400078e022c */
[----:B------:R-:W-:Y:S01]  /*dba0*/  @!P4 IMAD.MOV R14, RZ, RZ, -R14 ;  /* 0x000000ffff0ec224 */ /* 0x000fe200078e0a0e */
[----:B------:R-:W-:Y:S01]  /*dbb0*/  ISETP.GT.U32.AND P4, PT, R7, R0, PT ;  /* 0x000000000700720c */ /* 0x000fe20003f84070 */
[----:B------:R-:W-:-:S04]  /*dbc0*/  IMAD.HI.U32 R21, R3, R48, RZ ;  /* 0x0000003003157227 */ /* 0x000fc800078e00ff */
[----:B------:R-:W-:Y:S01]  /*dbd0*/  @!P5 IMAD.IADD R58, R58, 0x1, -R7 ;  /* 0x000000013a3ad824 */ /* 0x000fe200078e0a07 */
[----:B------:R-:W-:Y:S01]  /*dbe0*/  ISETP.GT.U32.AND P5, PT, R7, R52, PT ;  /* 0x000000340700720c */ /* 0x000fe20003fa4070 */
[----:B------:R-:W-:Y:S02]  /*dbf0*/  VIADD R53, R6, 0xc ;  /* 0x0000000c06357836 */ /* 0x000fe40000000000 */
[----:B------:R-:W-:-:S03]  /*dc00*/  IMAD.HI.U32 R23, R3, R54, RZ ;  /* 0x0000003603177227 */ /* 0x000fc600078e00ff */
[----:B------:R-:W-:Y:S01]  /*dc10*/  IABS R46, R53 ;  /* 0x00000035002e7213 */ /* 0x000fe20000000000 */
[----:B------:R-:W-:Y:S02]  /*dc20*/  IMAD.MOV R21, RZ, RZ, -R21 ;  /* 0x000000ffff157224 */ /* 0x000fe400078e0a15 */
[----:B------:R-:W-:Y:S02]  /*dc30*/  VIADD R37, R6, 0x10 ;  /* 0x0000001006257836 */ /* 0x000fe40000000000 */
[----:B------:R-:W-:Y:S02]  /*dc40*/  IMAD.MOV R23, RZ, RZ, -R23 ;  /* 0x000000ffff177224 */ /* 0x000fe400078e0a17 */
[C---:B------:R-:W-:Y:S01]  /*dc50*/  IMAD R48, R7.reuse, R21, R48 ;  /* 0x0000001507307224 */ /* 0x040fe200078e0230 */
[----:B------:R-:W-:Y:S01]  /*dc60*/  IABS R50, R37 ;  /* 0x0000002500327213 */ /* 0x000fe20000000000 */
[----:B------:R-:W-:Y:S01]  /*dc70*/  @!P1 IMAD.IADD R4, R4, 0x1, -R7 ;  /* 0x0000000104049824 */ /* 0x000fe200078e0a07 */
[C---:B------:R-:W-:Y:S01]  /*dc80*/  ISETP.GT.U32.AND P1, PT, R7.reuse, R40, PT ;  /* 0x000000280700720c */ /* 0x040fe20003f24070 */
[----:B------:R-:W-:-:S02]  /*dc90*/  IMAD R54, R7, R23, R54 ;  /* 0x0000001707367224 */ /* 0x000fc400078e0236 */
[----:B------:R-:W-:Y:S01]  /*dca0*/  @!P6 IMAD.IADD R56, R56, 0x1, -R7 ;  /* 0x000000013838e824 */ /* 0x000fe200078e0a07 */
[----:B------:R-:W-:Y:S01]  /*dcb0*/  ISETP.GT.U32.AND P6, PT, R7, R48, PT ;  /* 0x000000300700720c */ /* 0x000fe20003fc4070 */
[----:B------:R-:W-:-:S04]  /*dcc0*/  IMAD.HI.U32 R23, R3, R46, RZ ;  /* 0x0000002e03177227 */ /* 0x000fc800078e00ff */
[--C-:B------:R-:W-:Y:S01]  /*dcd0*/  @!P4 IMAD.IADD R0, R0, 0x1, -R7.reuse ;  /* 0x000000010000c824 */ /* 0x100fe200078e0a07 */
[C---:B------:R-:W-:Y:S01]  /*dce0*/  ISETP.GT.U32.AND P4, PT, R7.reuse, R54, PT ;  /* 0x000000360700720c */ /* 0x040fe20003f84070 */
[----:B------:R-:W-:Y:S02]  /*dcf0*/  VIADD R55, R6, 0x8 ;  /* 0x0000000806377836 */ /* 0x000fe40000000000 */
[----:B------:R-:W-:Y:S01]  /*dd00*/  @!P5 IMAD.IADD R52, R52, 0x1, -R7 ;  /* 0x000000013434d824 */ /* 0x000fe200078e0a07 */
[----:B------:R-:W-:Y:S01]  /*dd10*/  ISETP.GT.U32.AND P5, PT, R7, R56, PT ;  /* 0x000000380700720c */ /* 0x000fe20003fa4070 */
[----:B------:R-:W-:Y:S01]  /*dd20*/  IMAD.HI.U32 R21, R3, R50, RZ ;  /* 0x0000003203157227 */ /* 0x000fe200078e00ff */
[----:B------:R-:W-:-:S03]  /*dd30*/  IABS R44, R55 ;  /* 0x00000037002c7213 */ /* 0x000fc60000000000 */
[----:B------:R-:W-:Y:S02]  /*dd40*/  IMAD.MOV R23, RZ, RZ, -R23 ;  /* 0x000000ffff177224 */ /* 0x000fe400078e0a17 */
[----:B------:R-:W-:Y:S01]  /*dd50*/  @!P0 IMAD.MOV R58, RZ, RZ, -R58 ;  /* 0x000000ffff3a8224 */ /* 0x000fe200078e0a3a */
[C---:B------:R-:W-:Y:S01]  /*dd60*/  ISETP.GT.U32.AND P0, PT, R7.reuse, R0, PT ;  /* 0x000000000700720c */ /* 0x040fe20003f04070 */
[----:B------:R-:W-:Y:S02]  /*dd70*/  IMAD.MOV R21, RZ, RZ, -R21 ;  /* 0x000000ffff157224 */ /* 0x000fe400078e0a15 */
[C---:B------:R-:W-:Y:S02]  /*dd80*/  IMAD R46, R7.reuse, R23, R46 ;  /* 0x00000017072e7224 */ /* 0x040fe400078e022e */
[----:B------:R-:W-:Y:S02]  /*dd90*/  VIADD R23, R6, 0x4 ;  /* 0x0000000406177836 */ /* 0x000fe40000000000 */
[----:B------:R-:W-:Y:S01]  /*dda0*/  @!P1 IMAD.IADD R40, R40, 0x1, -R7 ;  /* 0x0000000128289824 */ /* 0x000fe200078e0a07 */
[C---:B------:R-:W-:Y:S01]  /*ddb0*/  ISETP.GT.U32.AND P1, PT, R7.reuse, R52, PT ;  /* 0x000000340700720c */ /* 0x040fe20003f24070 */
[----:B------:R-:W-:Y:S01]  /*ddc0*/  IMAD R50, R7, R21, R50 ;  /* 0x0000001507327224 */ /* 0x000fe200078e0232 */
[----:B------:R-:W-:Y:S01]  /*ddd0*/  IABS R42, R23 ;  /* 0x00000017002a7213 */ /* 0x000fe20000000000 */
[----:B------:R-:W-:-:S04]  /*dde0*/  IMAD.HI.U32 R21, R3, R44, RZ ;  /* 0x0000002c03157227 */ /* 0x000fc800078e00ff */
[--C-:B------:R-:W-:Y:S01]  /*ddf0*/  @!P6 IMAD.IADD R48, R48, 0x1, -R7.reuse ;  /* 0x000000013030e824 */ /* 0x100fe200078e0a07 */
[C---:B------:R-:W-:Y:S01]  /*de00*/  ISETP.GT.U32.AND P6, PT, R7.reuse, R40, PT ;  /* 0x000000280700720c */ /* 0x040fe20003fc4070 */
[----:B------:R-:W-:Y:S02]  /*de10*/  @!P4 IMAD.IADD R54, R54, 0x1, -R7 ;  /* 0x000000013636c824 */ /* 0x000fe400078e0a07 */
[----:B------:R-:W-:Y:S02]  /*de20*/  IMAD.MOV R21, RZ, RZ, -R21 ;  /* 0x000000ffff157224 */ /* 0x000fe400078e0a15 */
[----:B------:R-:W-:Y:S01]  /*de30*/  @!P5 IMAD.IADD R56, R56, 0x1, -R7 ;  /* 0x000000013838d824 */ /* 0x000fe200078e0a07 */
[----:B------:R-:W-:Y:S01]  /*de40*/  ISETP.GT.U32.AND P5, PT, R7, R50, PT ;  /* 0x000000320700720c */ /* 0x000fe20003fa4070 */
[----:B------:R-:W-:Y:S01]  /*de50*/  IMAD.HI.U32 R3, R3, R42, RZ ;  /* 0x0000002a03037227 */ /* 0x000fe200078e00ff */
[----:B------:R-:W-:-:S03]  /*de60*/  ISETP.GT.U32.AND P4, PT, R7, R54, PT ;  /* 0x000000360700720c */ /* 0x000fc60003f84070 */
[----:B------:R-:W-:Y:S01]  /*de70*/  @!P0 IMAD.IADD R0, R0, 0x1, -R7 ;  /* 0x0000000100008824 */ /* 0x000fe200078e0a07 */
[C---:B------:R-:W-:Y:S01]  /*de80*/  ISETP.GT.U32.AND P0, PT, R7.reuse, R46, PT ;  /* 0x0000002e0700720c */ /* 0x040fe20003f04070 */
[C---:B------:R-:W-:Y:S02]  /*de90*/  IMAD R44, R7.reuse, R21, R44 ;  /* 0x00000015072c7224 */ /* 0x040fe400078e022c */
[----:B------:R-:W-:Y:S02]  /*dea0*/  IMAD.MOV R3, RZ, RZ, -R3 ;  /* 0x000000ffff037224 */ /* 0x000fe400078e0a03 */
[--C-:B------:R-:W-:Y:S01]  /*deb0*/  @!P1 IMAD.IADD R52, R52, 0x1, -R7.reuse ;  /* 0x0000000134349824 */ /* 0x100fe200078e0a07 */
[C---:B------:R-:W-:Y:S01]  /*dec0*/  ISETP.GT.U32.AND P1, PT, R7.reuse, R44, PT ;  /* 0x0000002c0700720c */ /* 0x040fe20003f24070 */
[C---:B------:R-:W-:Y:S02]  /*ded0*/  IMAD R42, R7.reuse, R3, R42 ;  /* 0x00000003072a7224 */ /* 0x040fe400078e022a */
[----:B------:R-:W-:Y:S01]  /*dee0*/  @!P3 IMAD.MOV R4, RZ, RZ, -R4 ;  /* 0x000000ffff04b224 */ /* 0x000fe200078e0a04 */
[----:B------:R-:W-:Y:S01]  /*def0*/  ISETP.GT.U32.AND P3, PT, R7, R48, PT ;  /* 0x000000300700720c */ /* 0x000fe20003f64070 */
[--C-:B------:R-:W-:Y:S01]  /*df00*/  @!P6 IMAD.IADD R40, R40, 0x1, -R7.reuse ;  /* 0x000000012828e824 */ /* 0x100fe200078e0a07 */
[----:B------:R-:W-:Y:S01]  /*df10*/  ISETP.GE.AND P6, PT, R31, RZ, PT ;  /* 0x000000ff1f00720c */ /* 0x000fe20003fc6270 */
[--C-:B------:R-:W-:Y:S01]  /*df20*/  @!P5 IMAD.IADD R50, R50, 0x1, -R7.reuse ;  /* 0x000000013232d824 */ /* 0x100fe200078e0a07 */
[----:B------:R-:W-:Y:S01]  /*df30*/  ISETP.GT.U32.AND P5, PT, R7, R42, PT ;  /* 0x0000002a0700720c */ /* 0x000fe20003fa4070 */
[--C-:B------:R-:W-:Y:S01]  /*df40*/  @!P4 IMAD.IADD R54, R54, 0x1, -R7.reuse ;  /* 0x000000013636c824 */ /* 0x100fe200078e0a07 */
[----:B------:R-:W-:Y:S01]  /*df50*/  ISETP.GE.AND P4, PT, R35, RZ, PT ;  /* 0x000000ff2300720c */ /* 0x000fe20003f86270 */
[--C-:B------:R-:W-:Y:S01]  /*df60*/  @!P0 IMAD.IADD R46, R46, 0x1, -R7.reuse ;  /* 0x000000012e2e8824 */ /* 0x100fe200078e0a07 */
[----:B------:R-:W-:Y:S01]  /*df70*/  ISETP.GE.AND P0, PT, R27, RZ, PT ;  /* 0x000000ff1b00720c */ /* 0x000fe20003f06270 */
[----:B------:R-:W-:Y:S01]  /*df80*/  @!P2 IMAD.MOV R56, RZ, RZ, -R56 ;  /* 0x000000ffff38a224 */ /* 0x000fe200078e0a38 */
[----:B------:R-:W-:Y:S01]  /*df90*/  LOP3.LUT R35, RZ, R5, RZ, 0x33, !PT ;  /* 0x00000005ff237212 */ /* 0x000fe200078e33ff */
[--C-:B------:R-:W-:Y:S01]  /*dfa0*/  @!P1 IMAD.IADD R44, R44, 0x1, -R7.reuse ;  /* 0x000000012c2c9824 */ /* 0x100fe200078e0a07 */
[C---:B------:R-:W-:Y:S01]  /*dfb0*/  ISETP.GT.U32.AND P2, PT, R7.reuse, R46, PT ;  /* 0x0000002e0700720c */ /* 0x040fe20003f44070 */
[----:B------:R-:W-:Y:S01]  /*dfc0*/  IMAD.MOV.U32 R6, RZ, RZ, R0 ;  /* 0x000000ffff067224 */ /* 0x000fe200078e0000 */
[----:B------:R-:W-:Y:S01]  /*dfd0*/  ISETP.GT.U32.AND P1, PT, R7, R50, PT ;  /* 0x000000320700720c */ /* 0x000fe20003f24070 */
[--C-:B------:R-:W-:Y:S01]  /*dfe0*/  @!P3 IMAD.IADD R48, R48, 0x1, -R7.reuse ;  /* 0x000000013030b824 */ /* 0x100fe200078e0a07 */
[----:B------:R-:W-:Y:S01]  /*dff0*/  ISETP.GE.AND P3, PT, R33, RZ, PT ;  /* 0x000000ff2100720c */ /* 0x000fe20003f66270 */
[----:B------:R-:W-:Y:S01]  /*e000*/  @!P6 IMAD.MOV R6, RZ, RZ, -R6 ;  /* 0x000000ffff06e224 */ /* 0x000fe200078e0a06 */
[----:B------:R-:W-:Y:S01]  /*e010*/  ISETP.GT.U32.AND P6, PT, R7, R44, PT ;  /* 0x0000002c0700720c */ /* 0x000fe20003fc4070 */
[--C-:B------:R-:W-:Y:S01]  /*e020*/  @!P5 IMAD.IADD R42, R42, 0x1, -R7.reuse ;  /* 0x000000012a2ad824 */ /* 0x100fe200078e0a07 */
[----:B------:R-:W-:Y:S01]  /*e030*/  SHF.R.S32.HI R0, RZ, 0x2, R2 ;  /* 0x00000002ff007819 */ /* 0x000fe20000011402 */
[----:B------:R-:W-:Y:S01]  /*e040*/  @!P4 IMAD.MOV R40, RZ, RZ, -R40 ;  /* 0x000000ffff28c224 */ /* 0x000fe200078e0a28 */
[----:B------:R-:W-:Y:S01]  /*e050*/  ISETP.GE.AND P4, PT, R37, RZ, PT ;  /* 0x000000ff2500720c */ /* 0x000fe20003f86270 */
[----:B------:R-:W-:Y:S01]  /*e060*/  IMAD.SHL.U32 R3, R2, 0x20, RZ ;  /* 0x0000002002037824 */ /* 0x000fe200078e00ff */
[----:B------:R-:W-:Y:S01]  /*e070*/  ISETP.GT.U32.AND P5, PT, R7, R42, PT ;  /* 0x0000002a0700720c */ /* 0x000fe20003fa4070 */
[--C-:B------:R-:W-:Y:S01]  /*e080*/  @!P2 IMAD.IADD R46, R46, 0x1, -R7.reuse ;  /* 0x000000012e2ea824 */ /* 0x100fe200078e0a07 */
[----:B------:R-:W-:Y:S01]  /*e090*/  SGXT R0, R0, 0x1 ;  /* 0x000000010000781a */ /* 0x000fe20000000200 */
[--C-:B------:R-:W-:Y:S01]  /*e0a0*/  @!P1 IMAD.IADD R50, R50, 0x1, -R7.reuse ;  /* 0x0000000132329824 */ /* 0x100fe200078e0a07 */
[----:B------:R-:W-:Y:S01]  /*e0b0*/  ISETP.GE.AND P2, PT, R55, RZ, PT ;  /* 0x000000ff3700720c */ /* 0x000fe20003f46270 */
[----:B------:R-:W-:Y:S01]  /*e0c0*/  @!P3 IMAD.MOV R52, RZ, RZ, -R52 ;  /* 0x000000ffff34b224 */ /* 0x000fe200078e0a34 */
[----:B------:R-:W-:Y:S01]  /*e0d0*/  LOP3.LUT R0, R0, 0x90, RZ, 0xc0, !PT ;  /* 0x0000009000007812 */ /* 0x000fe200078ec0ff */
[--C-:B------:R-:W-:Y:S01]  /*e0e0*/  @!P6 IMAD.IADD R44, R44, 0x1, -R7.reuse ;  /* 0x000000012c2ce824 */ /* 0x100fe200078e0a07 */
[----:B------:R-:W-:Y:S01]  /*e0f0*/  ISETP.GE.AND P3, PT, R29, RZ, PT ;  /* 0x000000ff1d00720c */ /* 0x000fe20003f66270 */
[----:B------:R-:W-:Y:S01]  /*e100*/  @!P0 IMAD.MOV R48, RZ, RZ, -R48 ;  /* 0x000000ffff308224 */ /* 0x000fe200078e0a30 */
[----:B------:R-:W-:Y:S01]  /*e110*/  ISETP.GE.AND P1, PT, R53, RZ, PT ;  /* 0x000000ff3500720c */ /* 0x000fe20003f26270 */
[----:B------:R-:W-:Y:S01]  /*e120*/  @!P4 IMAD.MOV R50, RZ, RZ, -R50 ;  /* 0x000000ffff32c224 */ /* 0x000fe200078e0a32 */
[----:B------:R-:W-:Y:S01]  /*e130*/  ISETP.GE.AND P6, PT, R23, RZ, PT ;  /* 0x000000ff1700720c */ /* 0x000fe20003fc6270 */
[----:B------:R-:W-:Y:S01]  /*e140*/  @!P5 IMAD.IADD R42, R42, 0x1, -R7 ;  /* 0x000000012a2ad824 */ /* 0x000fe200078e0a07 */
[----:B------:R-:W-:Y:S01]  /*e150*/  LOP3.LUT R3, R0, 0xf60, R3, 0xf8, !PT ;  /* 0x00000f6000037812 */ /* 0x000fe200078ef803 */
[----:B------:R-:W-:Y:S01]  /*e160*/  IMAD R0, R57, UR5, RZ ;  /* 0x0000000539007c24 */ /* 0x000fe2000f8e02ff */
[----:B------:R-:W-:Y:S01]  /*e170*/  ISETP.NE.AND P0, PT, R5, RZ, PT ;  /* 0x000000ff0500720c */ /* 0x000fe20003f05270 */
[----:B------:R-:W-:Y:S01]  /*e180*/  @!P2 IMAD.MOV R44, RZ, RZ, -R44 ;  /* 0x000000ffff2ca224 */ /* 0x000fe200078e0a2c */
[----:B------:R-:W-:-:S02]  /*e190*/  USHF.L.U32 UR5, UR5, 0x5, URZ ;  /* 0x0000000505057899 */ /* 0x000fc4000800063f */
[C---:B------:R-:W-:Y:S01]  /*e1a0*/  SEL R29, R35.reuse, R38, !P0 ;  /* 0x00000026231d7207 */ /* 0x040fe20004000000 */
[----:B------:R-:W-:Y:S01]  /*e1b0*/  @!P3 IMAD.MOV R54, RZ, RZ, -R54 ;  /* 0x000000ffff36b224 */ /* 0x000fe200078e0a36 */
[C---:B------:R-:W-:Y:S01]  /*e1c0*/  SEL R239, R35.reuse, R68, !P0 ;  /* 0x0000004423ef7207 */ /* 0x040fe20004000000 */
[----:B------:R-:W-:Y:S01]  /*e1d0*/  @!P1 IMAD.MOV R46, RZ, RZ, -R46 ;  /* 0x000000ffff2e9224 */ /* 0x000fe200078e0a2e */
[----:B------:R-:W-:Y:S01]  /*e1e0*/  IADD3 R2, P5, R0, UR6, RZ ;  /* 0x0000000600027c10 */ /* 0x000fe2000ffbe0ff */
[----:B------:R-:W-:Y:S01]  /*e1f0*/  ULDC UR6, c[0x0][0x240] ;  /* 0x0000900000067ab9 */ /* 0x000fe20000000800 */
[----:B------:R-:W-:Y:S01]  /*e200*/  SEL R21, R35, R40, !P0 ;  /* 0x0000002823157207 */ /* 0x000fe20004000000 */
[----:B------:R-:W-:Y:S01]  /*e210*/  IMAD R241, R29, UR6, RZ ;  /* 0x000000061df17c24 */ /* 0x000fe2000f8e02ff */
[----:B------:R-:W-:Y:S01]  /*e220*/  SEL R237, R35, R66, !P0 ;  /* 0x0000004223ed7207 */ /* 0x000fe20004000000 */
[----:B------:R-:W-:Y:S01]  /*e230*/  IMAD R239, R239, UR6, RZ ;  /* 0x00000006efef7c24 */ /* 0x000fe2000f8e02ff */
[C---:B------:R-:W-:Y:S01]  /*e240*/  SEL R40, R35.reuse, R50, !P0 ;  /* 0x0000003223287207 */ /* 0x040fe20004000000 */
[----:B------:R-:W-:Y:S01]  /*e250*/  @!P6 IMAD.MOV R42, RZ, RZ, -R42 ;  /* 0x000000ffff2ae224 */ /* 0x000fe200078e0a2a */
[----:B------:R-:W-:Y:S01]  /*e260*/  SEL R235, R35, R64, !P0 ;  /* 0x0000004023eb7207 */ /* 0x000fe20004000000 */
[----:B------:R-:W-:Y:S01]  /*e270*/  IMAD R237, R237, UR6, RZ ;  /* 0x00000006eded7c24 */ /* 0x000fe2000f8e02ff */
[C---:B------:R-:W-:Y:S01]  /*e280*/  SEL R233, R35.reuse, R62, !P0 ;  /* 0x0000003e23e97207 */ /* 0x040fe20004000000 */
[----:B------:R-:W-:Y:S01]  /*e290*/  IMAD R29, R40, UR6, RZ ;  /* 0x00000006281d7c24 */ /* 0x000fe2000f8e02ff */
[----:B------:R-:W-:Y:S01]  /*e2a0*/  SEL R33, R35, R44, !P0 ;  /* 0x0000002c23217207 */ /* 0x000fe20004000000 */
[----:B------:R-:W-:Y:S01]  /*e2b0*/  IMAD R235, R235, UR6, RZ ;  /* 0x00000006ebeb7c24 */ /* 0x000fe2000f8e02ff */
[----:B------:R-:W-:Y:S01]  /*e2c0*/  IADD3 R44, P2, R241, R2, RZ ;  /* 0x00000002f12c7210 */ /* 0x000fe20007f5e0ff */
[----:B------:R-:W-:Y:S01]  /*e2d0*/  IMAD R233, R233, UR6, RZ ;  /* 0x00000006e9e97c24 */ /* 0x000fe2000f8e02ff */
[----:B------:R-:W-:Y:S01]  /*e2e0*/  SEL R231, R35, R70, !P0 ;  /* 0x0000004623e77207 */ /* 0x000fe20004000000 */
[----:B------:R-:W-:Y:S01]  /*e2f0*/  IMAD R21, R21, UR6, RZ ;  /* 0x0000000615157c24 */ /* 0x000fe2000f8e02ff */
[----:B------:R-:W-:Y:S01]  /*e300*/  IADD3 R40, P3, R239, R2, RZ ;  /* 0x00000002ef287210 */ /* 0x000fe20007f7e0ff */
[----:B------:R0:W-:Y:S01]  /*e310*/  STL [R1+0x2630], R44 ;  /* 0x0026302c01007387 */ /* 0x0001e20000100800 */
[----:B------:R-:W-:Y:S01]  /*e320*/  SEL R229, R35, R74, !P0 ;  /* 0x0000004a23e57207 */ /* 0x000fe20004000000 */
[----:B------:R-:W-:Y:S01]  /*e330*/  IMAD R231, R231, UR6, RZ ;  /* 0x00000006e7e77c24 */ /* 0x000fe2000f8e02ff */
[C---:B------:R-:W-:Y:S01]  /*e340*/  SEL R38, R35.reuse, R13, !P0 ;  /* 0x0000000d23267207 */ /* 0x040fe20004000000 */
[----:B------:R1:W-:Y:S01]  /*e350*/  STL [R1+0x1e58], R40 ;  /* 0x001e582801007387 */ /* 0x0003e20000100800 */
[----:B------:R-:W-:Y:S01]  /*e360*/  SEL R5, R35, R4, !P0 ;  /* 0x0000000423057207 */ /* 0x000fe20004000000 */
[----:B------:R-:W-:Y:S01]  /*e370*/  IMAD R229, R229, UR6, RZ ;  /* 0x00000006e5e57c24 */ /* 0x000fe2000f8e02ff */
[C---:B------:R-:W-:Y:S01]  /*e380*/  SEL R227, R35.reuse, R72, !P0 ;  /* 0x0000004823e37207 */ /* 0x040fe20004000000 */
[----:B------:R-:W-:Y:S01]  /*e390*/  IMAD R38, R38, UR6, RZ ;  /* 0x0000000626267c24 */ /* 0x000fe2000f8e02ff */
[----:B------:R-:W-:Y:S01]  /*e3a0*/  SEL R225, R35, R78, !P0 ;  /* 0x0000004e23e17207 */ /* 0x000fe20004000000 */
        /* <DEDUP_REMOVED lines=193> */
[C---:B------:R-:W-:Y:S01]  /*efc0*/  SEL R32, R35.reuse, R32, !P0 ;  /* 0x0000002023207207 */ /* 0x040fe20004000000 */
        /* <DEDUP_REMOVED lines=23> */
[----:B------:R-:W-:Y:S01]  /*f140*/  SEL R6, R35, R6, !P0 ;  /* 0x0000000623067207 */ /* 0x000fe20004000000 */
[----:B------:R-:W-:Y:S01]  /*f150*/  IMAD R7, R7, UR6, RZ ;  /* 0x0000000607077c24 */ /* 0x000fe2000f8e02ff */
[C---:B------:R-:W-:Y:S01]  /*f160*/  SEL R13, R35.reuse, R52, !P0 ;  /* 0x00000034230d7207 */ /* 0x040fe20004000000 */
        /* <DEDUP_REMOVED lines=9> */
[----:B------:R-:W-:Y:S01]  /*f200*/  LEA.HI.X.SX32 R0, R0, UR7, 0x1, P5 ;  /* 0x0000000700007c11 */ /* 0x000fe2000a8f0eff */
[----:B------:R-:W-:Y:S01]  /*f210*/  IMAD R31, R31, UR6, RZ ;  /* 0x000000061f1f7c24 */ /* 0x000fe2000f8e02ff */
[-C--:B------:R-:W-:Y:S01]  /*f220*/  IADD3 R42, P4, R237, R2.reuse, RZ ;  /* 0x00000002ed2a7210 */ /* 0x080fe20007f9e0ff */
[----:B------:R-:W-:Y:S01]  /*f230*/  IMAD R33, R33, UR6, RZ ;  /* 0x0000000621217c24 */ /* 0x000fe2000f8e02ff */
[-C--:B0-----:R-:W-:Y:S01]  /*f240*/  IADD3 R44, P5, R235, R2.reuse, RZ ;  /* 0x00000002eb2c7210 */ /* 0x081fe20007fbe0ff */
[----:B------:R-:W-:Y:S01]  /*f250*/  IMAD R35, R35, UR6, RZ ;  /* 0x0000000623237c24 */ /* 0x000fe2000f8e02ff */
[-C--:B-1----:R-:W-:Y:S01]  /*f260*/  IADD3 R40, P6, R233, R2.reuse, RZ ;  /* 0x00000002e9287210 */ /* 0x082fe20007fde0ff */
[----:B------:R0:W-:Y:S01]  /*f270*/  STL [R1+0x1e60], R42 ;  /* 0x001e602a01007387 */ /* 0x0001e20000100800 */
[----:B------:R-:W-:Y:S01]  /*f280*/  ULDC UR7, c[0x0][0x234] ;  /* 0x00008d0000077ab9 */ /* 0x000fe20000000800 */
[----:B------:R-:W-:Y:S01]  /*f290*/  UIADD3 UR6, UR4, 0x4000, URZ ;  /* 0x0000400004067890 */ /* 0x000fe2000fffe03f */
[----:B------:R-:W-:Y:S01]  /*f2a0*/  IMAD R19, R19, UR7, RZ ;  /* 0x0000000713137c24 */ /* 0x000fe2000f8e02ff */
[----:B------:R1:W-:Y:S04]  /*f2b0*/  STL [R1+0x1e68], R44 ;  /* 0x001e682c01007387 */ /* 0x0003e80000100800 */
[----:B------:R3:W-:Y:S01]  /*f2c0*/  STL [R1+0x1e70], R40 ;  /* 0x001e702801007387 */ /* 0x0007e20000100800 */
[----:B0-----:R-:W-:-:S02]  /*f2d0*/  IADD3 R42, P0, R231, R2, RZ ;  /* 0x00000002e72a7210 */ /* 0x001fc40007f1e0ff */
[----:B-1----:R-:W-:-:S03]  /*f2e0*/  IADD3 R44, P1, R229, R2, RZ ;  /* 0x00000002e52c7210 */ /* 0x002fc60007f3e0ff */
[----:B------:R0:W-:Y:S01]  /*f2f0*/  STL [R1+0x1e78], R42 ;  /* 0x001e782a01007387 */ /* 0x0001e20000100800 */
[----:B---3--:R-:W-:-:S03]  /*f300*/  LEA.HI.X.SX32 R40, R241, R0, 0x1, P2 ;  /* 0x00000000f1287211 */ /* 0x008fc600010f0eff */
[----:B------:R1:W-:Y:S04]  /*f310*/  STL [R1+0x1e80], R44 ;  /* 0x001e802c01007387 */ /* 0x0003e80000100800 */
[----:B------:R3:W-:Y:S01]  /*f320*/  STL [R1+0x262c], R40 ;  /* 0x00262c2801007387 */ /* 0x0007e20000100800 */
[----:B0-----:R-:W-:Y:S02]  /*f330*/  IADD3 R42, P2, R227, R2, RZ ;  /* 0x00000002e32a7210 */ /* 0x001fe40007f5e0ff */
[----:B-1----:R-:W-:-:S03]  /*f340*/  LEA.HI.X.SX32 R44, R239, R0, 0x1, P3 ;  /* 0x00000000ef2c7211 */ /* 0x002fc600018f0eff */
[----:B------:R0:W-:Y:S01]  /*f350*/  STL [R1+0x1e88], R42 ;  /* 0x001e882a01007387 */ /* 0x0001e20000100800 */
[----:B---3--:R-:W-:-:S03]  /*f360*/  IADD3 R40, P3, R225, R2, RZ ;  /* 0x00000002e1287210 */ /* 0x008fc60007f7e0ff */
[----:B------:R1:W-:Y:S04]  /*f370*/  STL [R1+0x1e54], R44 ;  /* 0x001e542c01007387 */ /* 0x0003e80000100800 */
[----:B------:R3:W-:Y:S01]  /*f380*/  STL [R1+0x1e90], R40 ;  /* 0x001e902801007387 */ /* 0x0007e20000100800 */
[----:B0-----:R-:W-:Y:S02]  /*f390*/  LEA.HI.X.SX32 R42, R237, R0, 0x1, P4 ;  /* 0x00000000ed2a7211 */ /* 0x001fe400020f0eff */
        /* <DEDUP_REMOVED lines=216> */
[----:B------:R-:W-:Y:S02]  /*10120*/  CS2R R128, SRZ ;  /* 0x0000000000807805 */ /* 0x000fe4000001ff00 */
[----:B-1----:R-:W-:Y:S01]  /*10130*/  IADD3 R44, P2, R115, R2, RZ ;  /* 0x00000002732c7210 */ /* 0x002fe20007f5e0ff */
[----:B------:R0:W-:Y:S01]  /*10140*/  STL [R1+0x200c], R42 ;  /* 0x00200c2a01007387 */ /* 0x0001e20000100800 */
[----:B---3--:R-:W-:-:S03]  /*10150*/  LEA.HI.X.SX32 R40, R127, R0, 0x1, P3 ;  /* 0x000000007f287211 */ /* 0x008fc600018f0eff */
[----:B------:R1:W-:Y:S01]  /*10160*/  STL [R1+0x2048], R44 ;  /* 0x0020482c01007387 */ /* 0x0003e20000100800 */
[----:B------:R-:W-:-:S03]  /*10170*/  CS2R R126, SRZ ;  /* 0x00000000007e7805 */ /* 0x000fc6000001ff00 */
[----:B------:R3:W-:Y:S01]  /*10180*/  STL [R1+0x2014], R40 ;  /* 0x0020142801007387 */ /* 0x0007e20000100800 */
[----:B0-----:R-:W-:Y:S02]  /*10190*/  IADD3 R42, P3, R113, R2, RZ ;  /* 0x00000002712a7210 */ /* 0x001fe40007f7e0ff */
[----:B-1----:R-:W-:-:S03]  /*101a0*/  LEA.HI.X.SX32 R44, R125, R0, 0x1, P4 ;  /* 0x000000007d2c7211 */ /* 0x002fc600020f0eff */
[----:B------:R0:W-:Y:S01]  /*101b0*/  STL [R1+0x2050], R42 ;  /* 0x0020502a01007387 */ /* 0x0001e20000100800 */
[----:B------:R-:W-:Y:S02]  /*101c0*/  CS2R R124, SRZ ;  /* 0x00000000007c7805 */ /* 0x000fe4000001ff00 */
[----:B---3--:R-:W-:Y:S01]  /*101d0*/  IADD3 R40, P4, R111, R2, RZ ;  /* 0x000000026f287210 */ /* 0x008fe20007f9e0ff */
[----:B------:R1:W-:Y:S04]  /*101e0*/  STL [R1+0x201c], R44 ;  /* 0x00201c2c01007387 */ /* 0x0003e80000100800 */
[----:B------:R3:W-:Y:S01]  /*101f0*/  STL [R1+0x2058], R40 ;  /* 0x0020582801007387 */ /* 0x0007e20000100800 */
[----:B0-----:R-:W-:Y:S02]  /*10200*/  LEA.HI.X.SX32 R42, R123, R0, 0x1, P5 ;  /* 0x000000007b2a7211 */ /* 0x001fe400028f0eff */
[----:B------:R-:W-:-:S02]  /*10210*/  CS2R R122, SRZ ;  /* 0x00000000007a7805 */ /* 0x000fc4000001ff00 */
        /* <DEDUP_REMOVED lines=174> */
[----:B------:R-:W-:Y:S02]  /*10d00*/  LEA.HI.X.SX32 R41, R41, R0, 0x1, P4 ;  /* 0x0000000029297211 */ /* 0x000fe400020f0eff */
[----:B------:R-:W-:Y:S02]  /*10d10*/  CS2R R52, SRZ ;  /* 0x0000000000347805 */ /* 0x000fe4000001ff00 */
[C---:B---3--:R-:W-:Y:S01]  /*10d20*/  IADD3 R40, P5, R39.reuse, R2, RZ ;  /* 0x0000000227287210 */ /* 0x048fe20007fbe0ff */
[----:B------:R1:W-:Y:S03]  /*10d30*/  STL [R1+0x213c], R44 ;  /* 0x00213c2c01007387 */ /* 0x0003e60000100800 */
[-C--:B------:R-:W-:Y:S01]  /*10d40*/  LEA.HI.X.SX32 R39, R39, R0.reuse, 0x1, P5 ;  /* 0x0000000027277211 */ /* 0x080fe200028f0eff */
[----:B------:R3:W-:Y:S01]  /*10d50*/  STL [R1+0x2178], R40 ;  /* 0x0021782801007387 */ /* 0x0007e20000100800 */
[----:B0-----:R-:W-:-:S02]  /*10d60*/  LEA.HI.X.SX32 R42, R51, R0, 0x1, P6 ;  /* 0x00000000332a7211 */ /* 0x001fc400030f0eff */
        /* <DEDUP_REMOVED lines=11> */
[C---:B---3--:R-:W-:Y:S01]  /*10e20*/  IADD3 R40, P1, R36.reuse, R2, RZ ;  /* 0x0000000224287210 */ /* 0x048fe20007f3e0ff */
[----:B------:R1:W-:Y:S03]  /*10e30*/  STL [R1+0x2154], R44 ;  /* 0x0021542c01007387 */ /* 0x0003e60000100800 */
[-C--:B------:R-:W-:Y:S01]  /*10e40*/  LEA.HI.X.SX32 R36, R36, R0.reuse, 0x1, P1 ;  /* 0x0000000024247211 */ /* 0x080fe200008f0eff */
        /* <DEDUP_REMOVED lines=8> */
[----:B-1----:R-:W-:-:S03]  /*10ed0*/  CS2R R44, SRZ ;  /* 0x00000000002c7805 */ /* 0x002fc6000001ff00 */
[----:B------:R0:W-:Y:S01]  /*10ee0*/  STL [R1+0x21a0], R42 ;  /* 0x0021a02a01007387 */ /* 0x0001e20000100800 */
[----:B---3--:R-:W-:-:S03]  /*10ef0*/  IADD3 R40, P4, R30, R2, RZ ;  /* 0x000000021e287210 */ /* 0x008fc60007f9e0ff */
[----:B------:R1:W-:Y:S01]  /*10f00*/  STL [R1+0x216c], R41 ;  /* 0x00216c2901007387 */ /* 0x0003e20000100800 */
[----:B------:R-:W-:-:S03]  /*10f10*/  LEA.HI.X.SX32 R30, R30, R0, 0x1, P4 ;  /* 0x000000001e1e7211 */ /* 0x000fc600020f0eff */
[----:B------:R3:W-:Y:S01]  /*10f20*/  STL [R1+0x21a8], R40 ;  /* 0x0021a82801007387 */ /* 0x0007e20000100800 */
[----:B0-----:R-:W-:-:S03]  /*10f30*/  CS2R R42, SRZ ;  /* 0x00000000002a7805 */ /* 0x001fc6000001ff00 */
[----:B------:R0:W-:Y:S01]  /*10f40*/  STL [R1+0x2174], R39 ;  /* 0x0021742701007387 */ /* 0x0001e20000100800 */
[----:B-1----:R-:W-:Y:S02]  /*10f50*/  IADD3 R41, P5, R28, R2, RZ ;  /* 0x000000021c297210 */ /* 0x002fe40007fbe0ff */
[----:B---3--:R-:W-:-:S03]  /*10f60*/  LEA.HI.X.SX32 R40, R38, R0, 0x1, P6 ;  /* 0x0000000026287211 */ /* 0x008fc600030f0eff */
[----:B------:R-:W-:Y:S01]  /*10f70*/  STL [R1+0x21b0], R41 ;  /* 0x0021b02901007387 */ /* 0x000fe20000100800 */
[----:B------:R-:W-:Y:S02]  /*10f80*/  LEA.HI.X.SX32 R38, R37, R0, 0x1, P0 ;  /* 0x0000000025267211 */ /* 0x000fe400000f0eff */
[-C--:B0-----:R-:W-:Y:S01]  /*10f90*/  IADD3 R39, P6, R26, R2.reuse, RZ ;  /* 0x000000021a277210 */ /* 0x081fe20007fde0ff */
[----:B------:R0:W-:Y:S01]  /*10fa0*/  STL [R1+0x217c], R40 ;  /* 0x00217c2801007387 */ /* 0x0001e20000100800 */
[----:B------:R-:W-:-:S03]  /*10fb0*/  IADD3 R37, P0, R24, R2, RZ ;  /* 0x0000000218257210 */ /* 0x000fc60007f1e0ff */
[----:B------:R-:W-:Y:S01]  /*10fc0*/  STL [R1+0x21b8], R39 ;  /* 0x0021b82701007387 */ /* 0x000fe20000100800 */
[----:B------:R-:W-:-:S03]  /*10fd0*/  LEA.HI.X.SX32 R24, R24, R0, 0x1, P0 ;  /* 0x0000000018187211 */ /* 0x000fc600000f0eff */
[----:B------:R1:W-:Y:S01]  /*10fe0*/  STL [R1+0x2184], R38 ;  /* 0x0021842601007387 */ /* 0x0003e20000100800 */
[----:B0-----:R-:W-:-:S03]  /*10ff0*/  CS2R R40, SRZ ;  /* 0x0000000000287805 */ /* 0x001fc6000001ff00 */
[----:B------:R0:W-:Y:S04]  /*11000*/  STL [R1+0x21c0], R37 ;  /* 0x0021c02501007387 */ /* 0x0001e80000100800 */
[----:B------:R3:W-:Y:S01]  /*11010*/  STL [R1+0x218c], R36 ;  /* 0x00218c2401007387 */ /* 0x0007e20000100800 */
[----:B-1----:R-:W-:Y:S02]  /*11020*/  IADD3 R38, P1, R22, R2, RZ ;  /* 0x0000000216267210 */ /* 0x002fe40007f3e0ff */
[----:B0-----:R-:W-:-:S03]  /*11030*/  LEA.HI.X.SX32 R37, R34, R0, 0x1, P2 ;  /* 0x0000000022257211 */ /* 0x001fc600010f0eff */
[----:B------:R0:W-:Y:S01]  /*11040*/  STL [R1+0x21c8], R38 ;  /* 0x0021c82601007387 */ /* 0x0001e20000100800 */
[----:B------:R-:W-:Y:S02]  /*11050*/  LEA.HI.X.SX32 R34, R32, R0, 0x1, P3 ;  /* 0x0000000020227211 */ /* 0x000fe400018f0eff */
[-C--:B---3--:R-:W-:Y:S01]  /*11060*/  IADD3 R36, P2, R20, R2.reuse, RZ ;  /* 0x0000000214247210 */ /* 0x088fe20007f5e0ff */
[----:B------:R-:W-:Y:S01]  /*11070*/  STL [R1+0x2194], R37 ;  /* 0x0021942501007387 */ /* 0x000fe20000100800 */
[----:B------:R-:W-:-:S03]  /*11080*/  IADD3 R32, P3, R18, R2, RZ ;  /* 0x0000000212207210 */ /* 0x000fc60007f7e0ff */
[----:B------:R1:W-:Y:S01]  /*11090*/  STL [R1+0x21d0], R36 ;  /* 0x0021d02401007387 */ /* 0x0003e20000100800 */
[----:B------:R-:W-:Y:S02]  /*110a0*/  LEA.HI.X.SX32 R18, R18, R0, 0x1, P3 ;  /* 0x0000000012127211 */ /* 0x000fe400018f0eff */
[----:B0-----:R-:W-:Y:S01]  /*110b0*/  CS2R R38, SRZ ;  /* 0x0000000000267805 */ /* 0x001fe2000001ff00 */
[----:B------:R0:W-:Y:S04]  /*110c0*/  STL [R1+0x219c], R34 ;  /* 0x00219c2201007387 */ /* 0x0001e80000100800 */
[----:B------:R3:W-:Y:S01]  /*110d0*/  STL [R1+0x21d8], R32 ;  /* 0x0021d82001007387 */ /* 0x0007e20000100800 */
[----:B-1----:R-:W-:-:S03]  /*110e0*/  CS2R R36, SRZ ;  /* 0x0000000000247805 */ /* 0x002fc6000001ff00 */
[----:B------:R1:W-:Y:S01]  /*110f0*/  STL [R1+0x21a4], R30 ;  /* 0x0021a41e01007387 */ /* 0x0003e20000100800 */
[----:B0-----:R-:W-:Y:S02]  /*11100*/  IADD3 R34, P4, R16, R2, RZ ;  /* 0x0000000210227210 */ /* 0x001fe40007f9e0ff */
[----:B---3--:R-:W-:-:S03]  /*11110*/  LEA.HI.X.SX32 R32, R28, R0, 0x1, P5 ;  /* 0x000000001c207211 */ /* 0x008fc600028f0eff */
[----:B------:R-:W-:Y:S01]  /*11120*/  STL [R1+0x21e0], R34 ;  /* 0x0021e02201007387 */ /* 0x000fe20000100800 */
[----:B------:R-:W-:Y:S02]  /*11130*/  LEA.HI.X.SX32 R28, R26, R0, 0x1, P6 ;  /* 0x000000001a1c7211 */ /* 0x000fe400030f0eff */
[-C--:B-1----:R-:W-:Y:S01]  /*11140*/  IADD3 R30, P5, R14, R2.reuse, RZ ;  /* 0x000000020e1e7210 */ /* 0x082fe20007fbe0ff */
[----:B------:R-:W-:Y:S01]  /*11150*/  STL [R1+0x21ac], R32 ;  /* 0x0021ac2001007387 */ /* 0x000fe20000100800 */
[----:B------:R-:W-:-:S03]  /*11160*/  IADD3 R26, P6, R7, R2, RZ ;  /* 0x00000002071a7210 */ /* 0x000fc60007fde0ff */
[----:B------:R-:W-:Y:S01]  /*11170*/  STL [R1+0x21e8], R30 ;  /* 0x0021e81e01007387 */ /* 0x000fe20000100800 */
[----:B------:R-:W-:-:S03]  /*11180*/  LEA.HI.X.SX32 R7, R7, R0, 0x1, P6 ;  /* 0x0000000007077211 */ /* 0x000fc600030f0eff */
[----:B------:R0:W-:Y:S04]  /*11190*/  STL [R1+0x21b4], R28 ;  /* 0x0021b41c01007387 */ /* 0x0001e80000100800 */
[----:B------:R1:W-:Y:S04]  /*111a0*/  STL [R1+0x21f0], R26 ;  /* 0x0021f01a01007387 */ /* 0x0003e80000100800 */
[----:B------:R3:W-:Y:S01]  /*111b0*/  STL [R1+0x21bc], R24 ;  /* 0x0021bc1801007387 */ /* 0x0007e20000100800 */
[----:B0-----:R-:W-:Y:S02]  /*111c0*/  IADD3 R28, P0, R5, R2, RZ ;  /* 0x00000002051c7210 */ /* 0x001fe40007f1e0ff */
[----:B-1----:R-:W-:-:S03]  /*111d0*/  LEA.HI.X.SX32 R26, R22, R0, 0x1, P1 ;  /* 0x00000000161a7211 */ /* 0x002fc600008f0eff */
[----:B------:R-:W-:Y:S01]  /*111e0*/  STL [R1+0x21f8], R28 ;  /* 0x0021f81c01007387 */ /* 0x000fe20000100800 */
[----:B------:R-:W-:Y:S02]  /*111f0*/  LEA.HI.X.SX32 R22, R20, R0, 0x1, P2 ;  /* 0x0000000014167211 */ /* 0x000fe400010f0eff */
[-C--:B---3--:R-:W-:Y:S01]  /*11200*/  IADD3 R24, P1, R4, R2.reuse, RZ ;  /* 0x0000000204187210 */ /* 0x088fe20007f3e0ff */
        /* <DEDUP_REMOVED lines=14> */
[----:B------:R-:W-:Y:S04]  /*112f0*/  STL [R1+0x2218], R18 ;  /* 0x0022181201007387 */ /* 0x000fe80000100800 */
[----:B------:R0:W-:Y:S04]  /*11300*/  STL [R1+0x21e4], R16 ;  /* 0x0021e41001007387 */ /* 0x0001e80000100800 */
[----:B------:R1:W-:Y:S04]  /*11310*/  STL [R1+0x2220], R14 ;  /* 0x0022200e01007387 */ /* 0x0003e80000100800 */
[----:B------:R3:W-:Y:S01]  /*11320*/  STL [R1+0x21ec], R7 ;  /* 0x0021ec0701007387 */ /* 0x0007e20000100800 */
[----:B0-----:R-:W-:-:S02]  /*11330*/  IADD3 R16, P6, R27, R2, RZ ;  /* 0x000000021b107210 */ /* 0x001fc40007fde0ff */
        /* <DEDUP_REMOVED lines=9> */
[----:B------:R-:W-:Y:S01]  /*113d0*/  STL [R1+0x2204], R6 ;  /* 0x0022040601007387 */ /* 0x000fe20000100800 */
[----:B0-----:R-:W-:-:S02]  /*113e0*/  IADD3 R5, P2, R33, R2, RZ ;  /* 0x0000000221057210 */ /* 0x001fc40007f5e0ff */
[----:B-1----:R-:W-:-:S03]  /*113f0*/  LEA.HI.X.SX32 R4, R13, R0, 0x1, P3 ;  /* 0x000000000d047211 */ /* 0x002fc600018f0eff */
[----:B------:R0:W-:Y:S01]  /*11400*/  STL [R1+0x2628], R5 ;  /* 0x0026280501007387 */ /* 0x0001e20000100800 */
[----:B------:R-:W-:-:S03]  /*11410*/  IADD3 R2, P3, R35, R2, RZ ;  /* 0x0000000223027210 */ /* 0x000fc60007f7e0ff */
[----:B------:R1:W-:Y:S04]  /*11420*/  STL [R1+0x220c], R4 ;  /* 0x00220c0401007387 */ /* 0x0003e80000100800 */
[----:B------:R3:W-:Y:S01]  /*11430*/  STL [R1+0x261c], R2 ;  /* 0x00261c0201007387 */ /* 0x0007e20000100800 */
[-C--:B0-----:R-:W-:Y:S01]  /*11440*/  LEA.HI.X.SX32 R5, R21, R0.reuse, 0x1, P4 ;  /* 0x0000000015057211 */ /* 0x081fe200020f0eff */
[----:B------:R-:W-:Y:S01]  /*11450*/  IMAD.MOV.U32 R21, RZ, RZ, RZ ;  /* 0x000000ffff157224 */ /* 0x000fe200078e00ff */
[----:B-1----:R-:W-:-:S03]  /*11460*/  LEA.HI.X.SX32 R4, R23, R0, 0x1, P5 ;  /* 0x0000000017047211 */ /* 0x002fc600028f0eff */
[----:B------:R0:W-:Y:S01]  /*11470*/  STL [R1+0x2214], R5 ;  /* 0x0022140501007387 */ /* 0x0001e20000100800 */
[----:B---3--:R-:W-:-:S03]  /*11480*/  LEA.HI.X.SX32 R2, R27, R0, 0x1, P6 ;  /* 0x000000001b027211 */ /* 0x008fc600030f0eff */
[----:B------:R1:W-:Y:S01]  /*11490*/  STL [R1+0x221c], R4 ;  /* 0x00221c0401007387 */ /* 0x0003e20000100800 */
[----:B------:R-:W-:-:S03]  /*114a0*/  CS2R R26, SRZ ;  /* 0x00000000001a7805 */ /* 0x000fc6000001ff00 */
[----:B------:R3:W-:Y:S01]  /*114b0*/  STL [R1+0x2608], R2 ;  /* 0x0026080201007387 */ /* 0x0007e20000100800 */
[-C--:B0-----:R-:W-:Y:S02]  /*114c0*/  LEA.HI.X.SX32 R5, R29, R0.reuse, 0x1, P0 ;  /* 0x000000001d057211 */ /* 0x081fe400000f0eff */
[----:B------:R-:W-:Y:S02]  /*114d0*/  CS2R R28, SRZ ;  /* 0x00000000001c7805 */ /* 0x000fe4000001ff00 */
[----:B------:R-:W-:Y:S02]  /*114e0*/  IADD3 R14, P0, R19, UR10, RZ ;  /* 0x0000000a130e7c10 */ /* 0x000fe4000ff1e0ff */
[----:B-1----:R-:W-:Y:S01]  /*114f0*/  LEA.HI.X.SX32 R4, R31, R0, 0x1, P1 ;  /* 0x000000001f047211 */ /* 0x002fe200008f0eff */
[----:B------:R0:W-:Y:S01]  /*11500*/  STL [R1+0x2610], R5 ;  /* 0x0026100501007387 */ /* 0x0001e20000100800 */
[----:B------:R-:W-:Y:S02]  /*11510*/  LEA.HI.X.SX32 R13, R19, UR11, 0x1, P0 ;  /* 0x0000000b130d7c11 */ /* 0x000fe400080f0eff */
[----:B------:R-:W-:-:S02]  /*11520*/  CS2R R30, SRZ ;  /* 0x00000000001e7805 */ /* 0x000fc4000001ff00 */
[-C--:B---3--:R-:W-:Y:S01]  /*11530*/  LEA.HI.X.SX32 R2, R33, R0.reuse, 0x1, P2 ;  /* 0x0000000021027211 */ /* 0x088fe200010f0eff */
[----:B------:R-:W-:Y:S01]  /*11540*/  STL [R1+0x2614], R4 ;  /* 0x0026140401007387 */ /* 0x000fe20000100800 */
[----:B------:R-:W-:Y:S02]  /*11550*/  LEA.HI.X.SX32 R0, R35, R0, 0x1, P3 ;  /* 0x0000000023007211 */ /* 0x000fe400018f0eff */
[----:B------:R-:W-:Y:S02]  /*11560*/  CS2R R32, SRZ ;  /* 0x0000000000207805 */ /* 0x000fe4000001ff00 */
[----:B------:R-:W-:Y:S01]  /*11570*/  CS2R R34, SRZ ;  /* 0x0000000000227805 */ /* 0x000fe2000001ff00 */
[----:B------:R1:W-:Y:S01]  /*11580*/  STL [R1+0x2618], R2 ;  /* 0x0026180201007387 */ /* 0x0003e20000100800 */
[----:B0-----:R-:W-:-:S03]  /*11590*/  IADD3 R5, P0, R14, UR41, RZ ;  /* 0x000000290e057c10 */ /* 0x001fc6000ff1e0ff */
[----:B------:R0:W-:Y:S04]  /*115a0*/  STL [R1+0x2224], R0 ;  /* 0x0022240001007387 */ /* 0x0001e80000100800 */
[----:B------:R-:W-:Y:S01]  /*115b0*/  STL [R1+0x1c00], RZ ;  /* 0x001c00ff01007387 */ /* 0x000fe20000100800 */
[----:B-1----:R-:W-:Y:S01]  /*115c0*/  IMAD R2, R25, UR7, RZ ;  /* 0x0000000719027c24 */ /* 0x002fe2000f8e02ff */
[----:B------:R-:W-:Y:S02]  /*115d0*/  CS2R R24, SRZ ;  /* 0x0000000000187805 */ /* 0x000fe4000001ff00 */
[----:B------:R-:W-:Y:S01]  /*115e0*/  STL [R1+0x1c04], RZ ;  /* 0x001c04ff01007387 */ /* 0x000fe20000100800 */
[----:B0-----:R-:W-:Y:S01]  /*115f0*/  IMAD R0, R17, UR7, RZ ;  /* 0x0000000711007c24 */ /* 0x001fe2000f8e02ff */
[----:B------:R-:W-:-:S02]  /*11600*/  IADD3 R20, P3, R2, UR10, RZ ;  /* 0x0000000a02147c10 */ /* 0x000fc4000ff7e0ff */
[----:B------:R-:W-:Y:S01]  /*11610*/  STL [R1+0x1c08], RZ ;  /* 0x001c08ff01007387 */ /* 0x000fe20000100800 */
[----:B------:R-:W-:Y:S01]  /*11620*/  IMAD R17, R15, UR7, RZ ;  /* 0x000000070f117c24 */ /* 0x000fe2000f8e02ff */
[----:B------:R-:W-:Y:S01]  /*11630*/  USHF.R.S32.HI UR7, URZ, 0x1f, UR8 ;  /* 0x0000001f3f077899 */ /* 0x000fe20008011408 */
[----:B------:R-:W-:Y:S01]  /*11640*/  IADD3 R16, P1, R0, UR10, RZ ;  /* 0x0000000a00107c10 */ /* 0x000fe2000ff3e0ff */
[----:B------:R-:W-:Y:S01]  /*11650*/  STL [R1+0x1c0c], RZ ;  /* 0x001c0cff01007387 */ /* 0x000fe20000100800 */
[----:B------:R-:W-:Y:S02]  /*11660*/  LEA.HI.X.SX32 R19, R2, UR11, 0x1, P3 ;  /* 0x0000000b02137c11 */ /* 0x000fe400098f0eff */
[C---:B------:R-:W-:Y:S01]  /*11670*/  IADD3 R18, P2, R17.reuse, UR10, RZ ;  /* 0x0000000a11127c10 */ /* 0x040fe2000ff5e0ff */
[----:B------:R-:W-:Y:S01]  /*11680*/  STL [R1+0x1c10], RZ ;  /* 0x001c10ff01007387 */ /* 0x000fe20000100800 */
[----:B------:R-:W-:Y:S01]  /*11690*/  LEA.HI.X.SX32 R15, R0, UR11, 0x1, P1 ;  /* 0x0000000b000f7c11 */ /* 0x000fe200088f0eff */
[----:B------:R-:W-:Y:S01]  /*116a0*/  IMAD.U32 R0, RZ, RZ, UR7 ;  /* 0x00000007ff007e24 */ /* 0x000fe2000f8e00ff */
[----:B------:R-:W-:Y:S01]  /*116b0*/  LEA.HI.X.SX32 R17, R17, UR11, 0x1, P2 ;  /* 0x0000000b11117c11 */ /* 0x000fe200090f0eff */
[----:B------:R-:W-:Y:S01]  /*116c0*/  STL [R1+0x1c14], RZ ;  /* 0x001c14ff01007387 */ /* 0x000fe20000100800 */
[----:B------:R-:W-:Y:S01]  /*116d0*/  IADD3 R6, P1, R16, UR41, RZ ;  /* 0x0000002910067c10 */ /* 0x000fe2000ff3e0ff */
[----:B------:R-:W-:Y:S01]  /*116e0*/  USHF.R.S32.HI UR7, URZ, 0x1f, UR12 ;  /* 0x0000001f3f077899 */ /* 0x000fe2000801140c */
[----:B------:R-:W-:Y:S01]  /*116f0*/  IADD3 R4, P2, R18, UR41, RZ ;  /* 0x0000002912047c10 */ /* 0x000fe2000ff5e0ff */
[----:B------:R-:W-:Y:S01]  /*11700*/  STL [R1+0x1c18], RZ ;  /* 0x001c18ff01007387 */ /* 0x000fe20000100800 */
[----:B------:R-:W-:Y:S01]  /*11710*/  USHF.R.U32.HI UR10, URZ, 0x4, UR6 ;  /* 0x000000043f0a7899 */ /* 0x000fe20008011606 */
[----:B------:R-:W-:Y:S01]  /*11720*/  LOP3.LUT R2, R152, 0x10, RZ, 0x3c, !PT ;  /* 0x0000001098027812 */ /* 0x000fe200078e3cff */
[----:B------:R-:W-:Y:S01]  /*11730*/  USHF.L.U32 UR6, UR8, 0x5, URZ ;  /* 0x0000000508067899 */ /* 0x000fe2000800063f */
[----:B------:R-:W-:Y:S01]  /*11740*/  STL [R1+0x1c1c], RZ ;  /* 0x001c1cff01007387 */ /* 0x000fe20000100800 */
[----:B------:R-:W-:Y:S01]  /*11750*/  USGXT.U32 UR10, UR10, 0xe ;  /* 0x0000000e0a0a789a */ /* 0x000fe20008000000 */
[----:B------:R-:W-:-:S02]  /*11760*/  UMOV UR11, URZ ;  /* 0x0000003f000b7c82 */ /* 0x000fc40008000000 */
[----:B------:R-:W-:Y:S01]  /*11770*/  STL [R1+0x1c20], RZ ;  /* 0x001c20ff01007387 */ /* 0x000fe20000100800 */
[----:B------:R-:W-:-:S03]  /*11780*/  UIADD3.64 UR26, UR10, -UR26, URZ ;  /* 0x8000001a0a1a7297 */ /* 0x000fc6000fffe03f */
[----:B------:R-:W-:Y:S04]  /*11790*/  STL [R1+0x1c24], RZ ;  /* 0x001c24ff01007387 */ /* 0x000fe80000100800 */
        /* <DEDUP_REMOVED lines=1782> */
[----:B------:R-:W-:Y:S04]  /*18700*/  STL [R1], RZ ;  /* 0x000000ff01007387 */ /* 0x000fe80000100800 */
        /* <DEDUP_REMOVED lines=127> */
[----:B------:R0:W-:Y:S04]  /*18f00*/  STL [R1+0x222c], R5 ;  /* 0x00222c0501007387 */ /* 0x0001e80000100800 */
[----:B------:R1:W-:Y:S04]  /*18f10*/  STL [R1+0x2234], R6 ;  /* 0x0022340601007387 */ /* 0x0003e80000100800 */
[----:B------:R3:W-:Y:S01]  /*18f20*/  STL [R1+0x223c], R4 ;  /* 0x00223c0401007387 */ /* 0x0007e20000100800 */
[----:B0-----:R-:W-:Y:S01]  /*18f30*/  IADD3 R5, P3, R20, UR41, RZ ;  /* 0x0000002914057c10 */ /* 0x001fe2000ff7e0ff */
[----:B------:R-:W-:Y:S01]  /*18f40*/  USHF.R.S32.HI UR41, URZ, 0x1f, UR14 ;  /* 0x0000001f3f297899 */ /* 0x000fe2000801140e */
[----:B-1----:R-:W-:-:S03]  /*18f50*/  IADD3.X R6, R15, UR42, RZ, P1, !PT ;  /* 0x0000002a0f067c10 */ /* 0x002fc60008ffe4ff */
[----:B------:R0:W-:Y:S01]  /*18f60*/  STL [R1+0x2244], R5 ;  /* 0x0022440501007387 */ /* 0x0001e20000100800 */
[----:B---3--:R-:W-:-:S05]  /*18f70*/  IADD3.X R4, R13, UR42, RZ, P0, !PT ;  /* 0x0000002a0d047c10 */ /* 0x008fca00087fe4ff */
[----:B------:R1:W-:Y:S01]  /*18f80*/  STL [R1+0x2228], R4 ;  /* 0x0022280401007387 */ /* 0x0003e20000100800 */
[----:B0-----:R-:W-:-:S03]  /*18f90*/  IADD3.X R5, R17, UR42, RZ, P2, !PT ;  /* 0x0000002a11057c10 */ /* 0x001fc600097fe4ff */
[----:B------:R0:W-:Y:S04]  /*18fa0*/  STL [R1+0x2230], R6 ;  /* 0x0022300601007387 */ /* 0x0001e80000100800 */
[----:B------:R3:W-:Y:S01]  /*18fb0*/  STL [R1+0x2238], R5 ;  /* 0x0022380501007387 */ /* 0x0007e20000100800 */
[----:B-1----:R-:W-:Y:S01]  /*18fc0*/  IADD3.X R4, R19, UR42, RZ, P3, !PT ;  /* 0x0000002a13047c10 */ /* 0x002fe20009ffe4ff */
[----:B------:R-:W-:Y:S01]  /*18fd0*/  USHF.R.S32.HI UR42, URZ, 0x1f, UR15 ;  /* 0x0000001f3f2a7899 */ /* 0x000fe2000801140f */
[----:B0-----:R-:W-:-:S03]  /*18fe0*/  IADD3 R6, P1, R16, UR43, RZ ;  /* 0x0000002b10067c10 */ /* 0x001fc6000ff3e0ff */
[----:B------:R0:W-:Y:S01]  /*18ff0*/  STL [R1+0x2240], R4 ;  /* 0x0022400401007387 */ /* 0x0001e20000100800 */
[----:B---3--:R-:W-:-:S05]  /*19000*/  IADD3 R5, P0, R14, UR43, RZ ;  /* 0x0000002b0e057c10 */ /* 0x008fca000ff1e0ff */
[----:B------:R1:W-:Y:S01]  /*19010*/  STL [R1+0x224c], R5 ;  /* 0x00224c0501007387 */ /* 0x0003e20000100800 */
[----:B0-----:R-:W-:-:S03]  /*19020*/  IADD3 R4, P2, R18, UR43, RZ ;  /* 0x0000002b12047c10 */ /* 0x001fc6000ff5e0ff */
[----:B------:R0:W-:Y:S04]  /*19030*/  STL [R1+0x2254], R6 ;  /* 0x0022540601007387 */ /* 0x0001e80000100800 */
[----:B------:R3:W-:Y:S01]  /*19040*/  STL [R1+0x225c], R4 ;  /* 0x00225c0401007387 */ /* 0x0007e20000100800 */
[----:B-1----:R-:W-:Y:S01]  /*19050*/  IADD3 R5, P3, R20, UR43, RZ ;  /* 0x0000002b14057c10 */ /* 0x002fe2000ff7e0ff */
[----:B------:R-:W-:Y:S01]  /*19060*/  USHF.R.S32.HI UR43, URZ, 0x1f, UR18 ;  /* 0x0000001f3f2b7899 */ /* 0x000fe20008011412 */
[----:B0-----:R-:W-:-:S03]  /*19070*/  IADD3.X R6, R15, UR46, RZ, P1, !PT ;  /* 0x0000002e0f067c10 */ /* 0x001fc60008ffe4ff */
        /* <DEDUP_REMOVED lines=96> */
[----:B-1----:R-:W-:Y:S02]  /*19680*/  IADD3.X R4, R19, UR13, RZ, P3, !PT ;  /* 0x0000000d13047c10 */ /* 0x002fe40009ffe4ff */
        /* <DEDUP_REMOVED lines=8> */
[----:B------:R-:W-:Y:S01]  /*19710*/  UIADD3 UR12, UP0, UR38, 0x80, URZ ;  /* 0x00000080260c7890 */ /* 0x000fe2000ff1e03f */
[----:B0-----:R-:W-:-:S03]  /*19720*/  IADD3.X R6, R15, UR7, RZ, P1, !PT ;  /* 0x000000070f067c10 */ /* 0x001fc60008ffe4ff */
[----:B------:R0:W-:Y:S01]  /*19730*/  STL [R1+0x2324], R5 ;  /* 0x0023240501007387 */ /* 0x0001e20000100800 */
[----:B---3--:R-:W-:-:S05]  /*19740*/  IADD3.X R4, R13, UR7, RZ, P0, !PT ;  /* 0x000000070d047c10 */ /* 0x008fca00087fe4ff */
[----:B------:R1:W-:Y:S01]  /*19750*/  STL [R1+0x2308], R4 ;  /* 0x0023080401007387 */ /* 0x0003e20000100800 */
[----:B0-----:R-:W-:-:S03]  /*19760*/  IADD3.X R5, R17, UR7, RZ, P2, !PT ;  /* 0x0000000711057c10 */ /* 0x001fc600097fe4ff */
[----:B------:R-:W-:Y:S04]  /*19770*/  STL [R1+0x2310], R6 ;  /* 0x0023100601007387 */ /* 0x000fe80000100800 */
[----:B------:R0:W-:Y:S01]  /*19780*/  STL [R1+0x2318], R5 ;  /* 0x0023180501007387 */ /* 0x0001e20000100800 */
[----:B-1----:R-:W-:Y:S01]  /*19790*/  IADD3.X R4, R19, UR7, RZ, P3, !PT ;  /* 0x0000000713047c10 */ /* 0x002fe20009ffe4ff */
[----:B------:R-:W-:-:S04]  /*197a0*/  USHF.R.S32.HI UR7, URZ, 0x1f, UR6 ;  /* 0x0000001f3f077899 */ /* 0x000fc80008011406 */
[----:B------:R1:W-:Y:S01]  /*197b0*/  STL [R1+0x2320], R4 ;  /* 0x0023200401007387 */ /* 0x0003e20000100800 */
[----:B0-----:R-:W-:Y:S01]  /*197c0*/  IADD3 R5, P4, R14, UR54, RZ ;  /* 0x000000360e057c10 */ /* 0x001fe2000ff9e0ff */
[----:B------:R-:W-:Y:S01]  /*197d0*/  UMOV UR13, URZ ;  /* 0x0000003f000d7c82 */ /* 0x000fe20008000000 */
[----:B------:R-:W-:Y:S01]  /*197e0*/  IADD3 R6, P0, R16, UR54, RZ ;  /* 0x0000003610067c10 */ /* 0x000fe2000ff1e0ff */
[----:B------:R-:W-:Y:S01]  /*197f0*/  UIADD3.X UR13, UR13, -0x3ffffff0, URZ, UP0, !UPT ;  /* 0xc00000100d0d7890 */ /* 0x000fe200087fe43f */
[----:B-1----:R-:W-:Y:S01]  /*19800*/  IADD3 R4, P1, R18, UR54, RZ ;  /* 0x0000003612047c10 */ /* 0x002fe2000ff3e0ff */
[----:B------:R0:W-:Y:S01]  /*19810*/  STL [R1+0x232c], R5 ;  /* 0x00232c0501007387 */ /* 0x0001e20000100800 */
[----:B------:R-:W-:Y:S02]  /*19820*/  CS2R R132, SRZ ;  /* 0x0000000000847805 */ /* 0x000fe4000001ff00 */
[----:B------:R-:W-:Y:S02]  /*19830*/  CS2R R134, SRZ ;  /* 0x0000000000867805 */ /* 0x000fe4000001ff00 */
[----:B------:R-:W-:Y:S01]  /*19840*/  CS2R R136, SRZ ;  /* 0x0000000000887805 */ /* 0x000fe2000001ff00 */
[----:B------:R1:W-:Y:S01]  /*19850*/  STL [R1+0x2334], R6 ;  /* 0x0023340601007387 */ /* 0x0003e20000100800 */
[----:B------:R-:W-:-:S02]  /*19860*/  CS2R R138, SRZ ;  /* 0x00000000008a7805 */ /* 0x000fc4000001ff00 */
[----:B------:R-:W-:Y:S02]  /*19870*/  CS2R R140, SRZ ;  /* 0x00000000008c7805 */ /* 0x000fe4000001ff00 */
[----:B------:R-:W-:Y:S01]  /*19880*/  CS2R R142, SRZ ;  /* 0x00000000008e7805 */ /* 0x000fe2000001ff00 */
[----:B------:R3:W-:Y:S01]  /*19890*/  STL [R1+0x233c], R4 ;  /* 0x00233c0401007387 */ /* 0x0007e20000100800 */
[----:B------:R-:W-:Y:S02]  /*198a0*/  CS2R R144, SRZ ;  /* 0x0000000000907805 */ /* 0x000fe4000001ff00 */
[----:B0-----:R-:W-:Y:S02]  /*198b0*/  IADD3 R5, P6, R20, UR54, RZ ;  /* 0x0000003614057c10 */ /* 0x001fe4000ffde0ff */
[----:B------:R-:W-:Y:S02]  /*198c0*/  CS2R R146, SRZ ;  /* 0x0000000000927805 */ /* 0x000fe4000001ff00 */
[----:B------:R-:W-:-:S02]  /*198d0*/  CS2R R148, SRZ ;  /* 0x0000000000947805 */ /* 0x000fc4000001ff00 */
[----:B------:R-:W-:Y:S02]  /*198e0*/  CS2R R150, SRZ ;  /* 0x0000000000967805 */ /* 0x000fe4000001ff00 */
[----:B-1----:R-:W-:Y:S01]  /*198f0*/  IADD3 R6, P3, R18, UR17, RZ ;  /* 0x0000001112067c10 */ /* 0x002fe2000ff7e0ff */
[----:B------:R0:W-:Y:S01]  /*19900*/  STL [R1+0x2344], R5 ;  /* 0x0023440501007387 */ /* 0x0001e20000100800 */
[----:B------:R-:W-:Y:S01]  /*19910*/  USHF.R.S32.HI UR54, URZ, 0x1f, UR5 ;  /* 0x0000001f3f367899 */ /* 0x000fe20008011405 */
[----:B---3--:R-:W-:Y:S02]  /*19920*/  SHF.R.S32.HI R4, RZ, 0x5, R130 ;  /* 0x00000005ff047819 */ /* 0x008fe40000011482 */
[----:B------:R-:W-:Y:S01]  /*19930*/  CS2R R130, SRZ ;  /* 0x0000000000827805 */ /* 0x000fe2000001ff00 */
[----:B------:R-:W-:Y:S02]  /*19940*/  UMOV UR11, 0xc0000010 ;  /* 0xc0000010000b7882 */ /* 0x000fe40000000000 */
[----:B------:R1:W-:Y:S01]  /*19950*/  STL [R1+0x2634], R4 ;  /* 0x0026340401007387 */ /* 0x0003e20000100800 */
[----:B0-----:R-:W-:-:S05]  /*19960*/  IADD3 R5, P5, R14, UR17, RZ ;  /* 0x000000110e057c10 */ /* 0x001fca000ffbe0ff */
[----:B------:R0:W-:Y:S01]  /*19970*/  STL [R1+0x234c], R5 ;  /* 0x00234c0501007387 */ /* 0x0001e20000100800 */
[----:B-1----:R-:W-:-:S05]  /*19980*/  IADD3 R4, P2, R16, UR17, RZ ;  /* 0x0000001110047c10 */ /* 0x002fca000ff5e0ff */
[----:B------:R1:W-:Y:S01]  /*19990*/  STL [R1+0x2354], R4 ;  /* 0x0023540401007387 */ /* 0x0003e20000100800 */
[----:B0-----:R-:W-:-:S03]  /*199a0*/  IADD3.X R5, R13, UR16, RZ, P4, !PT ;  /* 0x000000100d057c10 */ /* 0x001fc6000a7fe4ff */
[----:B------:R0:W-:Y:S04]  /*199b0*/  STL [R1+0x235c], R6 ;  /* 0x00235c0601007387 */ /* 0x0001e80000100800 */
[----:B------:R3:W-:Y:S01]  /*199c0*/  STL [R1+0x2328], R5 ;  /* 0x0023280501007387 */ /* 0x0007e20000100800 */
[----:B-1----:R-:W-:Y:S02]  /*199d0*/  IADD3 R4, P4, R20, UR17, RZ ;  /* 0x0000001114047c10 */ /* 0x002fe4000ff9e0ff */
[----:B0-----:R-:W-:-:S03]  /*199e0*/  IADD3.X R6, R15, UR16, RZ, P0, !PT ;  /* 0x000000100f067c10 */ /* 0x001fc600087fe4ff */
[----:B------:R0:W-:Y:S01]  /*199f0*/  STL [R1+0x2364], R4 ;  /* 0x0023640401007387 */ /* 0x0001e20000100800 */
[----:B---3--:R-:W-:-:S03]  /*19a00*/  IADD3.X R5, R17, UR16, RZ, P1, !PT ;  /* 0x0000001011057c10 */ /* 0x008fc60008ffe4ff */
[----:B------:R1:W-:Y:S04]  /*19a10*/  STL [R1+0x2330], R6 ;  /* 0x0023300601007387 */ /* 0x0003e80000100800 */
[----:B------:R3:W-:Y:S01]  /*19a20*/  STL [R1+0x2338], R5 ;  /* 0x0023380501007387 */ /* 0x0007e20000100800 */
[----:B0-----:R-:W-:Y:S01]  /*19a30*/  IADD3.X R4, R19, UR16, RZ, P6, !PT ;  /* 0x0000001013047c10 */ /* 0x001fe2000b7fe4ff */
[----:B------:R-:W-:Y:S01]  /*19a40*/  UIADD3.64 UR16, UR12, 0x80, URZ ;  /* 0x000000800c107897 */ /* 0x000fe2000fffe03f */
[----:B-1----:R-:W-:-:S03]  /*19a50*/  IADD3 R6, P1, R18, UR60, RZ ;  /* 0x0000003c12067c10 */ /* 0x002fc6000ff3e0ff */
[----:B------:R0:W-:Y:S01]  /*19a60*/  STL [R1+0x2340], R4 ;  /* 0x0023400401007387 */ /* 0x0001e20000100800 */
[----:B---3--:R-:W-:-:S05]  /*19a70*/  IADD3 R5, P6, R14, UR60, RZ ;  /* 0x0000003c0e057c10 */ /* 0x008fca000ffde0ff */
[----:B------:R1:W-:Y:S01]  /*19a80*/  STL [R1+0x236c], R5 ;  /* 0x00236c0501007387 */ /* 0x0003e20000100800 */
[----:B0-----:R-:W-:-:S05]  /*19a90*/  IADD3 R4, P0, R16, UR60, RZ ;  /* 0x0000003c10047c10 */ /* 0x001fca000ff1e0ff */
[----:B------:R0:W-:Y:S01]  /*19aa0*/  STL [R1+0x2374], R4 ;  /* 0x0023740401007387 */ /* 0x0001e20000100800 */
[----:B-1----:R-:W-:-:S03]  /*19ab0*/  IADD3.X R5, R13, UR61, RZ, P5, !PT ;  /* 0x0000003d0d057c10 */ /* 0x002fc6000affe4ff */
[----:B------:R1:W-:Y:S04]  /*19ac0*/  STL [R1+0x237c], R6 ;  /* 0x00237c0601007387 */ /* 0x0003e80000100800 */
[----:B------:R3:W-:Y:S01]  /*19ad0*/  STL [R1+0x2348], R5 ;  /* 0x0023480501007387 */ /* 0x0007e20000100800 */
[----:B0-----:R-:W-:Y:S02]  /*19ae0*/  IADD3 R4, P5, R20, UR60, RZ ;  /* 0x0000003c14047c10 */ /* 0x001fe4000ffbe0ff */
[----:B-1----:R-:W-:-:S03]  /*19af0*/  IADD3.X R6, R15, UR61, RZ, P2, !PT ;  /* 0x0000003d0f067c10 */ /* 0x002fc600097fe4ff */
[----:B------:R0:W-:Y:S01]  /*19b00*/  STL [R1+0x2384], R4 ;  /* 0x0023840401007387 */ /* 0x0001e20000100800 */
[----:B---3--:R-:W-:-:S03]  /*19b10*/  IADD3.X R5, R17, UR61, RZ, P3, !PT ;  /* 0x0000003d11057c10 */ /* 0x008fc60009ffe4ff */
[----:B------:R-:W-:Y:S04]  /*19b20*/  STL [R1+0x2350], R6 ;  /* 0x0023500601007387 */ /* 0x000fe80000100800 */
[----:B------:R1:W-:Y:S01]  /*19b30*/  STL [R1+0x2358], R5 ;  /* 0x0023580501007387 */ /* 0x0003e20000100800 */
[----:B0-----:R-:W-:Y:S01]  /*19b40*/  IADD3.X R4, R19, UR61, RZ, P4, !PT ;  /* 0x0000003d13047c10 */ /* 0x001fe2000a7fe4ff */
[----:B------:R-:W-:-:S04]  /*19b50*/  UIADD3.64 UR60, UR12, 0x100, URZ ;  /* 0x000001000c3c7897 */ /* 0x000fc8000fffe03f */
[----:B------:R0:W-:Y:S03]  /*19b60*/  STL [R1+0x2360], R4 ;  /* 0x0023600401007387 */ /* 0x0001e60000100800 */
[----:B------:R-:W-:Y:S02]  /*19b70*/  R2UR UR60, R0 ;  /* 0x00000000003c72ca */ /* 0x000fe400000e0000 */
[----:B------:R-:W-:Y:S02]  /*19b80*/  IADD3 R0, P3, R16, UR20, RZ ;  /* 0x0000001410007c10 */ /* 0x000fe4000ff7e0ff */
[----:B-1----:R-:W-:Y:S02]  /*19b90*/  IADD3 R5, P4, R18, UR20, RZ ;  /* 0x0000001412057c10 */ /* 0x002fe4000ff9e0ff */
[----:B0-----:R-:W-:-:S05]  /*19ba0*/  IADD3 R4, P2, R14, UR20, RZ ;  /* 0x000000140e047c10 */ /* 0x001fca000ff5e0ff */
[----:B------:R0:W-:Y:S04]  /*19bb0*/  STL [R1+0x238c], R4 ;  /* 0x00238c0401007387 */ /* 0x0001e80000100800 */
[----:B------:R1:W-:Y:S04]  /*19bc0*/  STL [R1+0x2394], R0 ;  /* 0x0023940001007387 */ /* 0x0003e80000100800 */
[----:B------:R3:W-:Y:S01]  /*19bd0*/  STL [R1+0x239c], R5 ;  /* 0x00239c0501007387 */ /* 0x0007e20000100800 */
[----:B0-----:R-:W-:Y:S02]  /*19be0*/  IADD3.X R4, R13, UR21, RZ, P6, !PT ;  /* 0x000000150d047c10 */ /* 0x001fe4000b7fe4ff */
[----:B-1----:R-:W-:-:S03]  /*19bf0*/  IADD3 R0, P6, R20, UR20, RZ ;  /* 0x0000001414007c10 */ /* 0x002fc6000ffde0ff */
[----:B------:R0:W-:Y:S01]  /*19c00*/  STL [R1+0x2368], R4 ;  /* 0x0023680401007387 */ /* 0x0001e20000100800 */
[----:B---3--:R-:W-:-:S03]  /*19c10*/  IADD3.X R5, R15, UR21, RZ, P0, !PT ;  /* 0x000000150f057c10 */ /* 0x008fc600087fe4ff */
[----:B------:R1:W-:Y:S04]  /*19c20*/  STL [R1+0x23a4], R0 ;  /* 0x0023a40001007387 */ /* 0x0003e80000100800 */
[----:B------:R3:W-:Y:S01]  /*19c30*/  STL [R1+0x2370], R5 ;  /* 0x0023700501007387 */ /* 0x0007e20000100800 */
[----:B0-----:R-:W-:Y:S02]  /*19c40*/  IADD3.X R4, R17, UR21, RZ, P1, !PT ;  /* 0x0000001511047c10 */ /* 0x001fe40008ffe4ff */
[----:B-1----:R-:W-:-:S03]  /*19c50*/  IADD3.X R0, R19, UR21, RZ, P5, !PT ;  /* 0x0000001513007c10 */ /* 0x002fc6000affe4ff */
[----:B------:R0:W-:Y:S01]  /*19c60*/  STL [R1+0x2378], R4 ;  /* 0x0023780401007387 */ /* 0x0001e20000100800 */
[----:B------:R-:W-:Y:S01]  /*19c70*/  UIADD3.64 UR20, UR12, 0x180, URZ ;  /* 0x000001800c147897 */ /* 0x000fe2000fffe03f */
[----:B---3--:R-:W-:Y:S02]  /*19c80*/  IADD3 R5, P1, R18, UR28, RZ ;  /* 0x0000001c12057c10 */ /* 0x008fe4000ff3e0ff */
[----:B------:R1:W-:Y:S01]  /*19c90*/  STL [R1+0x2380], R0 ;  /* 0x0023800001007387 */ /* 0x0003e20000100800 */
[----:B0-----:R-:W-:Y:S02]  /*19ca0*/  IADD3 R4, P5, R14, UR28, RZ ;  /* 0x0000001c0e047c10 */ /* 0x001fe4000ffbe0ff */
[----:B-1----:R-:W-:-:S03]  /*19cb0*/  IADD3 R0, P0, R16, UR28, RZ ;  /* 0x0000001c10007c10 */ /* 0x002fc6000ff1e0ff */
        /* <DEDUP_REMOVED lines=50> */
[----:B-1----:R-:W-:-:S05]  /*19fe0*/  LOP3.LUT R0, R3, 0x10, RZ, 0x3c, !PT ;  /* 0x0000001003007812 */ /* 0x002fca00078e3cff */
[----:B------:R0:W-:Y:S04]  /*19ff0*/  STL [R1+0x2638], R0 ;  /* 0x0026380001007387 */ /* 0x0001e80000100800 */
[----:B------:R1:W-:Y:S04]  /*1a000*/  STL [R1+0x240c], R5 ;  /* 0x00240c0501007387 */ /* 0x0003e80000100800 */
[----:B------:R3:W-:Y:S01]  /*1a010*/  STL [R1+0x2414], R4 ;  /* 0x0024140401007387 */ /* 0x0007e20000100800 */
[----:B0-----:R-:W-:Y:S02]  /*1a020*/  IADD3 R0, P3, R18, UR9, RZ ;  /* 0x0000000912007c10 */ /* 0x001fe4000ff7e0ff */
[----:B-1----:R-:W-:-:S03]  /*1a030*/  IADD3.X R5, R13, UR39, RZ, P2, !PT ;  /* 0x000000270d057c10 */ /* 0x002fc600097fe4ff */
[----:B------:R0:W-:Y:S01]  /*1a040*/  STL [R1+0x241c], R0 ;  /* 0x00241c0001007387 */ /* 0x0001e20000100800 */
[----:B---3--:R-:W-:-:S03]  /*1a050*/  IADD3 R4, P2, R20, UR9, RZ ;  /* 0x0000000914047c10 */ /* 0x008fc6000ff5e0ff */
[----:B------:R1:W-:Y:S01]  /*1a060*/  STL [R1+0x23e8], R5 ;  /* 0x0023e80501007387 */ /* 0x0003e20000100800 */
[----:B------:R-:W-:-:S03]  /*1a070*/  UMOV UR9, 0xc0000010 ;  /* 0xc000001000097882 */ /* 0x000fc60000000000 */
[----:B------:R3:W-:Y:S01]  /*1a080*/  STL [R1+0x2424], R4 ;  /* 0x0024240401007387 */ /* 0x0007e20000100800 */
[----:B0-----:R-:W-:Y:S02]  /*1a090*/  IADD3.X R0, R15, UR39, RZ, P1, !PT ;  /* 0x000000270f007c10 */ /* 0x001fe40008ffe4ff */
[----:B-1----:R-:W-:-:S03]  /*1a0a0*/  IADD3 R5, P1, R14, UR14, RZ ;  /* 0x0000000e0e057c10 */ /* 0x002fc6000ff3e0ff */
[----:B------:R0:W-:Y:S01]  /*1a0b0*/  STL [R1+0x23f0], R0 ;  /* 0x0023f00001007387 */ /* 0x0001e20000100800 */
[----:B---3--:R-:W-:-:S03]  /*1a0c0*/  IADD3.X R4, R17, UR39, RZ, P0, !PT ;  /* 0x0000002711047c10 */ /* 0x008fc600087fe4ff */
[----:B------:R1:W-:Y:S04]  /*1a0d0*/  STL [R1+0x242c], R5 ;  /* 0x00242c0501007387 */ /* 0x0003e80000100800 */
[----:B------:R3:W-:Y:S01]  /*1a0e0*/  STL [R1+0x23f8], R4 ;  /* 0x0023f80401007387 */ /* 0x0007e20000100800 */
[----:B0-----:R-:W-:Y:S02]  /*1a0f0*/  IADD3 R0, P0, R16, UR14, RZ ;  /* 0x0000000e10007c10 */ /* 0x001fe4000ff1e0ff */
[----:B-1----:R-:W-:-:S03]  /*1a100*/  IADD3.X R5, R19, UR39, RZ, P6, !PT ;  /* 0x0000002713057c10 */ /* 0x002fc6000b7fe4ff */
[----:B------:R0:W-:Y:S01]  /*1a110*/  STL [R1+0x2434], R0 ;  /* 0x0024340001007387 */ /* 0x0001e20000100800 */
[----:B---3--:R-:W-:-:S03]  /*1a120*/  IADD3 R4, P6, R18, UR14, RZ ;  /* 0x0000000e12047c10 */ /* 0x008fc6000ffde0ff */
        /* <DEDUP_REMOVED lines=228> */
[----:B------:R1:W-:Y:S01]  /*1af70*/  STL [R1+0x25c8], R5 ;  /* 0x0025c80501007387 */ /* 0x0003e20000100800 */
[----:B------:R-:W-:-:S03]  /*1af80*/  UMOV UR8, UR38 ;  /* 0x0000002600087c82 */ /* 0x000fc60008000000 */
[----:B------:R3:W-:Y:S01]  /*1af90*/  STL [R1+0x2604], R4 ;  /* 0x0026040401007387 */ /* 0x0007e20000100800 */
[----:B0-----:R-:W-:Y:S02]  /*1afa0*/  IADD3.X R0, R15, UR59, RZ, P4, !PT ;  /* 0x0000003b0f007c10 */ /* 0x001fe4000a7fe4ff */
[----:B-1----:R-:W-:-:S03]  /*1afb0*/  IADD3.X R5, R17, UR59, RZ, P3, !PT ;  /* 0x0000003b11057c10 */ /* 0x002fc60009ffe4ff */
[----:B------:R0:W-:Y:S01]  /*1afc0*/  STL [R1+0x25d0], R0 ;  /* 0x0025d00001007387 */ /* 0x0001e20000100800 */
[----:B---3--:R-:W-:-:S03]  /*1afd0*/  IADD3.X R4, R19, UR59, RZ, P2, !PT ;  /* 0x0000003b13047c10 */ /* 0x008fc600097fe4ff */
[----:B------:R1:W-:Y:S04]  /*1afe0*/  STL [R1+0x25d8], R5 ;  /* 0x0025d80501007387 */ /* 0x0003e80000100800 */
[----:B------:R3:W-:Y:S01]  /*1aff0*/  STL [R1+0x25e0], R4 ;  /* 0x0025e00401007387 */ /* 0x0007e20000100800 */
[----:B0-----:R-:W-:Y:S02]  /*1b000*/  IADD3.X R0, R13, UR60, RZ, P1, !PT ;  /* 0x0000003c0d007c10 */ /* 0x001fe40008ffe4ff */
[----:B-1----:R-:W-:-:S03]  /*1b010*/  IADD3.X R5, R15, UR60, RZ, P0, !PT ;  /* 0x0000003c0f057c10 */ /* 0x002fc600087fe4ff */
[----:B------:R0:W-:Y:S01]  /*1b020*/  STL [R1+0x25e8], R0 ;  /* 0x0025e80001007387 */ /* 0x0001e20000100800 */
[----:B---3--:R-:W-:-:S03]  /*1b030*/  IADD3.X R4, R17, UR60, RZ, P6, !PT ;  /* 0x0000003c11047c10 */ /* 0x008fc6000b7fe4ff */
[----:B------:R1:W-:Y:S04]  /*1b040*/  STL [R1+0x25f0], R5 ;  /* 0x0025f00501007387 */ /* 0x0003e80000100800 */
[----:B------:R1:W-:Y:S01]  /*1b050*/  STL [R1+0x25f8], R4 ;  /* 0x0025f80401007387 */ /* 0x0003e20000100800 */
[----:B0-----:R-:W-:-:S05]  /*1b060*/  IADD3.X R0, R19, UR60, RZ, P5, !PT ;  /* 0x0000003c13007c10 */ /* 0x001fca000affe4ff */
[----:B------:R1:W-:Y:S02]  /*1b070*/  STL [R1+0x2600], R0 ;  /* 0x0026000001007387 */ /* 0x0003e40000100800 */
.L_x_1:
[----:B------:R-:W-:Y:S01]  /*1b080*/  STL [R1+0x5bc4], R53 ;  /* 0x005bc43501007387 */ /* 0x000fe20000100800 */
[----:B-1----:R-:W0:Y:S03]  /*1b090*/  LDC R0, c[0x0][0x230] ;  /* 0x00008c00ff007b82 */ /* 0x002e260000000800 */
[----:B------:R-:W-:Y:S04]  /*1b0a0*/  STL [R1+0x5bc0], R50 ;  /* 0x005bc03201007387 */ /* 0x000fe80000100800 */
[----:B------:R1:W-:Y:S04]  /*1b0b0*/  STL [R1+0x5bbc], R51 ;  /* 0x005bbc3301007387 */ /* 0x0003e80000100800 */
[----:B-1----:R-:W3:Y:S04]  /*1b0c0*/  LDL R51, [R1+0x2604] ;  /* 0x0026040001337983 */ /* 0x002ee80000100800 */
[----:B------:R1:W-:Y:S04]  /*1b0d0*/  STL [R1+0x5bb8], R48 ;  /* 0x005bb83001007387 */ /* 0x0003e80000100800 */
[----:B-1----:R-:W4:Y:S04]  /*1b0e0*/  LDL R48, [R1+0x25e8] ;  /* 0x0025e80001307983 */ /* 0x002f280000100800 */
[----:B------:R1:W-:Y:S04]  /*1b0f0*/  STL [R1+0x5bb4], R49 ;  /* 0x005bb43101007387 */ /* 0x0003e80000100800 */
[----:B-1----:R-:W2:Y:S04]  /*1b100*/  LDL R49, [R1+0x25f8] ;  /* 0x0025f80001317983 */ /* 0x002ea80000100800 */
[----:B------:R1:W-:Y:S04]  /*1b110*/  STL [R1+0x5bb0], R46 ;  /* 0x005bb02e01007387 */ /* 0x0003e80000100800 */
[----:B-1----:R-:W4:Y:S04]  /*1b120*/  LDL R46, [R1+0x2600] ;  /* 0x00260000012e7983 */ /* 0x002f280000100800 */
[----:B------:R1:W-:Y:S04]  /*1b130*/  STL [R1+0x5bac], R47 ;  /* 0x005bac2f01007387 */ /* 0x0003e80000100800 */
[----:B-1----:R-:W2:Y:S04]  /*1b140*/  LDL R47, [R1+0x25f0] ;  /* 0x0025f000012f7983 */ /* 0x002ea80000100800 */
[----:B------:R-:W-:Y:S04]  /*1b150*/  STL [R1+0x5ba8], R44 ;  /* 0x005ba82c01007387 */ /* 0x000fe80000100800 */
[----:B------:R1:W-:Y:S04]  /*1b160*/  STL [R1+0x5ba4], R45 ;  /* 0x005ba42d01007387 */ /* 0x0003e80000100800 */
[----:B-1----:R-:W2:Y:S01]  /*1b170*/  LDL R45, [R1+0x25e0] ;  /* 0x0025e000012d7983 */ /* 0x002ea20000100800 */
[----:B0-----:R-:W-:-:S03]  /*1b180*/  IMAD R0, R21, -0x20, R0 ;  /* 0xffffffe015007824 */ /* 0x001fc600078e0200 */
[----:B------:R-:W-:Y:S02]  /*1b190*/  STL [R1+0x5ba0], R42 ;  /* 0x005ba02a01007387 */ /* 0x000fe40000100800 */
[----:B------:R-:W-:Y:S02]  /*1b1a0*/  ISETP.GT.AND P0, PT, R0, RZ, PT ;  /* 0x000000ff0000720c */ /* 0x000fe40003f04270 */
[----:B------:R-:W-:Y:S04]  /*1b1b0*/  STL [R1+0x5b9c], R43 ;  /* 0x005b9c2b01007387 */ /* 0x000fe80000100800 */
[----:B------:R-:W-:Y:S04]  /*1b1c0*/  STL [R1+0x5b98], R40 ;  /* 0x005b982801007387 */ /* 0x000fe80000100800 */
[----:B------:R0:W-:Y:S03]  /*1b1d0*/  STL [R1+0x5b94], R41 ;  /* 0x005b942901007387 */ /* 0x0001e60000100800 */
[----:B------:R-:W-:Y:S01]  /*1b1e0*/  @P0 IMAD.MOV.U32 R5, RZ, RZ, R19 ;  /* 0x000000ffff050224 */ /* 0x000fe200078e0013 */
[----:B------:R-:W-:Y:S01]  /*1b1f0*/  STL [R1+0x5b90], R38 ;  /* 0x005b902601007387 */ /* 0x000fe20000100800 */
[----:B------:R-:W-:-:S03]  /*1b200*/  @P0 IMAD.MOV.U32 R4, RZ, RZ, R20 ;  /* 0x000000ffff040224 */ /* 0x000fc600078e0014 */
[----:B------:R-:W-:Y:S01]  /*1b210*/  STL [R1+0x5b8c], R39 ;  /* 0x005b8c2701007387 */ /* 0x000fe20000100800 */
[----:B0-----:R-:W-:-:S03]  /*1b220*/  PRMT R41, RZ, 0x7610, R41 ;  /* 0x00007610ff297816 */ /* 0x001fc60000000029 */
[----:B------:R-:W-:Y:S04]  /*1b230*/  STL [R1+0x5b88], R36 ;  /* 0x005b882401007387 */ /* 0x000fe80000100800 */
        /* <DEDUP_REMOVED lines=41> */
[----:B-----5:R-:W-:Y:S04]  /*1b4d0*/  STL [R1+0x51d8], R12 ;  /* 0x0051d80c01007387 */ /* 0x020fe80000100800 */
[----:B------:R-:W-:Y:S04]  /*1b4e0*/  STL [R1+0x51d4], R11 ;  /* 0x0051d40b01007387 */ /* 0x000fe80000100800 */
[----:B------:R-:W-:Y:S04]  /*1b4f0*/  STL [R1+0x51d0], R10 ;  /* 0x0051d00a01007387 */ /* 0x000fe80000100800 */
[----:B------:R-:W-:Y:S04]  /*1b500*/  STL [R1+0x51cc], R9 ;  /* 0x0051cc0901007387 */ /* 0x000fe80000100800 */
[----:B------:R-:W-:Y:S04]  /*1b510*/  STL [R1+0x51c8], R8 ;  /* 0x0051c80801007387 */ /* 0x000fe80000100800 */
[----:B------:R-:W-:Y:S04]  /*1b520*/  STL [R1+0x5b20], R21 ;  /* 0x005b201501007387 */ /* 0x000fe80000100800 */
[----:B------:R-:W-:Y:S04]  /*1b530*/  STL [R1+0x5b28], R20 ;  /* 0x005b281401007387 */ /* 0x000fe80000100800 */
[----:B------:R0:W-:Y:S01]  /*1b540*/  STL [R1+0x5820], R19 ;  /* 0x0058201301007387 */ /* 0x0001e20000100800 */
[----:B------:R-:W-:-:S03]  /*1b550*/  PRMT R50, RZ, 0x7610, R50 ;  /* 0x00007610ff327816 */ /* 0x000fc60000000032 */
[----:B------:R1:W2:Y:S04]  /*1b560*/  @P0 LDG.E.U8 R41, desc[UR52][R4.64] ;  /* 0x0000003404290981 */ /* 0x0002a8000c1e1100 */
[----:B0-----:R-:W2:Y:S04]  /*1b570*/  LDL.LU R19, [R1+0x25fc] ;  /* 0x0025fc0001137983 */ /* 0x001ea80000300800 */
[----:B------:R-:W-:Y:S01]  /*1b580*/  STL [R1+0x5b2c], R18 ;  /* 0x005b2c1201007387 */ /* 0x000fe20000100800 */
[----:B-1----:R-:W-:Y:S02]  /*1b590*/  @P0 IMAD.MOV.U32 R4, RZ, RZ, R18 ;  /* 0x000000ffff040224 */ /* 0x002fe400078e0012 */
[----:B------:R-:W-:Y:S01]  /*1b5a0*/  @P0 IMAD.MOV.U32 R5, RZ, RZ, R17 ;  /* 0x000000ffff050224 */ /* 0x000fe200078e0011 */
[----:B------:R0:W-:Y:S01]  /*1b5b0*/  STL [R1+0x581c], R17 ;  /* 0x00581c1101007387 */ /* 0x0001e20000100800 */
[----:B------:R-:W-:-:S03]  /*1b5c0*/  PRMT R53, RZ, 0x7610, R53 ;  /* 0x00007610ff357816 */ /* 0x000fc60000000035 */
[----:B------:R1:W2:Y:S04]  /*1b5d0*/  @P0 LDG.E.U8 R50, desc[UR52][R4.64] ;  /* 0x0000003404320981 */ /* 0x0002a8000c1e1100 */
[----:B0-----:R-:W2:Y:S04]  /*1b5e0*/  LDL.LU R17, [R1+0x25f4] ;  /* 0x0025f40001117983 */ /* 0x001ea80000300800 */
[----:B------:R-:W-:Y:S01]  /*1b5f0*/  STL [R1+0x5b30], R16 ;  /* 0x005b301001007387 */ /* 0x000fe20000100800 */
[----:B-1----:R-:W-:Y:S02]  /*1b600*/  @P0 IMAD.MOV.U32 R4, RZ, RZ, R16 ;  /* 0x000000ffff040224 */ /* 0x002fe400078e0010 */
[----:B------:R-:W-:Y:S01]  /*1b610*/  @P0 IMAD.MOV.U32 R5, RZ, RZ, R15 ;  /* 0x000000ffff050224 */ /* 0x000fe200078e000f */
[----:B------:R0:W-:Y:S04]  /*1b620*/  STL [R1+0x5818], R15 ;  /* 0x0058180f01007387 */ /* 0x0001e80000100800 */
[----:B------:R1:W2:Y:S04]  /*1b630*/  @P0 LDG.E.U8 R53, desc[UR52][R4.64] ;  /* 0x0000003404350981 */ /* 0x0002a8000c1e1100 */
[----:B0-----:R-:W2:Y:S04]  /*1b640*/  LDL.LU R15, [R1+0x25ec] ;  /* 0x0025ec00010f7983 */ /* 0x001ea80000300800 */
[----:B------:R-:W-:Y:S01]  /*1b650*/  STL [R1+0x5b34], R14 ;  /* 0x005b340e01007387 */ /* 0x000fe20000100800 */
[----:B-1----:R-:W-:-:S03]  /*1b660*/  @P0 IMAD.MOV.U32 R5, RZ, RZ, R13 ;  /* 0x000000ffff050224 */ /* 0x002fc600078e000d */
[----:B------:R0:W-:Y:S01]  /*1b670*/  STL [R1+0x5814], R13 ;  /* 0x0058140d01007387 */ /* 0x0001e20000100800 */
[----:B------:R-:W-:-:S03]  /*1b680*/  ISETP.GT.AND P1, PT, R0, 0x1, PT ;  /* 0x000000010000780c */ /* 0x000fc60003f24270 */
[----:B0-----:R-:W2:Y:S04]  /*1b690*/  LDL.LU R13, [R1+0x25e4] ;  /* 0x0025e400010d7983 */ /* 0x001ea80000300800 */
[----:B------:R-:W2:Y:S01]  /*1b6a0*/  LDL R126, [R1+0x25dc] ;  /* 0x0025dc00017e7983 */ /* 0x000ea20000100800 */
[----:B------:R-:W-:Y:S01]  /*1b6b0*/  PRMT R152, RZ, 0x7610, R152 ;  /* 0x00007610ff987816 */ /* 0x000fe20000000098 */
[----:B------:R-:W-:Y:S02]  /*1b6c0*/  @P0 IMAD.MOV.U32 R4, RZ, RZ, R14 ;  /* 0x000000ffff040224 */ /* 0x000fe400078e000e */
[----:B------:R-:W2:Y:S04]  /*1b6d0*/  LDL R129, [R1+0x25d8] ;  /* 0x0025d80001817983 */ /* 0x000ea80000100800 */
[----:B------:R3:W2:Y:S01]  /*1b6e0*/  @P0 LDG.E.U8 R152, desc[UR52][R4.64] ;  /* 0x0000003404980981 */ /* 0x0006a2000c1e1100 */
[----:B------:R-:W-:-:S03]  /*1b6f0*/  PRMT R158, RZ, 0x7610, R158 ;  /* 0x00007610ff9e7816 */ /* 0x000fc6000000009e */
[----:B------:R-:W2:Y:S01]  /*1b700*/  LDL R43, [R1+0x25cc] ;  /* 0x0025cc00012b7983 */ /* 0x000ea20000100800 */
[----:B---3--:R-:W-:-:S03]  /*1b710*/  @P1 IMAD.MOV.U32 R4, RZ, RZ, R51 ;  /* 0x000000ffff041224 */ /* 0x008fc600078e0033 */
[----:B------:R-:W3:Y:S01]  /*1b720*/  LDL R51, [R1+0x25d0] ;  /* 0x0025d00001337983 */ /* 0x000ee20000100800 */
[----:B----4-:R-:W-:-:S03]  /*1b730*/  @P1 IMAD.MOV.U32 R5, RZ, RZ, R46 ;  /* 0x000000ffff051224 */ /* 0x010fc600078e002e */
[----:B------:R-:W4:Y:S04]  /*1b740*/  LDL R46, [R1+0x25d4] ;  /* 0x0025d400012e7983 */ /* 0x000f280000100800 */
[----:B------:R2:W4:Y:S02]  /*1b750*/  @P1 LDG.E.U8 R158, desc[UR52][R4.64] ;  /* 0x00000034049e1981 */ /* 0x000524000c1e1100 */
[----:B--2---:R-:W-:Y:S02]  /*1b760*/  @P1 IMAD.MOV.U32 R5, RZ, RZ, R49 ;  /* 0x000000ffff051224 */ /* 0x004fe400078e0031 */
[----:B------:R-:W2:Y:S04]  /*1b770*/  LDL R49, [R1+0x25c8] ;  /* 0x0025c80001317983 */ /* 0x000ea80000100800 */
[----:B------:R-:W-:Y:S04]  /*1b780*/  STL [R1+0x5b38], R19 ;  /* 0x005b381301007387 */ /* 0x000fe80000100800 */
[----:B------:R-:W2:Y:S01]  /*1b790*/  LDL R127, [R1+0x25c0] ;  /* 0x0025c000017f7983 */ /* 0x000ea20000100800 */
[----:B------:R-:W-:Y:S01]  /*1b7a0*/  PRMT R40, RZ, 0x7610, R40 ;  /* 0x00007610ff287816 */ /* 0x000fe20000000028 */
[----:B------:R-:W-:Y:S01]  /*1b7b0*/  @P1 IMAD.MOV.U32 R4, RZ, RZ, R19 ;  /* 0x000000ffff041224 */ /* 0x000fe200078e0013 */
[----:B------:R-:W-:Y:S01]  /*1b7c0*/  PRMT R35, RZ, 0x7610, R35 ;  /* 0x00007610ff237816 */ /* 0x000fe20000000023 */
[----:B------:R-:W2:Y:S01]  /*1b7d0*/  LDL R44, [R1+0x25c4] ;  /* 0x0025c400012c7983 */ /* 0x000ea20000100800 */
[----:B------:R-:W-:-:S03]  /*1b7e0*/  ISETP.GT.AND P0, PT, R0, 0x2, PT ;  /* 0x000000020000780c */ /* 0x000fc60003f04270 */
[----:B------:R0:W2:Y:S01]  /*1b7f0*/  @P1 LDG.E.U8 R40, desc[UR52][R4.64] ;  /* 0x0000003404281981 */ /* 0x0000a2000c1e1100 */
[----:B------:R-:W-:Y:S01]  /*1b800*/  PRMT R12, RZ, 0x7610, R12 ;  /* 0x00007610ff0c7816 */ /* 0x000fe2000000000c */
[----:B0-----:R-:W-:Y:S02]  /*1b810*/  @P1 IMAD.MOV.U32 R4, RZ, RZ, R17 ;  /* 0x000000ffff041224 */ /* 0x001fe400078e0011 */
[----:B------:R-:W-:Y:S01]  /*1b820*/  @P1 IMAD.MOV.U32 R5, RZ, RZ, R47 ;  /* 0x000000ffff051224 */ /* 0x000fe200078e002f */
[----:B------:R-:W-:Y:S04]  /*1b830*/  STL [R1+0x5b3c], R17 ;  /* 0x005b3c1101007387 */ /* 0x000fe80000100800 */
[----:B------:R0:W2:Y:S04]  /*1b840*/  @P1 LDG.E.U8 R35, desc[UR52][R4.64] ;  /* 0x0000003404231981 */ /* 0x0000a8000c1e1100 */
[----:B------:R-:W2:Y:S01]  /*1b850*/  LDL R125, [R1+0x25b8] ;  /* 0x0025b800017d7983 */ /* 0x000ea20000100800 */
[----:B------:R-:W-:-:S03]  /*1b860*/  PRMT R42, RZ, 0x7610, R42 ;  /* 0x00007610ff2a7816 */ /* 0x000fc6000000002a */
[----:B------:R-:W2:Y:S01]  /*1b870*/  LDL R128, [R1+0x25b0] ;  /* 0x0025b00001807983 */ /* 0x000ea20000100800 */
[----:B0-----:R-:W-:Y:S02]  /*1b880*/  @P1 IMAD.MOV.U32 R4, RZ, RZ, R15 ;  /* 0x000000ffff041224 */ /* 0x001fe400078e000f */
[----:B------:R-:W-:Y:S01]  /*1b890*/  @P1 IMAD.MOV.U32 R5, RZ, RZ, R48 ;  /* 0x000000ffff051224 */ /* 0x000fe200078e0030 */
[----:B------:R-:W2:Y:S04]  /*1b8a0*/  LDL R47, [R1+0x25b4] ;  /* 0x0025b400012f7983 */ /* 0x000ea80000100800 */
[----:B------:R-:W2:Y:S04]  /*1b8b0*/  LDL R48, [R1+0x25bc] ;  /* 0x0025bc0001307983 */ /* 0x000ea80000100800 */
[----:B------:R0:W2:Y:S04]  /*1b8c0*/  @P1 LDG.E.U8 R12, desc[UR52][R4.64] ;  /* 0x00000034040c1981 */ /* 0x0000a8000c1e1100 */
[----:B------:R-:W-:Y:S01]  /*1b8d0*/  STL [R1+0x5b40], R15 ;  /* 0x005b400f01007387 */ /* 0x000fe20000100800 */
[----:B0-----:R-:W-:-:S02]  /*1b8e0*/  @P0 IMAD.MOV.U32 R4, RZ, RZ, R13 ;  /* 0x000000ffff040224 */ /* 0x001fc400078e000d */
[----:B------:R-:W-:Y:S02]  /*1b8f0*/  @P0 IMAD.MOV.U32 R5, RZ, RZ, R45 ;  /* 0x000000ffff050224 */ /* 0x000fe400078e002d */
[----:B------:R-:W2:Y:S04]  /*1b900*/  LDL R45, [R1+0x25ac] ;  /* 0x0025ac00012d7983 */ /* 0x000ea80000100800 */
[----:B------:R0:W2:Y:S04]  /*1b910*/  @P0 LDG.E.U8 R42, desc[UR52][R4.64] ;  /* 0x00000034042a0981 */ /* 0x0000a8000c1e1100 */
[----:B------:R-:W-:Y:S01]  /*1b920*/  STL [R1+0x5b44], R13 ;  /* 0x005b440d01007387 */ /* 0x000fe20000100800 */
[----:B------:R-:W-:-:S02]  /*1b930*/  PRMT R39, RZ, 0x7610, R39 ;  /* 0x00007610ff277816 */ /* 0x000fc40000000027 */
[----:B------:R-:W-:Y:S01]  /*1b940*/  PRMT R33, RZ, 0x7610, R33 ;  /* 0x00007610ff217816 */ /* 0x000fe20000000021 */
[----:B------:R-:W2:Y:S01]  /*1b950*/  LDL R130, [R1+0x2280] ;  /* 0x0022800001827983 */ /* 0x000ea20000100800 */
[----:B0-----:R-:W-:-:S03]  /*1b960*/  @P0 IMAD.MOV.U32 R4, RZ, RZ, R126 ;  /* 0x000000ffff040224 */ /* 0x001fc600078e007e */
[----:B------:R-:W2:Y:S01]  /*1b970*/  LDL R126, [R1+0x25a8] ;  /* 0x0025a800017e7983 */ /* 0x000ea20000100800 */
[----:B------:R-:W-:Y:S01]  /*1b980*/  @P0 IMAD.MOV.U32 R5, RZ, RZ, R129 ;  /* 0x000000ffff050224 */ /* 0x000fe200078e0081 */
[----:B------:R-:W-:Y:S02]  /*1b990*/  ISETP.GT.AND P1, PT, R0, 0x3, PT ;  /* 0x000000030000780c */ /* 0x000fe40003f24270 */
[----:B------:R-:W-:Y:S01]  /*1b9a0*/  PRMT R11, RZ, 0x7610, R11 ;  /* 0x00007610ff0b7816 */ /* 0x000fe2000000000b */
[----:B------:R-:W2:Y:S04]  /*1b9b0*/  LDL R129, [R1+0x2578] ;  /* 0x0025780001817983 */ /* 0x000ea80000100800 */
[----:B------:R3:W2:Y:S02]  /*1b9c0*/  @P0 LDG.E.U8 R39, desc[UR52][R4.64] ;  /* 0x0000003404270981 */ /* 0x0006a4000c1e1100 */
[----:B---3--:R-:W-:-:S02]  /*1b9d0*/  @P0 IMAD.MOV.U32 R5, RZ, RZ, R51 ;  /* 0x000000ffff050224 */ /* 0x008fc400078e0033 */
[----:B------:R-:W3:Y:S01]  /*1b9e0*/  LDL R51, [R1+0x25a0] ;  /* 0x0025a00001337983 */ /* 0x000ee20000100800 */
[----:B----4-:R-:W-:-:S03]  /*1b9f0*/  @P0 IMAD.MOV.U32 R4, RZ, RZ, R46 ;  /* 0x000000ffff040224 */ /* 0x010fc600078e002e */
[----:B------:R-:W4:Y:S04]  /*1ba00*/  LDL R46, [R1+0x25a4] ;  /* 0x0025a400012e7983 */ /* 0x000f280000100800 */
[----:B------:R0:W4:Y:S02]  /*1ba10*/  @P0 LDG.E.U8 R33, desc[UR52][R4.64] ;  /* 0x0000003404210981 */ /* 0x000124000c1e1100 */
[----:B0-----:R-:W-:Y:S02]  /*1ba20*/  @P0 IMAD.MOV.U32 R4, RZ, RZ, R43 ;  /* 0x000000ffff040224 */ /* 0x001fe400078e002b */
[----:B--2---:R-:W-:Y:S01]  /*1ba30*/  @P0 IMAD.MOV.U32 R5, RZ, RZ, R49 ;  /* 0x000000ffff050224 */ /* 0x004fe200078e0031 */
[----:B------:R-:W2:Y:S04]  /*1ba40*/  LDL R43, [R1+0x259c] ;  /* 0x00259c00012b7983 */ /* 0x000ea80000100800 */
[----:B------:R-:W2:Y:S04]  /*1ba50*/  LDL R49, [R1+0x2598] ;  /* 0x0025980001317983 */ /* 0x000ea80000100800 */
[----:B------:R0:W2:Y:S02]  /*1ba60*/  @P0 LDG.E.U8 R11, desc[UR52][R4.64] ;  /* 0x00000034040b0981 */ /* 0x0000a4000c1e1100 */
[----:B0-----:R-:W-:-:S02]  /*1ba70*/  @P1 IMAD.MOV.U32 R5, RZ, RZ, R127 ;  /* 0x000000ffff051224 */ /* 0x001fc400078e007f */
[----:B------:R-:W2:Y:S01]  /*1ba80*/  LDL R127, [R1+0x2590] ;  /* 0x00259000017f7983 */ /* 0x000ea20000100800 */
[----:B------:R-:W-:Y:S01]  /*1ba90*/  PRMT R22, RZ, 0x7610, R22 ;  /* 0x00007610ff167816 */ /* 0x000fe20000000016 */
[----:B------:R-:W-:Y:S02]  /*1baa0*/  @P1 IMAD.MOV.U32 R4, RZ, RZ, R44 ;  /* 0x000000ffff041224 */ /* 0x000fe400078e002c */
[----:B------:R-:W2:Y:S01]  /*1bab0*/  LDL R44, [R1+0x2594] ;  /* 0x00259400012c7983 */ /* 0x000ea20000100800 */
[----:B------:R-:W-:-:S03]  /*1bac0*/  PRMT R38, RZ, 0x7610, R38 ;  /* 0x00007610ff267816 */ /* 0x000fc60000000026 */
[----:B------:R0:W2:Y:S01]  /*1bad0*/  @P1 LDG.E.U8 R22, desc[UR52][R4.64] ;  /* 0x0000003404161981 */ /* 0x0000a2000c1e1100 */
[----:B------:R-:W-:Y:S02]  /*1bae0*/  PRMT R31, RZ, 0x7610, R31 ;  /* 0x00007610ff1f7816 */ /* 0x000fe4000000001f */
[----:B------:R-:W-:Y:S01]  /*1baf0*/  ISETP.GT.AND P0, PT, R0, 0x4, PT ;  /* 0x000000040000780c */ /* 0x000fe20003f04270 */
[----:B0-----:R-:W-:Y:S02]  /*1bb00*/  @P1 IMAD.MOV.U32 R5, RZ, RZ, R125 ;  /* 0x000000ffff051224 */ /* 0x001fe400078e007d */
[----:B------:R-:W2:Y:S01]  /*1bb10*/  LDL R125, [R1+0x2588] ;  /* 0x00258800017d7983 */ /* 0x000ea20000100800 */
[----:B------:R-:W-:-:S03]  /*1bb20*/  @P1 IMAD.MOV.U32 R4, RZ, RZ, R48 ;  /* 0x000000ffff041224 */ /* 0x000fc600078e0030 */
[----:B------:R-:W2:Y:S04]  /*1bb30*/  LDL R48, [R1+0x258c] ;  /* 0x00258c0001307983 */ /* 0x000ea80000100800 */
[----:B------:R0:W2:Y:S02]  /*1bb40*/  @P1 LDG.E.U8 R38, desc[UR52][R4.64] ;  /* 0x0000003404261981 */ /* 0x0000a4000c1e1100 */
[----:B0-----:R-:W-:Y:S02]  /*1bb50*/  @P1 IMAD.MOV.U32 R4, RZ, RZ, R47 ;  /* 0x000000ffff041224 */ /* 0x001fe400078e002f */
[----:B------:R-:W-:Y:S01]  /*1bb60*/  @P1 IMAD.MOV.U32 R5, RZ, RZ, R128 ;  /* 0x000000ffff051224 */ /* 0x000fe200078e0080 */
[----:B------:R-:W2:Y:S04]  /*1bb70*/  LDL R47, [R1+0x2584] ;  /* 0x00258400012f7983 */ /* 0x000ea80000100800 */
[----:B------:R-:W2:Y:S04]  /*1bb80*/  LDL R128, [R1+0x2580] ;  /* 0x0025800001807983 */ /* 0x000ea80000100800 */
[----:B------:R0:W2:Y:S01]  /*1bb90*/  @P1 LDG.E.U8 R31, desc[UR52][R4.64] ;  /* 0x00000034041f1981 */ /* 0x0000a2000c1e1100 */
[----:B------:R-:W-:Y:S01]  /*1bba0*/  PRMT R10, RZ, 0x7610, R10 ;  /* 0x00007610ff0a7816 */ /* 0x000fe2000000000a */
[----:B0-----:R-:W-:-:S02]  /*1bbb0*/  @P1 IMAD.MOV.U32 R5, RZ, RZ, R126 ;  /* 0x000000ffff051224 */ /* 0x001fc400078e007e */
[----:B------:R-:W2:Y:S01]  /*1bbc0*/  LDL R126, [R1+0x257c] ;  /* 0x00257c00017e7983 */ /* 0x000ea20000100800 */
[----:B------:R-:W-:Y:S01]  /*1bbd0*/  @P1 IMAD.MOV.U32 R4, RZ, RZ, R45 ;  /* 0x000000ffff041224 */ /* 0x000fe200078e002d */
[----:B------:R-:W-:Y:S02]  /*1bbe0*/  PRMT R251, RZ, 0x7610, R251 ;  /* 0x00007610fffb7816 */ /* 0x000fe400000000fb */
[----:B------:R-:W2:Y:S04]  /*1bbf0*/  LDL R45, [R1+0x2574] ;  /* 0x00257400012d7983 */ /* 0x000ea80000100800 */
[----:B------:R3:W2:Y:S02]  /*1bc00*/  @P1 LDG.E.U8 R10, desc[UR52][R4.64] ;  /* 0x00000034040a1981 */ /* 0x0006a4000c1e1100 */
[----:B---3--:R-:W-:-:S02]  /*1bc10*/  @P0 IMAD.MOV.U32 R5, RZ, RZ, R51 ;  /* 0x000000ffff050224 */ /* 0x008fc400078e0033 */
[----:B------:R-:W3:Y:S01]  /*1bc20*/  LDL R51, [R1+0x2570] ;  /* 0x0025700001337983 */ /* 0x000ee20000100800 */
[----:B----4-:R-:W-:Y:S01]  /*1bc30*/  @P0 IMAD.MOV.U32 R4, RZ, RZ, R46 ;  /* 0x000000ffff040224 */ /* 0x010fe200078e002e */
[----:B------:R-:W-:Y:S02]  /*1bc40*/  PRMT R36, RZ, 0x7610, R36 ;  /* 0x00007610ff247816 */ /* 0x000fe40000000024 */
[----:B------:R-:W4:Y:S04]  /*1bc50*/  LDL R46, [R1+0x256c] ;  /* 0x00256c00012e7983 */ /* 0x000f280000100800 */
[----:B------:R2:W4:Y:S02]  /*1bc60*/  @P0 LDG.E.U8 R251, desc[UR52][R4.64] ;  /* 0x0000003404fb0981 */ /* 0x000524000c1e1100 */
[----:B--2---:R-:W-:Y:S01]  /*1bc70*/  @P0 IMAD.MOV.U32 R4, RZ, RZ, R43 ;  /* 0x000000ffff040224 */ /* 0x004fe200078e002b */
[----:B------:R-:W-:Y:S01]  /*1bc80*/  PRMT R28, RZ, 0x7610, R28 ;  /* 0x00007610ff1c7816 */ /* 0x000fe2000000001c */
[----:B------:R-:W2:Y:S01]  /*1bc90*/  LDL R43, [R1+0x2564] ;  /* 0x00256400012b7983 */ /* 0x000ea20000100800 */
[----:B------:R-:W-:-:S03]  /*1bca0*/  @P0 IMAD.MOV.U32 R5, RZ, RZ, R49 ;  /* 0x000000ffff050224 */ /* 0x000fc600078e0031 */
[----:B------:R-:W2:Y:S04]  /*1bcb0*/  LDL R49, [R1+0x2568] ;  /* 0x0025680001317983 */ /* 0x000ea80000100800 */
[----:B------:R0:W2:Y:S02]  /*1bcc0*/  @P0 LDG.E.U8 R36, desc[UR52][R4.64] ;  /* 0x0000003404240981 */ /* 0x0000a4000c1e1100 */
[----:B0-----:R-:W-:Y:S02]  /*1bcd0*/  @P0 IMAD.MOV.U32 R5, RZ, RZ, R127 ;  /* 0x000000ffff050224 */ /* 0x001fe400078e007f */
[----:B------:R-:W2:Y:S01]  /*1bce0*/  LDL R127, [R1+0x2560] ;  /* 0x00256000017f7983 */ /* 0x000ea20000100800 */
[----:B------:R-:W-:Y:S01]  /*1bcf0*/  ISETP.GT.AND P1, PT, R0, 0x5, PT ;  /* 0x000000050000780c */ /* 0x000fe20003f24270 */
[----:B------:R-:W-:Y:S01]  /*1bd00*/  @P0 IMAD.MOV.U32 R4, RZ, RZ, R44 ;  /* 0x000000ffff040224 */ /* 0x000fe200078e002c */
[----:B------:R-:W-:Y:S01]  /*1bd10*/  PRMT R9, RZ, 0x7610, R9 ;  /* 0x00007610ff097816 */ /* 0x000fe20000000009 */
[----:B------:R-:W2:Y:S04]  /*1bd20*/  LDL R44, [R1+0x255c] ;  /* 0x00255c00012c7983 */ /* 0x000ea80000100800 */
[----:B------:R0:W2:Y:S01]  /*1bd30*/  @P0 LDG.E.U8 R28, desc[UR52][R4.64] ;  /* 0x00000034041c0981 */ /* 0x0000a2000c1e1100 */
[----:B------:R-:W-:Y:S01]  /*1bd40*/  PRMT R23, RZ, 0x7610, R23 ;  /* 0x00007610ff177816 */ /* 0x000fe20000000017 */
[----:B0-----:R-:W-:-:S02]  /*1bd50*/  @P0 IMAD.MOV.U32 R5, RZ, RZ, R125 ;  /* 0x000000ffff050224 */ /* 0x001fc400078e007d */
[----:B------:R-:W2:Y:S01]  /*1bd60*/  LDL R125, [R1+0x2558] ;  /* 0x00255800017d7983 */ /* 0x000ea20000100800 */
[----:B------:R-:W-:-:S03]  /*1bd70*/  @P0 IMAD.MOV.U32 R4, RZ, RZ, R48 ;  /* 0x000000ffff040224 */ /* 0x000fc600078e0030 */
[----:B------:R-:W2:Y:S04]  /*1bd80*/  LDL R48, [R1+0x2554] ;  /* 0x0025540001307983 */ /* 0x000ea80000100800 */
[----:B------:R0:W2:Y:S02]  /*1bd90*/  @P0 LDG.E.U8 R9, desc[UR52][R4.64] ;  /* 0x0000003404090981 */ /* 0x0000a4000c1e1100 */
[----:B0-----:R-:W-:Y:S01]  /*1bda0*/  @P1 IMAD.MOV.U32 R4, RZ, RZ, R47 ;  /* 0x000000ffff041224 */ /* 0x001fe200078e002f */
[----:B------:R-:W-:Y:S01]  /*1bdb0*/  PRMT R252, RZ, 0x7610, R252 ;  /* 0x00007610fffc7816 */ /* 0x000fe200000000fc */
[----:B------:R-:W2:Y:S01]  /*1bdc0*/  LDL R47, [R1+0x254c] ;  /* 0x00254c00012f7983 */ /* 0x000ea20000100800 */
[----:B------:R-:W-:-:S03]  /*1bdd0*/  @P1 IMAD.MOV.U32 R5, RZ, RZ, R128 ;  /* 0x000000ffff051224 */ /* 0x000fc600078e0080 */
[----:B------:R-:W2:Y:S04]  /*1bde0*/  LDL R128, [R1+0x2550] ;  /* 0x0025500001807983 */ /* 0x000ea80000100800 */
[----:B------:R0:W2:Y:S02]  /*1bdf0*/  @P1 LDG.E.U8 R23, desc[UR52][R4.64] ;  /* 0x0000003404171981 */ /* 0x0000a4000c1e1100 */
[----:B0-----:R-:W-:Y:S02]  /*1be00*/  @P1 IMAD.MOV.U32 R4, RZ, RZ, R126 ;  /* 0x000000ffff041224 */ /* 0x001fe400078e007e */
[----:B------:R-:W2:Y:S01]  /*1be10*/  LDL R126, [R1+0x2548] ;  /* 0x00254800017e7983 */ /* 0x000ea20000100800 */
[----:B------:R-:W-:Y:S01]  /*1be20*/  @P1 IMAD.MOV.U32 R5, RZ, RZ, R129 ;  /* 0x000000ffff051224 */ /* 0x000fe200078e0081 */
[----:B------:R-:W-:-:S02]  /*1be30*/  PRMT R25, RZ, 0x7610, R25 ;  /* 0x00007610ff197816 */ /* 0x000fc40000000019 */
[----:B------:R-:W-:Y:S01]  /*1be40*/  ISETP.GT.AND P0, PT, R0, 0x6, PT ;  /* 0x000000060000780c */ /* 0x000fe20003f04270 */
[----:B------:R-:W2:Y:S04]  /*1be50*/  LDL R129, [R1+0x2518] ;  /* 0x0025180001817983 */ /* 0x000ea80000100800 */
[----:B------:R3:W2:Y:S02]  /*1be60*/  @P1 LDG.E.U8 R252, desc[UR52][R4.64] ;  /* 0x0000003404fc1981 */ /* 0x0006a4000c1e1100 */
[----:B---3--:R-:W-:Y:S02]  /*1be70*/  @P1 IMAD.MOV.U32 R5, RZ, RZ, R51 ;  /* 0x000000ffff051224 */ /* 0x008fe400078e0033 */
[----:B------:R-:W3:Y:S01]  /*1be80*/  LDL R51, [R1+0x2540] ;  /* 0x0025400001337983 */ /* 0x000ee20000100800 */
[----:B------:R-:W-:-:S03]  /*1be90*/  @P1 IMAD.MOV.U32 R4, RZ, RZ, R45 ;  /* 0x000000ffff041224 */ /* 0x000fc600078e002d */
[----:B------:R-:W3:Y:S01]  /*1bea0*/  LDL R45, [R1+0x2544] ;  /* 0x00254400012d7983 */ /* 0x000ee20000100800 */
[----:B------:R-:W-:-:S03]  /*1beb0*/  PRMT R8, RZ, 0x7610, R8 ;  /* 0x00007610ff087816 */ /* 0x000fc60000000008 */
[----:B------:R4:W3:Y:S02]  /*1bec0*/  @P1 LDG.E.U8 R25, desc[UR52][R4.64] ;  /* 0x0000003404191981 */ /* 0x0008e4000c1e1100 */
[----:B----4-:R-:W-:Y:S02]  /*1bed0*/  @P1 IMAD.MOV.U32 R4, RZ, RZ, R46 ;  /* 0x000000ffff041224 */ /* 0x010fe400078e002e */
[----:B------:R-:W4:Y:S01]  /*1bee0*/  LDL R46, [R1+0x253c] ;  /* 0x00253c00012e7983 */ /* 0x000f220000100800 */
[----:B--2---:R-:W-:-:S03]  /*1bef0*/  @P1 IMAD.MOV.U32 R5, RZ, RZ, R49 ;  /* 0x000000ffff051224 */ /* 0x004fc600078e0031 */
[----:B------:R-:W2:Y:S04]  /*1bf00*/  LDL R49, [R1+0x2538] ;  /* 0x0025380001317983 */ /* 0x000ea80000100800 */
[----:B------:R0:W2:Y:S02]  /*1bf10*/  @P1 LDG.E.U8 R8, desc[UR52][R4.64] ;  /* 0x0000003404081981 */ /* 0x0000a4000c1e1100 */
[----:B0-----:R-:W-:Y:S02]  /*1bf20*/  @P0 IMAD.MOV.U32 R5, RZ, RZ, R127 ;  /* 0x000000ffff050224 */ /* 0x001fe400078e007f */
[----:B------:R-:W2:Y:S01]  /*1bf30*/  LDL R127, [R1+0x2530] ;  /* 0x00253000017f7983 */ /* 0x000ea20000100800 */
[----:B------:R-:W-:Y:S01]  /*1bf40*/  PRMT R245, RZ, 0x7610, R245 ;  /* 0x00007610fff57816 */ /* 0x000fe200000000f5 */
[----:B------:R-:W-:-:S02]  /*1bf50*/  @P0 IMAD.MOV.U32 R4, RZ, RZ, R43 ;  /* 0x000000ffff040224 */ /* 0x000fc400078e002b */
[----:B------:R-:W2:Y:S01]  /*1bf60*/  LDL R43, [R1+0x2534] ;  /* 0x00253400012b7983 */ /* 0x000ea20000100800 */
[----:B------:R-:W-:-:S03]  /*1bf70*/  PRMT R248, RZ, 0x7610, R248 ;  /* 0x00007610fff87816 */ /* 0x000fc600000000f8 */
[----:B------:R0:W2:Y:S01]  /*1bf80*/  @P0 LDG.E.U8 R245, desc[UR52][R4.64] ;  /* 0x0000003404f50981 */ /* 0x0000a2000c1e1100 */
[----:B------:R-:W-:Y:S01]  /*1bf90*/  PRMT R249, RZ, 0x7610, R249 ;  /* 0x00007610fff97816 */ /* 0x000fe200000000f9 */
[----:B0-----:R-:W-:Y:S02]  /*1bfa0*/  @P0 IMAD.MOV.U32 R4, RZ, RZ, R44 ;  /* 0x000000ffff040224 */ /* 0x001fe400078e002c */
[----:B------:R-:W2:Y:S01]  /*1bfb0*/  LDL R44, [R1+0x252c] ;  /* 0x00252c00012c7983 */ /* 0x000ea20000100800 */
[----:B------:R-:W-:-:S03]  /*1bfc0*/  @P0 IMAD.MOV.U32 R5, RZ, RZ, R125 ;  /* 0x000000ffff050224 */ /* 0x000fc600078e007d */
[----:B------:R-:W2:Y:S04]  /*1bfd0*/  LDL R125, [R1+0x2528] ;  /* 0x00252800017d7983 */ /* 0x000ea80000100800 */
[----:B------:R0:W2:Y:S01]  /*1bfe0*/  @P0 LDG.E.U8 R248, desc[UR52][R4.64] ;  /* 0x0000003404f80981 */ /* 0x0000a2000c1e1100 */
[----:B------:R-:W-:Y:S01]  /*1bff0*/  ISETP.GT.AND P1, PT, R0, 0x7, PT ;  /* 0x000000070000780c */ /* 0x000fe20003f24270 */
[----:B0-----:R-:W-:Y:S02]  /*1c000*/  @P0 IMAD.MOV.U32 R4, RZ, RZ, R48 ;  /* 0x000000ffff040224 */ /* 0x001fe400078e0030 */
[----:B------:R-:W2:Y:S01]  /*1c010*/  LDL R48, [R1+0x2524] ;  /* 0x0025240001307983 */ /* 0x000ea20000100800 */
[----:B------:R-:W-:Y:S01]  /*1c020*/  PRMT R250, RZ, 0x7610, R250 ;  /* 0x00007610fffa7816 */ /* 0x000fe200000000fa */
[----:B------:R-:W-:-:S02]  /*1c030*/  @P0 IMAD.MOV.U32 R5, RZ, RZ, R128 ;  /* 0x000000ffff050224 */ /* 0x000fc400078e0080 */
[----:B------:R-:W2:Y:S04]  /*1c040*/  LDL R128, [R1+0x2520] ;  /* 0x0025200001807983 */ /* 0x000ea80000100800 */
[----:B------:R0:W2:Y:S02]  /*1c050*/  @P0 LDG.E.U8 R249, desc[UR52][R4.64] ;  /* 0x0000003404f90981 */ /* 0x0000a4000c1e1100 */
[----:B0-----:R-:W-:Y:S02]  /*1c060*/  @P0 IMAD.MOV.U32 R5, RZ, RZ, R126 ;  /* 0x000000ffff050224 */ /* 0x001fe400078e007e */
[----:B------:R-:W2:Y:S01]  /*1c070*/  LDL R126, [R1+0x251c] ;  /* 0x00251c00017e7983 */ /* 0x000ea20000100800 */
[----:B------:R-:W-:Y:S01]  /*1c080*/  @P0 IMAD.MOV.U32 R4, RZ, RZ, R47 ;  /* 0x000000ffff040224 */ /* 0x000fe200078e002f */
[----:B------:R-:W-:-:S02]  /*1c090*/  PRMT R153, RZ, 0x7610, R153 ;  /* 0x00007610ff997816 */ /* 0x000fc40000000099 */
[----:B------:R-:W2:Y:S04]  /*1c0a0*/  LDL R47, [R1+0x2514] ;  /* 0x00251400012f7983 */ /* 0x000ea80000100800 */
[----:B------:R3:W2:Y:S02]  /*1c0b0*/  @P0 LDG.E.U8 R250, desc[UR52][R4.64] ;  /* 0x0000003404fa0981 */ /* 0x0006a4000c1e1100 */
[----:B---3--:R-:W-:Y:S02]  /*1c0c0*/  @P1 IMAD.MOV.U32 R5, RZ, RZ, R51 ;  /* 0x000000ffff051224 */ /* 0x008fe400078e0033 */
[----:B------:R-:W3:Y:S01]  /*1c0d0*/  LDL R51, [R1+0x2510] ;  /* 0x0025100001337983 */ /* 0x000ee20000100800 */
[----:B------:R-:W-:Y:S01]  /*1c0e0*/  @P1 IMAD.MOV.U32 R4, RZ, RZ, R45 ;  /* 0x000000ffff041224 */ /* 0x000fe200078e002d */
[----:B------:R-:W-:-:S02]  /*1c0f0*/  PRMT R244, RZ, 0x7610, R244 ;  /* 0x00007610fff47816 */ /* 0x000fc400000000f4 */
[----:B------:R-:W3:Y:S04]  /*1c100*/  LDL R45, [R1+0x250c] ;  /* 0x00250c00012d7983 */ /* 0x000ee80000100800 */
[----:B------:R4:W3:Y:S02]  /*1c110*/  @P1 LDG.E.U8 R153, desc[UR52][R4.64] ;  /* 0x0000003404991981 */ /* 0x0008e4000c1e1100 */
[----:B----4-:R-:W-:Y:S01]  /*1c120*/  @P1 IMAD.MOV.U32 R4, RZ, RZ, R46 ;  /* 0x000000ffff041224 */ /* 0x010fe200078e002e */
[----:B------:R-:W-:Y:S01]  /*1c130*/  PRMT R246, RZ, 0x7610, R246 ;  /* 0x00007610fff67816 */ /* 0x000fe200000000f6 */
[----:B------:R-:W4:Y:S01]  /*1c140*/  LDL R46, [R1+0x2504] ;  /* 0x00250400012e7983 */ /* 0x000f220000100800 */
[----:B--2---:R-:W-:-:S03]  /*1c150*/  @P1 IMAD.MOV.U32 R5, RZ, RZ, R49 ;  /* 0x000000ffff051224 */ /* 0x004fc600078e0031 */
[----:B------:R-:W2:Y:S04]  /*1c160*/  LDL R49, [R1+0x2508] ;  /* 0x0025080001317983 */ /* 0x000ea80000100800 */
[----:B------:R0:W4:Y:S02]  /*1c170*/  @P1 LDG.E.U8 R244, desc[UR52][R4.64] ;  /* 0x0000003404f41981 */ /* 0x000124000c1e1100 */
[----:B0-----:R-:W-:Y:S02]  /*1c180*/  @P1 IMAD.MOV.U32 R5, RZ, RZ, R127 ;  /* 0x000000ffff051224 */ /* 0x001fe400078e007f */
[----:B------:R-:W4:Y:S01]  /*1c190*/  LDL R127, [R1+0x2500] ;  /* 0x00250000017f7983 */ /* 0x000f220000100800 */
[----:B------:R-:W-:Y:S01]  /*1c1a0*/  ISETP.GT.AND P0, PT, R0, 0x8, PT ;  /* 0x000000080000780c */ /* 0x000fe20003f04270 */
[----:B------:R-:W-:Y:S01]  /*1c1b0*/  @P1 IMAD.MOV.U32 R4, RZ, RZ, R43 ;  /* 0x000000ffff041224 */ /* 0x000fe200078e002b */
[----:B------:R-:W-:Y:S01]  /*1c1c0*/  PRMT R247, RZ, 0x7610, R247 ;  /* 0x00007610fff77816 */ /* 0x000fe200000000f7 */
[----:B------:R-:W4:Y:S04]  /*1c1d0*/  LDL R43, [R1+0x24fc] ;  /* 0x0024fc00012b7983 */ /* 0x000f280000100800 */
[----:B------:R0:W4:Y:S01]  /*1c1e0*/  @P1 LDG.E.U8 R246, desc[UR52][R4.64] ;  /* 0x0000003404f61981 */ /* 0x000122000c1e1100 */
[----:B------:R-:W-:Y:S01]  /*1c1f0*/  PRMT R239, RZ, 0x7610, R239 ;  /* 0x00007610ffef7816 */ /* 0x000fe200000000ef */
[----:B0-----:R-:W-:-:S02]  /*1c200*/  @P1 IMAD.MOV.U32 R4, RZ, RZ, R44 ;  /* 0x000000ffff041224 */ /* 0x001fc400078e002c */
[----:B------:R-:W4:Y:S01]  /*1c210*/  LDL R44, [R1+0x24f4] ;  /* 0x0024f400012c7983 */ /* 0x000f220000100800 */
[----:B------:R-:W-:-:S03]  /*1c220*/  @P1 IMAD.MOV.U32 R5, RZ, RZ, R125 ;  /* 0x000000ffff051224 */ /* 0x000fc600078e007d */
[----:B------:R-:W4:Y:S04]  /*1c230*/  LDL R125, [R1+0x24f8] ;  /* 0x0024f800017d7983 */ /* 0x000f280000100800 */
[----:B------:R0:W4:Y:S02]  /*1c240*/  @P1 LDG.E.U8 R247, desc[UR52][R4.64] ;  /* 0x0000003404f71981 */ /* 0x000124000c1e1100 */
[----:B0-----:R-:W-:Y:S01]  /*1c250*/  @P0 IMAD.MOV.U32 R4, RZ, RZ, R48 ;  /* 0x000000ffff040224 */ /* 0x001fe200078e0030 */
[----:B------:R-:W-:Y:S01]  /*1c260*/  PRMT R241, RZ, 0x7610, R241 ;  /* 0x00007610fff17816 */ /* 0x000fe200000000f1 */
[----:B------:R-:W4:Y:S01]  /*1c270*/  LDL R48, [R1+0x24ec] ;  /* 0x0024ec0001307983 */ /* 0x000f220000100800 */
[----:B------:R-:W-:-:S03]  /*1c280*/  @P0 IMAD.MOV.U32 R5, RZ, RZ, R128 ;  /* 0x000000ffff050224 */ /* 0x000fc600078e0080 */
[----:B------:R-:W4:Y:S04]  /*1c290*/  LDL R128, [R1+0x24f0] ;  /* 0x0024f00001807983 */ /* 0x000f280000100800 */
[----:B------:R0:W4:Y:S02]  /*1c2a0*/  @P0 LDG.E.U8 R239, desc[UR52][R4.64] ;  /* 0x0000003404ef0981 */ /* 0x000124000c1e1100 */
[----:B0-----:R-:W-:Y:S02]  /*1c2b0*/  @P0 IMAD.MOV.U32 R4, RZ, RZ, R126 ;  /* 0x000000ffff040224 */ /* 0x001fe400078e007e */
[----:B------:R-:W4:Y:S01]  /*1c2c0*/  LDL R126, [R1+0x24e8] ;  /* 0x0024e800017e7983 */ /* 0x000f220000100800 */
[----:B------:R-:W-:Y:S01]  /*1c2d0*/  @P0 IMAD.MOV.U32 R5, RZ, RZ, R129 ;  /* 0x000000ffff050224 */ /* 0x000fe200078e0081 */
[----:B------:R-:W-:-:S02]  /*1c2e0*/  PRMT R242, RZ, 0x7610, R242 ;  /* 0x00007610fff27816 */ /* 0x000fc400000000f2 */
[----:B------:R-:W-:Y:S01]  /*1c2f0*/  ISETP.GT.AND P1, PT, R0, 0x9, PT ;  /* 0x000000090000780c */ /* 0x000fe20003f24270 */
[----:B------:R-:W4:Y:S04]  /*1c300*/  LDL R129, [R1+0x24b8] ;  /* 0x0024b80001817983 */ /* 0x000f280000100800 */
[----:B------:R3:W4:Y:S02]  /*1c310*/  @P0 LDG.E.U8 R241, desc[UR52][R4.64] ;  /* 0x0000003404f10981 */ /* 0x000724000c1e1100 */
[----:B---3--:R-:W-:Y:S02]  /*1c320*/  @P0 IMAD.MOV.U32 R5, RZ, RZ, R51 ;  /* 0x000000ffff050224 */ /* 0x008fe400078e0033 */
[----:B------:R-:W3:Y:S01]  /*1c330*/  LDL R51, [R1+0x24e0] ;  /* 0x0024e00001337983 */ /* 0x000ee20000100800 */
[----:B------:R-:W-:-:S03]  /*1c340*/  @P0 IMAD.MOV.U32 R4, RZ, RZ, R47 ;  /* 0x000000ffff040224 */ /* 0x000fc600078e002f */
[----:B------:R-:W3:Y:S01]  /*1c350*/  LDL R47, [R1+0x24e4] ;  /* 0x0024e400012f7983 */ /* 0x000ee20000100800 */
[----:B------:R-:W-:-:S03]  /*1c360*/  PRMT R243, RZ, 0x7610, R243 ;  /* 0x00007610fff37816 */ /* 0x000fc600000000f3 */
[----:B------:R0:W3:Y:S02]  /*1c370*/  @P0 LDG.E.U8 R242, desc[UR52][R4.64] ;  /* 0x0000003404f20981 */ /* 0x0000e4000c1e1100 */
[----:B0-----:R-:W-:Y:S02]  /*1c380*/  @P0 IMAD.MOV.U32 R4, RZ, RZ, R45 ;  /* 0x000000ffff040224 */ /* 0x001fe400078e002d */
[----:B------:R-:W3:Y:S01]  /*1c390*/  LDL R45, [R1+0x24dc] ;  /* 0x0024dc00012d7983 */ /* 0x000ee20000100800 */
[----:B--2---:R-:W-:-:S03]  /*1c3a0*/  @P0 IMAD.MOV.U32 R5, RZ, RZ, R49 ;  /* 0x000000ffff050224 */ /* 0x004fc600078e0031 */
[----:B------:R-:W2:Y:S04]  /*1c3b0*/  LDL R49, [R1+0x24d8] ;  /* 0x0024d80001317983 */ /* 0x000ea80000100800 */
[----:B------:R4:W2:Y:S02]  /*1c3c0*/  @P0 LDG.E.U8 R243, desc[UR52][R4.64] ;  /* 0x0000003404f30981 */ /* 0x0008a4000c1e1100 */
[----:B----4-:R-:W-:Y:S02]  /*1c3d0*/  @P1 IMAD.MOV.U32 R5, RZ, RZ, R127 ;  /* 0x000000ffff051224 */ /* 0x010fe400078e007f */
[----:B------:R-:W4:Y:S01]  /*1c3e0*/  LDL R127, [R1+0x24d0] ;  /* 0x0024d000017f7983 */ /* 0x000f220000100800 */
[----:B------:R-:W-:Y:S01]  /*1c3f0*/  PRMT R154, RZ, 0x7610, R154 ;  /* 0x00007610ff9a7816 */ /* 0x000fe2000000009a */
[----:B------:R-:W-:-:S02]  /*1c400*/  @P1 IMAD.MOV.U32 R4, RZ, RZ, R46 ;  /* 0x000000ffff041224 */ /* 0x000fc400078e002e */
[----:B------:R-:W4:Y:S01]  /*1c410*/  LDL R46, [R1+0x24d4] ;  /* 0x0024d400012e7983 */ /* 0x000f220000100800 */
[----:B------:R-:W-:-:S03]  /*1c420*/  PRMT R237, RZ, 0x7610, R237 ;  /* 0x00007610ffed7816 */ /* 0x000fc600000000ed */
[----:B------:R0:W4:Y:S01]  /*1c430*/  @P1 LDG.E.U8 R154, desc[UR52][R4.64] ;  /* 0x00000034049a1981 */ /* 0x000122000c1e1100 */
[----:B------:R-:W-:Y:S01]  /*1c440*/  PRMT R238, RZ, 0x7610, R238 ;  /* 0x00007610ffee7816 */ /* 0x000fe200000000ee */
[----:B0-----:R-:W-:Y:S02]  /*1c450*/  @P1 IMAD.MOV.U32 R4, RZ, RZ, R43 ;  /* 0x000000ffff041224 */ /* 0x001fe400078e002b */
[----:B------:R-:W4:Y:S01]  /*1c460*/  LDL R43, [R1+0x24cc] ;  /* 0x0024cc00012b7983 */ /* 0x000f220000100800 */
[----:B------:R-:W-:-:S03]  /*1c470*/  @P1 IMAD.MOV.U32 R5, RZ, RZ, R125 ;  /* 0x000000ffff051224 */ /* 0x000fc600078e007d */
[----:B------:R-:W4:Y:S04]  /*1c480*/  LDL R125, [R1+0x24c8] ;  /* 0x0024c800017d7983 */ /* 0x000f280000100800 */
[----:B------:R0:W4:Y:S01]  /*1c490*/  @P1 LDG.E.U8 R237, desc[UR52][R4.64] ;  /* 0x0000003404ed1981 */ /* 0x000122000c1e1100 */
[----:B------:R-:W-:Y:S01]  /*1c4a0*/  ISETP.GT.AND P0, PT, R0, 0xa, PT ;  /* 0x0000000a0000780c */ /* 0x000fe20003f04270 */
[----:B0-----:R-:W-:Y:S02]  /*1c4b0*/  @P1 IMAD.MOV.U32 R4, RZ, RZ, R44 ;  /* 0x000000ffff041224 */ /* 0x001fe400078e002c */
[----:B------:R-:W4:Y:S01]  /*1c4c0*/  LDL R44, [R1+0x24c4] ;  /* 0x0024c400012c7983 */ /* 0x000f220000100800 */
[----:B------:R-:W-:Y:S01]  /*1c4d0*/  PRMT R240, RZ, 0x7610, R240 ;  /* 0x00007610fff07816 */ /* 0x000fe200000000f0 */
[----:B------:R-:W-:-:S02]  /*1c4e0*/  @P1 IMAD.MOV.U32 R5, RZ, RZ, R128 ;  /* 0x000000ffff051224 */ /* 0x000fc400078e0080 */
[----:B------:R-:W4:Y:S04]  /*1c4f0*/  LDL R128, [R1+0x24c0] ;  /* 0x0024c00001807983 */ /* 0x000f280000100800 */
[----:B------:R0:W4:Y:S02]  /*1c500*/  @P1 LDG.E.U8 R238, desc[UR52][R4.64] ;  /* 0x0000003404ee1981 */ /* 0x000124000c1e1100 */
[----:B0-----:R-:W-:Y:S02]  /*1c510*/  @P1 IMAD.MOV.U32 R5, RZ, RZ, R126 ;  /* 0x000000ffff051224 */ /* 0x001fe400078e007e */
[----:B------:R-:W4:Y:S01]  /*1c520*/  LDL R126, [R1+0x24bc] ;  /* 0x0024bc00017e7983 */ /* 0x000f220000100800 */
[----:B------:R-:W-:Y:S01]  /*1c530*/  @P1 IMAD.MOV.U32 R4, RZ, RZ, R48 ;  /* 0x000000ffff041224 */ /* 0x000fe200078e0030 */
[----:B------:R-:W-:-:S02]  /*1c540*/  PRMT R233, RZ, 0x7610, R233 ;  /* 0x00007610ffe97816 */ /* 0x000fc400000000e9 */
[----:B------:R-:W4:Y:S04]  /*1c550*/  LDL R48, [R1+0x24b4] ;  /* 0x0024b40001307983 */ /* 0x000f280000100800 */
[----:B------:R3:W4:Y:S02]  /*1c560*/  @P1 LDG.E.U8 R240, desc[UR52][R4.64] ;  /* 0x0000003404f01981 */ /* 0x000724000c1e1100 */
[----:B---3--:R-:W-:Y:S02]  /*1c570*/  @P0 IMAD.MOV.U32 R5, RZ, RZ, R51 ;  /* 0x000000ffff050224 */ /* 0x008fe400078e0033 */
[----:B------:R-:W3:Y:S01]  /*1c580*/  LDL R51, [R1+0x24b0] ;  /* 0x0024b00001337983 */ /* 0x000ee20000100800 */
[----:B------:R-:W-:Y:S01]  /*1c590*/  @P0 IMAD.MOV.U32 R4, RZ, RZ, R47 ;  /* 0x000000ffff040224 */ /* 0x000fe200078e002f */
[----:B------:R-:W-:-:S02]  /*1c5a0*/  PRMT R234, RZ, 0x7610, R234 ;  /* 0x00007610ffea7816 */ /* 0x000fc400000000ea */
[----:B------:R-:W3:Y:S04]  /*1c5b0*/  LDL R47, [R1+0x24ac] ;  /* 0x0024ac00012f7983 */ /* 0x000ee80000100800 */
[----:B------:R0:W3:Y:S02]  /*1c5c0*/  @P0 LDG.E.U8 R233, desc[UR52][R4.64] ;  /* 0x0000003404e90981 */ /* 0x0000e4000c1e1100 */
[----:B0-----:R-:W-:Y:S01]  /*1c5d0*/  @P0 IMAD.MOV.U32 R4, RZ, RZ, R45 ;  /* 0x000000ffff040224 */ /* 0x001fe200078e002d */
[----:B------:R-:W-:Y:S01]  /*1c5e0*/  PRMT R235, RZ, 0x7610, R235 ;  /* 0x00007610ffeb7816 */ /* 0x000fe200000000eb */
[----:B------:R-:W3:Y:S01]  /*1c5f0*/  LDL R45, [R1+0x24a4] ;  /* 0x0024a400012d7983 */ /* 0x000ee20000100800 */
[----:B--2---:R-:W-:-:S03]  /*1c600*/  @P0 IMAD.MOV.U32 R5, RZ, RZ, R49 ;  /* 0x000000ffff050224 */ /* 0x004fc600078e0031 */
[----:B------:R-:W2:Y:S04]  /*1c610*/  LDL R49, [R1+0x24a8] ;  /* 0x0024a80001317983 */ /* 0x000ea80000100800 */
[----:B------:R4:W2:Y:S02]  /*1c620*/  @P0 LDG.E.U8 R234, desc[UR52][R4.64] ;  /* 0x0000003404ea0981 */ /* 0x0008a4000c1e1100 */
[----:B----4-:R-:W-:Y:S02]  /*1c630*/  @P0 IMAD.MOV.U32 R5, RZ, RZ, R127 ;  /* 0x000000ffff050224 */ /* 0x010fe400078e007f */
        /* <DEDUP_REMOVED lines=58> */
[----:B------:R-:W-:-:S03]  /*1c9e0*/  @P0 IMAD.MOV.U32 R4, RZ, RZ, R44 ;  /* 0x000000ffff040224 */ /* 0x000fc600078e002c */
[----:B------:R-:W4:Y:S04]  /*1c9f0*/  LDL R44, [R1+0x2454] ;  /* 0x00245400012c7983 */ /* 0x000f280000100800 */
[----:B------:R3:W4:Y:S01]  /*1ca00*/  @P0 LDG.E.U8 R228, desc[UR52][R4.64] ;  /* 0x0000003404e40981 */ /* 0x000722000c1e1100 */
[----:B------:R-:W-:Y:S01]  /*1ca10*/  PRMT R221, RZ, 0x7610, R221 ;  /* 0x00007610ffdd7816 */ /* 0x000fe200000000dd */
[----:B---3--:R-:W-:Y:S02]  /*1ca20*/  @P1 IMAD.MOV.U32 R5, RZ, RZ, R51 ;  /* 0x000000ffff051224 */ /* 0x008fe400078e0033 */
[----:B------:R-:W3:Y:S01]  /*1ca30*/  LDL R51, [R1+0x2450] ;  /* 0x0024500001337983 */ /* 0x000ee20000100800 */
[----:B------:R-:W-:-:S03]  /*1ca40*/  @P1 IMAD.MOV.U32 R4, RZ, RZ, R48 ;  /* 0x000000ffff041224 */ /* 0x000fc600078e0030 */
[----:B------:R-:W3:Y:S01]  /*1ca50*/  LDL R48, [R1+0x244c] ;  /* 0x00244c0001307983 */ /* 0x000ee20000100800 */
[----:B------:R-:W-:-:S03]  /*1ca60*/  PRMT R222, RZ, 0x7610, R222 ;  /* 0x00007610ffde7816 */ /* 0x000fc600000000de */
        /* <DEDUP_REMOVED lines=33> */
[----:B0-----:R-:W-:Y:S02]  /*1cc80*/  @P0 IMAD.MOV.U32 R4, RZ, RZ, R44 ;  /* 0x000000ffff040224 */ /* 0x001fe400078e002c */
[----:B---3--:R-:W-:Y:S01]  /*1cc90*/  @P0 IMAD.MOV.U32 R5, RZ, RZ, R51 ;  /* 0x000000ffff050224 */ /* 0x008fe200078e0033 */
[----:B------:R-:W3:Y:S04]  /*1cca0*/  LDL R44, [R1+0x2424] ;  /* 0x00242400012c7983 */ /* 0x000ee80000100800 */
[----:B------:R-:W3:Y:S04]  /*1ccb0*/  LDL R51, [R1+0x2420] ;  /* 0x0024200001337983 */ /* 0x000ee80000100800 */
[----:B------:R0:W3:Y:S01]  /*1ccc0*/  @P0 LDG.E.U8 R218, desc[UR52][R4.64] ;  /* 0x0000003404da0981 */ /* 0x0000e2000c1e1100 */
[----:B------:R-:W-:Y:S01]  /*1ccd0*/  PRMT R220, RZ, 0x7610, R220 ;  /* 0x00007610ffdc7816 */ /* 0x000fe200000000dc */
[----:B0-----:R-:W-:-:S02]  /*1cce0*/  @P0 IMAD.MOV.U32 R4, RZ, RZ, R48 ;  /* 0x000000ffff040224 */ /* 0x001fc400078e0030 */
        /* <DEDUP_REMOVED lines=29> */
[----:B------:R3:W4:Y:S01]  /*1cec0*/  @P1 LDG.E.U8 R213, desc[UR52][R4.64] ;  /* 0x0000003404d51981 */ /* 0x000722000c1e1100 */
[----:B------:R-:W-:Y:S01]  /*1ced0*/  PRMT R215, RZ, 0x7610, R215 ;  /* 0x00007610ffd77816 */ /* 0x000fe200000000d7 */
[----:B---3--:R-:W-:Y:S02]  /*1cee0*/  @P0 IMAD.MOV.U32 R4, RZ, RZ, R44 ;  /* 0x000000ffff040224 */ /* 0x008fe400078e002c */
[----:B------:R-:W3:Y:S01]  /*1cef0*/  LDL R44, [R1+0x23ec] ;  /* 0x0023ec00012c7983 */ /* 0x000ee20000100800 */
[----:B------:R-:W-:-:S03]  /*1cf00*/  @P0 IMAD.MOV.U32 R5, RZ, RZ, R51 ;  /* 0x000000ffff050224 */ /* 0x000fc600078e0033 */
[----:B------:R-:W3:Y:S04]  /*1cf10*/  LDL R51, [R1+0x23f0] ;  /* 0x0023f00001337983 */ /* 0x000ee80000100800 */
[----:B------:R0:W3:Y:S02]  /*1cf20*/  @P0 LDG.E.U8 R214, desc[UR52][R4.64] ;  /* 0x0000003404d60981 */ /* 0x0000e4000c1e1100 */
[----:B0-----:R-:W-:Y:S02]  /*1cf30*/  @P0 IMAD.MOV.U32 R4, RZ, RZ, R48 ;  /* 0x000000ffff040224 */ /* 0x001fe400078e0030 */
[----:B------:R-:W3:Y:S01]  /*1cf40*/  LDL R48, [R1+0x23e8] ;  /* 0x0023e80001307983 */ /* 0x000ee20000100800 */
[----:B--2---:R-:W-:Y:S01]  /*1cf50*/  @P0 IMAD.MOV.U32 R5, RZ, RZ, R49 ;  /* 0x000000ffff050224 */ /* 0x004fe200078e0031 */
[----:B------:R-:W-:-:S02]  /*1cf60*/  PRMT R217, RZ, 0x7610, R217 ;  /* 0x00007610ffd97816 */ /* 0x000fc400000000d9 */
[----:B------:R-:W2:Y:S04]  /*1cf70*/  LDL R49, [R1+0x23e4] ;  /* 0x0023e40001317983 */ /* 0x000ea80000100800 */
[----:B------:R4:W2:Y:S02]  /*1cf80*/  @P0 LDG.E.U8 R215, desc[UR52][R4.64] ;  /* 0x0000003404d70981 */ /* 0x0008a4000c1e1100 */
[----:B----4-:R-:W-:Y:S02]  /*1cf90*/  @P0 IMAD.MOV.U32 R5, RZ, RZ, R127 ;  /* 0x000000ffff050224 */ /* 0x010fe400078e007f */
[----:B------:R-:W4:Y:S01]  /*1cfa0*/  LDL R127, [R1+0x23e0] ;  /* 0x0023e000017f7983 */ /* 0x000f220000100800 */
        /* <DEDUP_REMOVED lines=24> */
[----:B0-----:R-:W-:Y:S02]  /*1d130*/  @P1 IMAD.MOV.U32 R4, RZ, RZ, R43 ;  /* 0x000000ffff041224 */ /* 0x001fe400078e002b */
[----:B------:R-:W2:Y:S01]  /*1d140*/  LDL R43, [R1+0x23c4] ;  /* 0x0023c400012b7983 */ /* 0x000ea20000100800 */
[----:B---3--:R-:W-:-:S03]  /*1d150*/  @P1 IMAD.MOV.U32 R5, RZ, RZ, R51 ;  /* 0x000000ffff051224 */ /* 0x008fc600078e0033 */
[----:B------:R-:W3:Y:S04]  /*1d160*/  LDL R51, [R1+0x23c0] ;  /* 0x0023c00001337983 */ /* 0x000ee80000100800 */
[----:B------:R0:W3:Y:S01]  /*1d170*/  @P1 LDG.E.U8 R210, desc[UR52][R4.64] ;  /* 0x0000003404d21981 */ /* 0x0000e2000c1e1100 */
[----:B------:R-:W-:Y:S01]  /*1d180*/  PRMT R212, RZ, 0x7610, R212 ;  /* 0x00007610ffd47816 */ /* 0x000fe200000000d4 */
[----:B0-----:R-:W-:Y:S02]  /*1d190*/  @P1 IMAD.MOV.U32 R5, RZ, RZ, R48 ;  /* 0x000000ffff051224 */ /* 0x001fe400078e0030 */
[----:B------:R-:W3:Y:S01]  /*1d1a0*/  LDL R48, [R1+0x23b8] ;  /* 0x0023b80001307983 */ /* 0x000ee20000100800 */
[----:B------:R-:W-:-:S03]  /*1d1b0*/  @P1 IMAD.MOV.U32 R4, RZ, RZ, R44 ;  /* 0x000000ffff041224 */ /* 0x000fc600078e002c */
[----:B------:R-:W3:Y:S04]  /*1d1c0*/  LDL R44, [R1+0x23bc] ;  /* 0x0023bc00012c7983 */ /* 0x000ee80000100800 */
[----:B------:R4:W3:Y:S02]  /*1d1d0*/  @P1 LDG.E.U8 R212, desc[UR52][R4.64] ;  /* 0x0000003404d41981 */ /* 0x0008e4000c1e1100 */
[----:B----4-:R-:W-:Y:S02]  /*1d1e0*/  @P0 IMAD.MOV.U32 R5, RZ, RZ, R127 ;  /* 0x000000ffff050224 */ /* 0x010fe400078e007f */
[----:B------:R-:W4:Y:S01]  /*1d1f0*/  LDL R127, [R1+0x23b0] ;  /* 0x0023b000017f7983 */ /* 0x000f220000100800 */
[----:B------:R-:W-:Y:S01]  /*1d200*/  PRMT R203, RZ, 0x7610, R203 ;  /* 0x00007610ffcb7816 */ /* 0x000fe200000000cb */
[----:B--2---:R-:W-:-:S02]  /*1d210*/  @P0 IMAD.MOV.U32 R4, RZ, RZ, R49 ;  /* 0x000000ffff040224 */ /* 0x004fc400078e0031 */
        /* <DEDUP_REMOVED lines=22> */
[----:B0-----:R-:W-:Y:S01]  /*1d380*/  @P1 IMAD.MOV.U32 R4, RZ, RZ, R43 ;  /* 0x000000ffff041224 */ /* 0x001fe200078e002b */
[----:B------:R-:W-:Y:S01]  /*1d390*/  PRMT R200, RZ, 0x7610, R200 ;  /* 0x00007610ffc87816 */ /* 0x000fe200000000c8 */
[----:B------:R-:W2:Y:S01]  /*1d3a0*/  LDL R43, [R1+0x238c] ;  /* 0x00238c00012b7983 */ /* 0x000ea20000100800 */
[----:B---3--:R-:W-:-:S03]  /*1d3b0*/  @P1 IMAD.MOV.U32 R5, RZ, RZ, R51 ;  /* 0x000000ffff051224 */ /* 0x008fc600078e0033 */
[----:B------:R-:W3:Y:S04]  /*1d3c0*/  LDL R51, [R1+0x2390] ;  /* 0x0023900001337983 */ /* 0x000ee80000100800 */
[----:B------:R0:W3:Y:S02]  /*1d3d0*/  @P1 LDG.E.U8 R199, desc[UR52][R4.64] ;  /* 0x0000003404c71981 */ /* 0x0000e4000c1e1100 */
        /* <DEDUP_REMOVED lines=8> */
[----:B--2---:R-:W-:Y:S01]  /*1d460*/  @P1 IMAD.MOV.U32 R4, RZ, RZ, R49 ;  /* 0x000000ffff041224 */ /* 0x004fe200078e0031 */
[----:B------:R-:W-:Y:S01]  /*1d470*/  ISETP.GT.AND P0, PT, R0, 0x14, PT ;  /* 0x000000140000780c */ /* 0x000fe20003f04270 */
        /* <DEDUP_REMOVED lines=33> */
[----:B0-----:R-:W-:Y:S02]  /*1d690*/  @P1 IMAD.MOV.U32 R4, RZ, RZ, R44 ;  /* 0x000000ffff041224 */ /* 0x001fe400078e002c */
[----:B------:R-:W3:Y:S01]  /*1d6a0*/  LDL R44, [R1+0x2354] ;  /* 0x00235400012c7983 */ /* 0x000ee20000100800 */
[----:B----4-:R-:W-:-:S03]  /*1d6b0*/  @P1 IMAD.MOV.U32 R5, RZ, RZ, R127 ;  /* 0x000000ffff051224 */ /* 0x010fc600078e007f */
[----:B------:R-:W4:Y:S01]  /*1d6c0*/  LDL R127, [R1+0x2350] ;  /* 0x00235000017f7983 */ /* 0x000f220000100800 */
[----:B------:R-:W-:Y:S02]  /*1d6d0*/  PRMT R191, RZ, 0x7610, R191 ;  /* 0x00007610ffbf7816 */ /* 0x000fe400000000bf */
[----:B------:R-:W-:-:S04]  /*1d6e0*/  PRMT R192, RZ, 0x7610, R192 ;  /* 0x00007610ffc07816 */ /* 0x000fc800000000c0 */
[----:B------:R2:W4:Y:S01]  /*1d6f0*/  @P1 LDG.E.U8 R191, desc[UR52][R4.64] ;  /* 0x0000003404bf1981 */ /* 0x000522000c1e1100 */
[----:B------:R-:W-:Y:S01]  /*1d700*/  PRMT R193, RZ, 0x7610, R193 ;  /* 0x00007610ffc17816 */ /* 0x000fe200000000c1 */
[----:B--2---:R-:W-:Y:S02]  /*1d710*/  @P1 IMAD.MOV.U32 R4, RZ, RZ, R49 ;  /* 0x000000ffff041224 */ /* 0x004fe400078e0031 */
        /* <DEDUP_REMOVED lines=33> */
[----:B------:R-:W-:Y:S02]  /*1d930*/  ISETP.GT.AND P1, PT, R0, 0x17, PT ;  /* 0x000000170000780c */ /* 0x000fe40003f24270 */
[----:B------:R-:W-:Y:S02]  /*1d940*/  PRMT R190, RZ, 0x7610, R190 ;  /* 0x00007610ffbe7816 */ /* 0x000fe400000000be */
[----:B------:R2:W4:Y:S01]  /*1d950*/  @P0 LDG.E.U8 R189, desc[UR52][R4.64] ;  /* 0x0000003404bd0981 */ /* 0x000522000c1e1100 */
[----:B------:R-:W-:Y:S01]  /*1d960*/  PRMT R183, RZ, 0x7610, R183 ;  /* 0x00007610ffb77816 */ /* 0x000fe200000000b7 */
[----:B--2---:R-:W-:Y:S02]  /*1d970*/  @P0 IMAD.MOV.U32 R4, RZ, RZ, R49 ;  /* 0x000000ffff040224 */ /* 0x004fe400078e0031 */
        /* <DEDUP_REMOVED lines=26> */
[----:B------:R-:W3:Y:S01]  /*1db20*/  LDL R46, [R1+0x22fc] ;  /* 0x0022fc00012e7983 */ /* 0x000ee20000100800 */
[----:B------:R-:W-:-:S03]  /*1db30*/  PRMT R179, RZ, 0x7610, R179 ;  /* 0x00007610ffb37816 */ /* 0x000fc600000000b3 */
[----:B------:R0:W3:Y:S02]  /*1db40*/  @P1 LDG.E.U8 R186, desc[UR52][R4.64] ;  /* 0x0000003404ba1981 */ /* 0x0000e4000c1e1100 */
[----:B0-----:R-:W-:Y:S02]  /*1db50*/  @P0 IMAD.MOV.U32 R4, RZ, RZ, R43 ;  /* 0x000000ffff040224 */ /* 0x001fe400078e002b */
[----:B------:R-:W3:Y:S01]  /*1db60*/  LDL R43, [R1+0x22f4] ;  /* 0x0022f400012b7983 */ /* 0x000ee20000100800 */
[----:B----4-:R-:W-:-:S03]  /*1db70*/  @P0 IMAD.MOV.U32 R5, RZ, RZ, R127 ;  /* 0x000000ffff050224 */ /* 0x010fc600078e007f */
[----:B------:R-:W4:Y:S04]  /*1db80*/  LDL R127, [R1+0x22f0] ;  /* 0x0022f000017f7983 */ /* 0x000f280000100800 */
[----:B------:R0:W4:Y:S02]  /*1db90*/  @P0 LDG.E.U8 R179, desc[UR52][R4.64] ;  /* 0x0000003404b30981 */ /* 0x000124000c1e1100 */
[----:B0-----:R-:W-:Y:S02]  /*1dba0*/  @P0 IMAD.MOV.U32 R4, RZ, RZ, R44 ;  /* 0x000000ffff040224 */ /* 0x001fe400078e002c */
[----:B------:R-:W4:Y:S01]  /*1dbb0*/  LDL R44, [R1+0x22ec] ;  /* 0x0022ec00012c7983 */ /* 0x000f220000100800 */
[----:B------:R-:W-:Y:S02]  /*1dbc0*/  PRMT R180, RZ, 0x7610, R180 ;  /* 0x00007610ffb47816 */ /* 0x000fe400000000b4 */
[----:B------:R-:W-:Y:S01]  /*1dbd0*/  PRMT R181, RZ, 0x7610, R181 ;  /* 0x00007610ffb57816 */ /* 0x000fe200000000b5 */
[----:B--2---:R-:W-:-:S02]  /*1dbe0*/  @P0 IMAD.MOV.U32 R5, RZ, RZ, R125 ;  /* 0x000000ffff050224 */ /* 0x004fc400078e007d */
        /* <DEDUP_REMOVED lines=34> */
[----:B------:R-:W-:Y:S02]  /*1de10*/  ISETP.GT.AND P0, PT, R0, 0x1a, PT ;  /* 0x0000001a0000780c */ /* 0x000fe40003f04270 */
[----:B------:R-:W-:-:S02]  /*1de20*/  PRMT R178, RZ, 0x7610, R178 ;  /* 0x00007610ffb27816 */ /* 0x000fc400000000b2 */
[----:B------:R-:W-:Y:S01]  /*1de30*/  PRMT R171, RZ, 0x7610, R171 ;  /* 0x00007610ffab7816 */ /* 0x000fe200000000ab */
[----:B--2---:R-:W-:Y:S02]  /*1de40*/  @P1 IMAD.MOV.U32 R5, RZ, RZ, R125 ;  /* 0x000000ffff051224 */ /* 0x004fe400078e007d */
        /* <DEDUP_REMOVED lines=14> */
[----:B------:R0:W2:Y:S01]  /*1df30*/  @P0 LDG.E.U8 R172, desc[UR52][R4.64] ;  /* 0x0000003404ac0981 */ /* 0x0000a2000c1e1100 */
[----:B------:R-:W-:Y:S01]  /*1df40*/  PRMT R174, RZ, 0x7610, R174 ;  /* 0x00007610ffae7816 */ /* 0x000fe200000000ae */
[----:B0-----:R-:W-:Y:S02]  /*1df50*/  @P0 IMAD.MOV.U32 R4, RZ, RZ, R47 ;  /* 0x000000ffff040224 */ /* 0x001fe400078e002f */
[----:B------:R-:W2:Y:S01]  /*1df60*/  LDL R47, [R1+0x22a4] ;  /* 0x0022a400012f7983 */ /* 0x000ea20000100800 */
[----:B---3--:R-:W-:-:S03]  /*1df70*/  @P0 IMAD.MOV.U32 R5, RZ, RZ, R51 ;  /* 0x000000ffff050224 */ /* 0x008fc600078e0033 */
[----:B------:R-:W3:Y:S04]  /*1df80*/  LDL R51, [R1+0x22a0] ;  /* 0x0022a00001337983 */ /* 0x000ee80000100800 */
[----:B------:R0:W3:Y:S02]  /*1df90*/  @P0 LDG.E.U8 R173, desc[UR52][R4.64] ;  /* 0x0000003404ad0981 */ /* 0x0000e4000c1e1100 */
[----:B0-----:R-:W-:Y:S02]  /*1dfa0*/  @P0 IMAD.MOV.U32 R4, RZ, RZ, R45 ;  /* 0x000000ffff040224 */ /* 0x001fe400078e002d */
[----:B------:R-:W-:Y:S01]  /*1dfb0*/  @P0 IMAD.MOV.U32 R5, RZ, RZ, R48 ;  /* 0x000000ffff050224 */ /* 0x000fe200078e0030 */
[----:B------:R-:W3:Y:S04]  /*1dfc0*/  LDL R45, [R1+0x229c] ;  /* 0x00229c00012d7983 */ /* 0x000ee80000100800 */
[----:B------:R-:W3:Y:S04]  /*1dfd0*/  LDL R48, [R1+0x2298] ;  /* 0x0022980001307983 */ /* 0x000ee80000100800 */
[----:B------:R0:W3:Y:S01]  /*1dfe0*/  @P0 LDG.E.U8 R174, desc[UR52][R4.64] ;  /* 0x0000003404ae0981 */ /* 0x0000e2000c1e1100 */
[----:B------:R-:W-:Y:S01]  /*1dff0*/  PRMT R167, RZ, 0x7610, R167 ;  /* 0x00007610ffa77816 */ /* 0x000fe200000000a7 */
[----:B0-----:R-:W-:-:S02]  /*1e000*/  @P1 IMAD.MOV.U32 R4, RZ, RZ, R46 ;  /* 0x000000ffff041224 */ /* 0x001fc400078e002e */
[----:B------:R-:W3:Y:S01]  /*1e010*/  LDL R46, [R1+0x2294] ;  /* 0x00229400012e7983 */ /* 0x000ee20000100800 */
[----:B----4-:R-:W-:-:S03]  /*1e020*/  @P1 IMAD.MOV.U32 R5, RZ, RZ, R127 ;  /* 0x000000ffff051224 */ /* 0x010fc600078e007f */
[----:B------:R-:W4:Y:S04]  /*1e030*/  LDL R127, [R1+0x2290] ;  /* 0x00229000017f7983 */ /* 0x000f280000100800 */
[----:B------:R0:W4:Y:S02]  /*1e040*/  @P1 LDG.E.U8 R167, desc[UR52][R4.64] ;  /* 0x0000003404a71981 */ /* 0x000124000c1e1100 */
[----:B0-----:R-:W-:Y:S02]  /*1e050*/  @P1 IMAD.MOV.U32 R4, RZ, RZ, R43 ;  /* 0x000000ffff041224 */ /* 0x001fe400078e002b */
[----:B------:R-:W-:Y:S01]  /*1e060*/  @P1 IMAD.MOV.U32 R5, RZ, RZ, R44 ;  /* 0x000000ffff051224 */ /* 0x000fe200078e002c */
[----:B------:R-:W4:Y:S04]  /*1e070*/  LDL R43, [R1+0x228c] ;  /* 0x00228c00012b7983 */ /* 0x000f280000100800 */
[----:B------:R-:W4:Y:S01]  /*1e080*/  LDL R44, [R1+0x2288] ;  /* 0x00228800012c7983 */ /* 0x000f220000100800 */
[----:B------:R-:W-:-:S02]  /*1e090*/  PRMT R168, RZ, 0x7610, R168 ;  /* 0x00007610ffa87816 */ /* 0x000fc400000000a8 */
[----:B------:R-:W-:-:S04]  /*1e0a0*/  PRMT R169, RZ, 0x7610, R169 ;  /* 0x00007610ffa97816 */ /* 0x000fc800000000a9 */
[----:B------:R2:W4:Y:S01]  /*1e0b0*/  @P1 LDG.E.U8 R168, desc[UR52][R4.64] ;  /* 0x0000003404a81981 */ /* 0x000522000c1e1100 */
[----:B------:R-:W-:Y:S01]  /*1e0c0*/  ISETP.GT.AND P0, PT, R0, 0x1c, PT ;  /* 0x0000001c0000780c */ /* 0x000fe20003f04270 */
[----:B--2---:R-:W-:Y:S02]  /*1e0d0*/  @P1 IMAD.MOV.U32 R4, RZ, RZ, R125 ;  /* 0x000000ffff041224 */ /* 0x004fe400078e007d */
[----:B------:R-:W2:Y:S01]  /*1e0e0*/  LDL R125, [R1+0x2284] ;  /* 0x00228400017d7983 */ /* 0x000ea20000100800 */
[----:B------:R-:W-:Y:S02]  /*1e0f0*/  PRMT R170, RZ, 0x7610, R170 ;  /* 0x00007610ffaa7816 */ /* 0x000fe400000000aa */
[----:B------:R-:W-:Y:S01]  /*1e100*/  PRMT R163, RZ, 0x7610, R163 ;  /* 0x00007610ffa37816 */ /* 0x000fe200000000a3 */
[----:B------:R-:W-:Y:S01]  /*1e110*/  @P1 IMAD.MOV.U32 R5, RZ, RZ, R128 ;  /* 0x000000ffff051224 */ /* 0x000fe200078e0080 */
[----:B------:R-:W-:Y:S01]  /*1e120*/  PRMT R164, RZ, 0x7610, R164 ;  /* 0x00007610ffa47816 */ /* 0x000fe200000000a4 */
[----:B------:R-:W2:Y:S04]  /*1e130*/  LDL R128, [R1+0x2258] ;  /* 0x0022580001807983 */ /* 0x000ea80000100800 */
[----:B------:R0:W2:Y:S02]  /*1e140*/  @P1 LDG.E.U8 R169, desc[UR52][R4.64] ;  /* 0x0000003404a91981 */ /* 0x0000a4000c1e1100 */
[----:B0-----:R-:W-:-:S02]  /*1e150*/  @P1 IMAD.MOV.U32 R5, RZ, RZ, R126 ;  /* 0x000000ffff051224 */ /* 0x001fc400078e007e */
[----:B------:R-:W2:Y:S01]  /*1e160*/  LDL R126, [R1+0x227c] ;  /* 0x00227c00017e7983 */ /* 0x000ea20000100800 */
[----:B------:R-:W-:-:S03]  /*1e170*/  @P1 IMAD.MOV.U32 R4, RZ, RZ, R49 ;  /* 0x000000ffff041224 */ /* 0x000fc600078e0031 */
[----:B------:R-:W2:Y:S04]  /*1e180*/  LDL R49, [R1+0x2274] ;  /* 0x0022740001317983 */ /* 0x000ea80000100800 */
[----:B------:R0:W2:Y:S02]  /*1e190*/  @P1 LDG.E.U8 R170, desc[UR52][R4.64] ;  /* 0x0000003404aa1981 */ /* 0x0000a4000c1e1100 */
[----:B0-----:R-:W-:Y:S02]  /*1e1a0*/  @P0 IMAD.MOV.U32 R4, RZ, RZ, R47 ;  /* 0x000000ffff040224 */ /* 0x001fe400078e002f */
        /* <DEDUP_REMOVED lines=8> */
[----:B------:R0:W3:Y:S01]  /*1e230*/  @P0 LDG.E.U8 R164, desc[UR52][R4.64] ;  /* 0x0000003404a40981 */ /* 0x0000e2000c1e1100 */
[----:B------:R-:W-:Y:S01]  /*1e240*/  PRMT R165, RZ, 0x7610, R165 ;  /* 0x00007610ffa57816 */ /* 0x000fe200000000a5 */
[----:B0-----:R-:W-:Y:S02]  /*1e250*/  @P0 IMAD.MOV.U32 R4, RZ, RZ, R46 ;  /* 0x000000ffff040224 */ /* 0x001fe400078e002e */
[----:B------:R-:W3:Y:S01]  /*1e260*/  LDL R46, [R1+0x2260] ;  /* 0x00226000012e7983 */ /* 0x000ee20000100800 */
[----:B----4-:R-:W-:-:S03]  /*1e270*/  @P0 IMAD.MOV.U32 R5, RZ, RZ, R127 ;  /* 0x000000ffff050224 */ /* 0x010fc600078e007f */
[----:B------:R-:W4:Y:S04]  /*1e280*/  LDL R127, [R1+0x225c] ;  /* 0x00225c00017f7983 */ /* 0x000f280000100800 */
[----:B------:R0:W4:Y:S02]  /*1e290*/  @P0 LDG.E.U8 R165, desc[UR52][R4.64] ;  /* 0x0000003404a50981 */ /* 0x000124000c1e1100 */
[----:B0-----:R-:W-:Y:S02]  /*1e2a0*/  @P0 IMAD.MOV.U32 R4, RZ, RZ, R43 ;  /* 0x000000ffff040224 */ /* 0x001fe400078e002b */
[----:B------:R-:W4:Y:S01]  /*1e2b0*/  LDL R43, [R1+0x2254] ;  /* 0x00225400012b7983 */ /* 0x000f220000100800 */
[----:B------:R-:W-:-:S03]  /*1e2c0*/  @P0 IMAD.MOV.U32 R5, RZ, RZ, R44 ;  /* 0x000000ffff050224 */ /* 0x000fc600078e002c */
[----:B------:R-:W4:Y:S01]  /*1e2d0*/  LDL R44, [R1+0x2250] ;  /* 0x00225000012c7983 */ /* 0x000f220000100800 */
[----:B------:R-:W-:Y:S02]  /*1e2e0*/  ISETP.GT.AND P1, PT, R0, 0x1d, PT ;  /* 0x0000001d0000780c */ /* 0x000fe40003f24270 */
[----:B------:R-:W-:Y:S02]  /*1e2f0*/  PRMT R166, RZ, 0x7610, R166 ;  /* 0x00007610ffa67816 */ /* 0x000fe400000000a6 */
[----:B------:R-:W-:-:S04]  /*1e300*/  PRMT R159, RZ, 0x7610, R159 ;  /* 0x00007610ff9f7816 */ /* 0x000fc8000000009f */
[----:B------:R2:W4:Y:S05]  /*1e310*/  @P0 LDG.E.U8 R166, desc[UR52][R4.64] ;  /* 0x0000003404a60981 */ /* 0x00052a000c1e1100 */
[----:B--2---:R-:W-:Y:S02]  /*1e320*/  @P1 IMAD.MOV.U32 R4, RZ, RZ, R125 ;  /* 0x000000ffff041224 */ /* 0x004fe400078e007d */
[----:B------:R-:W-:Y:S01]  /*1e330*/  @P1 IMAD.MOV.U32 R5, RZ, RZ, R130 ;  /* 0x000000ffff051224 */ /* 0x000fe200078e0082 */
[----:B------:R-:W2:Y:S04]  /*1e340*/  LDL R125, [R1+0x224c] ;  /* 0x00224c00017d7983 */ /* 0x000ea80000100800 */
[----:B------:R0:W2:Y:S01]  /*1e350*/  @P1 LDG.E.U8 R159, desc[UR52][R4.64] ;  /* 0x00000034049f1981 */ /* 0x0000a2000c1e1100 */
[----:B------:R-:W-:-:S02]  /*1e360*/  PRMT R160, RZ, 0x7610, R160 ;  /* 0x00007610ffa07816 */ /* 0x000fc400000000a0 */
[----:B------:R-:W-:Y:S02]  /*1e370*/  PRMT R161, RZ, 0x7610, R161 ;  /* 0x00007610ffa17816 */ /* 0x000fe400000000a1 */
[----:B------:R-:W-:Y:S01]  /*1e380*/  ISETP.GT.AND P0, PT, R0, 0x1e, PT ;  /* 0x0000001e0000780c */ /* 0x000fe20003f04270 */
[----:B0-----:R-:W-:Y:S01]  /*1e390*/  @P1 IMAD.MOV.U32 R5, RZ, RZ, R129 ;  /* 0x000000ffff051224 */ /* 0x001fe200078e0081 */
[----:B------:R-:W-:Y:S01]  /*1e3a0*/  PRMT R162, RZ, 0x7610, R162 ;  /* 0x00007610ffa27816 */ /* 0x000fe200000000a2 */
[----:B------:R-:W-:Y:S02]  /*1e3b0*/  @P1 IMAD.MOV.U32 R4, RZ, RZ, R126 ;  /* 0x000000ffff041224 */ /* 0x000fe400078e007e */
[----:B------:R-:W2:Y:S04]  /*1e3c0*/  LDL R126, [R1+0x2248] ;  /* 0x00224800017e7983 */ /* 0x000ea80000100800 */
[----:B------:R0:W2:Y:S02]  /*1e3d0*/  @P1 LDG.E.U8 R160, desc[UR52][R4.64] ;  /* 0x0000003404a01981 */ /* 0x0000a4000c1e1100 */
[----:B0-----:R-:W-:-:S02]  /*1e3e0*/  @P1 IMAD.MOV.U32 R4, RZ, RZ, R49 ;  /* 0x000000ffff041224 */ /* 0x001fc400078e0031 */
        /* <DEDUP_REMOVED lines=9> */
[----:B------:R0:W3:Y:S01]  /*1e480*/  @P1 LDG.E.U8 R162, desc[UR52][R4.64] ;  /* 0x0000003404a21981 */ /* 0x0000e2000c1e1100 */
[----:B------:R-:W-:Y:S01]  /*1e490*/  PRMT R156, RZ, 0x7610, R156 ;  /* 0x00007610ff9c7816 */ /* 0x000fe2000000009c */
[----:B0-----:R-:W-:Y:S02]  /*1e4a0*/  @P0 IMAD.MOV.U32 R4, RZ, RZ, R45 ;  /* 0x000000ffff040224 */ /* 0x001fe400078e002d */
[----:B------:R-:W-:Y:S01]  /*1e4b0*/  @P0 IMAD.MOV.U32 R5, RZ, RZ, R46 ;  /* 0x000000ffff050224 */ /* 0x000fe200078e002e */
[----:B------:R-:W3:Y:S04]  /*1e4c0*/  LDL R45, [R1+0x2234] ;  /* 0x00223400012d7983 */ /* 0x000ee80000100800 */
[----:B------:R0:W3:Y:S04]  /*1e4d0*/  @P0 LDG.E.U8 R155, desc[UR52][R4.64] ;  /* 0x00000034049b0981 */ /* 0x0000e8000c1e1100 */
[----:B------:R-:W3:Y:S01]  /*1e4e0*/  LDL R46, [R1+0x2230] ;  /* 0x00223000012e7983 */ /* 0x000ee20000100800 */
[----:B0-----:R-:W-:-:S02]  /*1e4f0*/  @P0 IMAD.MOV.U32 R5, RZ, RZ, R128 ;  /* 0x000000ffff050224 */ /* 0x001fc400078e0080 */
[----:B----4-:R-:W-:-:S05]  /*1e500*/  @P0 IMAD.MOV.U32 R4, RZ, RZ, R127 ;  /* 0x000000ffff040224 */ /* 0x010fca00078e007f */
[----:B------:R0:W4:Y:S02]  /*1e510*/  @P0 LDG.E.U8 R156, desc[UR52][R4.64] ;  /* 0x00000034049c0981 */ /* 0x000124000c1e1100 */
[----:B0-----:R-:W-:Y:S02]  /*1e520*/  @P0 IMAD.MOV.U32 R4, RZ, RZ, R43 ;  /* 0x000000ffff040224 */ /* 0x001fe400078e002b */
[----:B------:R-:W4:Y:S01]  /*1e530*/  LDL R43, [R1+0x222c] ;  /* 0x00222c00012b7983 */ /* 0x000f220000100800 */
[----:B------:R-:W-:-:S03]  /*1e540*/  @P0 IMAD.MOV.U32 R5, RZ, RZ, R44 ;  /* 0x000000ffff050224 */ /* 0x000fc600078e002c */
[----:B------:R-:W4:Y:S01]  /*1e550*/  LDL R44, [R1+0x2228] ;  /* 0x00222800012c7983 */ /* 0x000f220000100800 */
[----:B------:R-:W-:Y:S02]  /*1e560*/  PRMT R157, RZ, 0x7610, R157 ;  /* 0x00007610ff9d7816 */ /* 0x000fe4000000009d */
[----:B------:R-:W-:-:S04]  /*1e570*/  LOP3.LUT R158, R158, 0xffff, RZ, 0xc0, !PT ;  /* 0x0000ffff9e9e7812 */ /* 0x000fc800078ec0ff */
[----:B------:R0:W4:Y:S02]  /*1e580*/  @P0 LDG.E.U8 R157, desc[UR52][R4.64] ;  /* 0x00000034049d0981 */ /* 0x000124000c1e1100 */
[----:B0-----:R-:W-:-:S04]  /*1e590*/  LOP3.LUT R4, R41, 0xffff, RZ, 0xc0, !PT ;  /* 0x0000ffff29047812 */ /* 0x001fc800078ec0ff */
[--C-:B------:R-:W-:Y:S01]  /*1e5a0*/  PRMT R41, R4, 0x3340, R158.reuse ;  /* 0x0000334004297816 */ /* 0x100fe2000000009e */
[----:B--2---:R-:W-:Y:S01]  /*1e5b0*/  @P0 IMAD.MOV.U32 R4, RZ, RZ, R125 ;  /* 0x000000ffff040224 */ /* 0x004fe200078e007d */
[----:B------:R-:W-:Y:S02]  /*1e5c0*/  PRMT R158, RZ, 0x7610, R158 ;  /* 0x00007610ff9e7816 */ /* 0x000fe4000000009e */
[----:B------:R-:W-:Y:S02]  /*1e5d0*/  LOP3.LUT R22, R22, 0xffff, RZ, 0xc0, !PT ;  /* 0x0000ffff16167812 */ /* 0x000fe400078ec0ff */
[----:B------:R-:W-:Y:S02]  /*1e5e0*/  LOP3.LUT R251, R251, 0xffff, RZ, 0xc0, !PT ;  /* 0x0000fffffbfb7812 */ /* 0x000fe400078ec0ff */
[----:B------:R-:W-:Y:S02]  /*1e5f0*/  LOP3.LUT R23, R23, 0xffff, RZ, 0xc0, !PT ;  /* 0x0000ffff17177812 */ /* 0x000fe400078ec0ff */
[----:B------:R-:W-:-:S02]  /*1e600*/  LOP3.LUT R245, R245, 0xffff, RZ, 0xc0, !PT ;  /* 0x0000fffff5f57812 */ /* 0x000fc400078ec0ff */
[----:B------:R-:W-:Y:S01]  /*1e610*/  PRMT R251, R251, 0x3340, R23 ;  /* 0x00003340fbfb7816 */ /* 0x000fe20000000017 */
[----:B------:R-:W-:-:S05]  /*1e620*/  @P0 IMAD.MOV.U32 R5, RZ, RZ, R126 ;  /* 0x000000ffff050224 */ /* 0x000fca00078e007e */
[----:B------:R0:W2:Y:S01]  /*1e630*/  @P0 LDG.E.U8 R158, desc[UR52][R4.64] ;  /* 0x00000034049e0981 */ /* 0x0000a2000c1e1100 */
[----:B------:R-:W-:Y:S02]  /*1e640*/  ISETP.GT.AND P0, PT, R0, 0x1f, PT ;  /* 0x0000001f0000780c */ /* 0x000fe40003f04270 */
[----:B0-----:R-:W-:-:S04]  /*1e650*/  LOP3.LUT R4, R42, 0xffff, RZ, 0xc0, !PT ;  /* 0x0000ffff2a047812 */ /* 0x001fc800078ec0ff */
[----:B------:R-:W-:-:S07]  /*1e660*/  PRMT R42, R4, 0x3340, R22 ;  /* 0x00003340042a7816 */ /* 0x000fce0000000016 */
[----:B------:R-:W-:Y:S01]  /*1e670*/  @P0 IMAD.MOV.U32 R4, RZ, RZ, R49 ;  /* 0x000000ffff040224 */ /* 0x000fe200078e0031 */
[----:B------:R-:W-:Y:S01]  /*1e680*/  PRMT R22, RZ, 0x7610, R22 ;  /* 0x00007610ff167816 */ /* 0x000fe20000000016 */
[----:B---3--:R-:W-:Y:S01]  /*1e690*/  @P0 IMAD.MOV.U32 R5, RZ, RZ, R51 ;  /* 0x000000ffff050224 */ /* 0x008fe200078e0033 */
[----:B------:R-:W-:Y:S02]  /*1e6a0*/  PRMT R23, RZ, 0x7610, R23 ;  /* 0x00007610ff177816 */ /* 0x000fe40000000017 */
[----:B------:R-:W-:Y:S02]  /*1e6b0*/  LOP3.LUT R153, R153, 0xffff, RZ, 0xc0, !PT ;  /* 0x0000ffff99997812 */ /* 0x000fe400078ec0ff */
[----:B------:R0:W3:Y:S02]  /*1e6c0*/  @P0 LDG.E.U8 R22, desc[UR52][R4.64] ;  /* 0x0000003404160981 */ /* 0x0000e4000c1e1100 */
[--C-:B------:R-:W-:Y:S02]  /*1e6d0*/  PRMT R245, R245, 0x3340, R153.reuse ;  /* 0x00003340f5f57816 */ /* 0x100fe40000000099 */
[----:B------:R-:W-:Y:S01]  /*1e6e0*/  PRMT R153, RZ, 0x7610, R153 ;  /* 0x00007610ff997816 */ /* 0x000fe20000000099 */
[----:B0-----:R-:W-:-:S02]  /*1e6f0*/  @P0 IMAD.MOV.U32 R4, RZ, RZ, R47 ;  /* 0x000000ffff040224 */ /* 0x001fc400078e002f */
[----:B------:R-:W-:Y:S01]  /*1e700*/  @P0 IMAD.MOV.U32 R5, RZ, RZ, R48 ;  /* 0x000000ffff050224 */ /* 0x000fe200078e0030 */
[----:B------:R-:W-:Y:S02]  /*1e710*/  LOP3.LUT R239, R239, 0xffff, RZ, 0xc0, !PT ;  /* 0x0000ffffefef7812 */ /* 0x000fe400078ec0ff */
[----:B------:R-:W-:Y:S02]  /*1e720*/  LOP3.LUT R154, R154, 0xffff, RZ, 0xc0, !PT ;  /* 0x0000ffff9a9a7812 */ /* 0x000fe400078ec0ff */
[----:B------:R0:W2:Y:S02]  /*1e730*/  @P0 LDG.E.U8 R23, desc[UR52][R4.64] ;  /* 0x0000003404170981 */ /* 0x0000a4000c1e1100 */
[--C-:B------:R-:W-:Y:S02]  /*1e740*/  PRMT R239, R239, 0x3340, R154.reuse ;  /* 0x00003340efef7816 */ /* 0x100fe4000000009a */
[----:B------:R-:W-:Y:S01]  /*1e750*/  PRMT R154, RZ, 0x7610, R154 ;  /* 0x00007610ff9a7816 */ /* 0x000fe2000000009a */
[----:B0-----:R-:W-:-:S02]  /*1e760*/  @P0 IMAD.MOV.U32 R4, RZ, RZ, R45 ;  /* 0x000000ffff040224 */ /* 0x001fc400078e002d */
[----:B------:R-:W-:-:S05]  /*1e770*/  @P0 IMAD.MOV.U32 R5, RZ, RZ, R46 ;  /* 0x000000ffff050224 */ /* 0x000fca00078e002e */
[----:B------:R4:W2:Y:S01]  /*1e780*/  @P0 LDG.E.U8 R153, desc[UR52][R4.64] ;  /* 0x0000003404990981 */ /* 0x0008a2000c1e1100 */
[----:B------:R-:W-:Y:S02]  /*1e790*/  LOP3.LUT R233, R233, 0xffff, RZ, 0xc0, !PT ;  /* 0x0000ffffe9e97812 */ /* 0x000fe400078ec0ff */
[----:B------:R-:W-:Y:S02]  /*1e7a0*/  LOP3.LUT R229, R229, 0xffff, RZ, 0xc0, !PT ;  /* 0x0000ffffe5e57812 */ /* 0x000fe400078ec0ff */
[----:B------:R-:W-:Y:S02]  /*1e7b0*/  LOP3.LUT R225, R225, 0xffff, RZ, 0xc0, !PT ;  /* 0x0000ffffe1e17812 */ /* 0x000fe400078ec0ff */
[----:B------:R-:W-:Y:S02]  /*1e7c0*/  LOP3.LUT R221, R221, 0xffff, RZ, 0xc0, !PT ;  /* 0x0000ffffdddd7812 */ /* 0x000fe400078ec0ff */
[----:B------:R-:W-:Y:S02]  /*1e7d0*/  LOP3.LUT R7, R7, 0xffff, RZ, 0xc0, !PT ;  /* 0x0000ffff07077812 */ /* 0x000fe400078ec0ff */
[----:B------:R-:W-:-:S02]  /*1e7e0*/  LOP3.LUT R6, R6, 0xffff, RZ, 0xc0, !PT ;  /* 0x0000ffff06067812 */ /* 0x000fc400078ec0ff */
[----:B------:R-:W-:Y:S02]  /*1e7f0*/  PRMT R229, R233, 0x3340, R229 ;  /* 0x00003340e9e57816 */ /* 0x000fe400000000e5 */
[----:B------:R-:W-:Y:S02]  /*1e800*/  PRMT R221, R225, 0x3340, R221 ;  /* 0x00003340e1dd7816 */ /* 0x000fe400000000dd */
[----:B------:R-:W-:Y:S02]  /*1e810*/  PRMT R7, R7, 0x3340, R6 ;  /* 0x0000334007077816 */ /* 0x000fe40000000006 */
[----:B------:R-:W-:Y:S02]  /*1e820*/  PRMT R6, R239, 0x5410, R229 ;  /* 0x00005410ef067816 */ /* 0x000fe400000000e5 */
[----:B------:R-:W-:Y:S02]  /*1e830*/  PRMT R7, R221, 0x5410, R7 ;  /* 0x00005410dd077816 */ /* 0x000fe40000000007 */
[----:B------:R-:W-:-:S02]  /*1e840*/  LOP3.LUT R252, R252, 0xffff, RZ, 0xc0, !PT ;  /* 0x0000fffffcfc7812 */ /* 0x000fc400078ec0ff */
[----:B------:R-:W-:Y:S02]  /*1e850*/  LOP3.LUT R248, R248, 0xffff, RZ, 0xc0, !PT ;  /* 0x0000fffff8f87812 */ /* 0x000fe400078ec0ff */
[----:B------:R-:W-:Y:S02]  /*1e860*/  LOP3.LUT R244, R244, 0xffff, RZ, 0xc0, !PT ;  /* 0x0000fffff4f47812 */ /* 0x000fe400078ec0ff */
[----:B------:R-:W-:Y:S02]  /*1e870*/  LOP3.LUT R241, R241, 0xffff, RZ, 0xc0, !PT ;  /* 0x0000fffff1f17812 */ /* 0x000fe400078ec0ff */
[----:B------:R-:W-:Y:S02]  /*1e880*/  LOP3.LUT R237, R237, 0xffff, RZ, 0xc0, !PT ;  /* 0x0000ffffeded7812 */ /* 0x000fe400078ec0ff */
[----:B------:R-:W-:Y:S02]  /*1e890*/  LOP3.LUT R234, R234, 0xffff, RZ, 0xc0, !PT ;  /* 0x0000ffffeaea7812 */ /* 0x000fe400078ec0ff */
[----:B------:R-:W-:-:S02]  /*1e8a0*/  LOP3.LUT R230, R230, 0xffff, RZ, 0xc0, !PT ;  /* 0x0000ffffe6e67812 */ /* 0x000fc400078ec0ff */
[----:B------:R-:W-:Y:S02]  /*1e8b0*/  LOP3.LUT R226, R226, 0xffff, RZ, 0xc0, !PT ;  /* 0x0000ffffe2e27812 */ /* 0x000fe400078ec0ff */
[----:B------:R-:W-:Y:S02]  /*1e8c0*/  LOP3.LUT R222, R222, 0xffff, RZ, 0xc0, !PT ;  /* 0x0000ffffdede7812 */ /* 0x000fe400078ec0ff */
[----:B------:R-:W-:Y:S02]  /*1e8d0*/  LOP3.LUT R216, R216, 0xffff, RZ, 0xc0, !PT ;  /* 0x0000ffffd8d87812 */ /* 0x000fe400078ec0ff */
[----:B------:R-:W-:Y:S02]  /*1e8e0*/  LOP3.LUT R209, R209, 0xffff, RZ, 0xc0, !PT ;  /* 0x0000ffffd1d17812 */ /* 0x000fe400078ec0ff */
[----:B------:R-:W-:Y:S02]  /*1e8f0*/  PRMT R237, R241, 0x3340, R237 ;  /* 0x00003340f1ed7816 */ /* 0x000fe400000000ed */
[----:B------:R-:W-:-:S02]  /*1e900*/  PRMT R222, R226, 0x3340, R222 ;  /* 0x00003340e2de7816 */ /* 0x000fc400000000de */
        /* <DEDUP_REMOVED lines=11> */
[----:B------:R-:W-:Y:S01]  /*1e9c0*/  PRMT R223, R227, 0x3340, R223 ;  /* 0x00003340e3df7816 */ /* 0x000fe200000000df */
[----:B----4-:R-:W-:-:S02]  /*1e9d0*/  @P0 IMAD.MOV.U32 R4, RZ, RZ, R43 ;  /* 0x000000ffff040224 */ /* 0x010fc400078e002b */
[----:B------:R-:W-:-:S05]  /*1e9e0*/  @P0 IMAD.MOV.U32 R5, RZ, RZ, R44 ;  /* 0x000000ffff050224 */ /* 0x000fca00078e002c */
[----:B------:R0:W4:Y:S02]  /*1e9f0*/  @P0 LDG.E.U8 R154, desc[UR52][R4.64] ;  /* 0x00000034049a0981 */ /* 0x000124000c1e1100 */
[----:B0-----:R-:W-:Y:S02]  /*1ea00*/  PRMT R4, R41, 0x5410, R42 ;  /* 0x0000541029047816 */ /* 0x001fe4000000002a */
[----:B------:R-:W-:Y:S01]  /*1ea10*/  PRMT R5, R251, 0x5410, R245 ;  /* 0x00005410fb057816 */ /* 0x000fe200000000f5 */
[----:B------:R-:W-:Y:S06]  /*1ea20*/  BAR.SYNC.DEFER_BLOCKING 0x0 ;  /* 0x0000000000007b1d */ /* 0x000fec0000010000 */
[----:B------:R0:W-:Y:S02]  /*1ea30*/  STS.128 [R3+UR4], R4 ;  /* 0x0000000403007988 */ /* 0x0001e40008000c04 */
[----:B0-----:R-:W-:-:S02]  /*1ea40*/  LOP3.LUT R5, R39, 0xffff, RZ, 0xc0, !PT ;  /* 0x0000ffff27057812 */ /* 0x001fc400078ec0ff */
[----:B------:R-:W-:Y:S02]  /*1ea50*/  LOP3.LUT R4, R38, 0xffff, RZ, 0xc0, !PT ;  /* 0x0000ffff26047812 */ /* 0x000fe400078ec0ff */
[----:B------:R-:W-:Y:S02]  /*1ea60*/  LOP3.LUT R7, R50, 0xffff, RZ, 0xc0, !PT ;  /* 0x0000ffff32077812 */ /* 0x000fe400078ec0ff */
[----:B------:R-:W-:Y:S02]  /*1ea70*/  LOP3.LUT R6, R40, 0xffff, RZ, 0xc0, !PT ;  /* 0x0000ffff28067812 */ /* 0x000fe400078ec0ff */
[----:B------:R-:W-:Y:S02]  /*1ea80*/  PRMT R221, R5, 0x3340, R4 ;  /* 0x0000334005dd7816 */ /* 0x000fe40000000004 */
[----:B------:R-:W-:Y:S02]  /*1ea90*/  LOP3.LUT R4, R36, 0xffff, RZ, 0xc0, !PT ;  /* 0x0000ffff24047812 */ /* 0x000fe400078ec0ff */
[----:B------:R-:W-:-:S02]  /*1eaa0*/  PRMT R225, R7, 0x3340, R6 ;  /* 0x0000334007e17816 */ /* 0x000fc40000000006 */
[----:B------:R-:W-:Y:S02]  /*1eab0*/  PRMT R252, R4, 0x3340, R252 ;  /* 0x0000334004fc7816 */ /* 0x000fe400000000fc */
[----:B------:R-:W-:Y:S02]  /*1eac0*/  PRMT R5, R248, 0x3340, R244 ;  /* 0x00003340f8057816 */ /* 0x000fe400000000f4 */
[----:B------:R-:W-:Y:S02]  /*1ead0*/  PRMT R6, R234, 0x3340, R230 ;  /* 0x00003340ea067816 */ /* 0x000fe400000000e6 */
[----:B------:R-:W-:Y:S02]  /*1eae0*/  PRMT R7, R216, 0x3340, R209 ;  /* 0x00003340d8077816 */ /* 0x000fe400000000d1 */
[----:B------:R-:W-:Y:S02]  /*1eaf0*/  PRMT R4, R225, 0x5410, R221 ;  /* 0x00005410e1047816 */ /* 0x000fe400000000dd */
[----:B------:R-:W-:-:S02]  /*1eb00*/  PRMT R5, R252, 0x5410, R5 ;  /* 0x00005410fc057816 */ /* 0x000fc40000000005 */
[----:B------:R-:W-:Y:S02]  /*1eb10*/  PRMT R6, R237, 0x5410, R6 ;  /* 0x00005410ed067816 */ /* 0x000fe40000000006 */
[----:B------:R-:W-:-:S05]  /*1eb20*/  PRMT R7, R222, 0x5410, R7 ;  /* 0x00005410de077816 */ /* 0x000fca0000000007 */
[----:B------:R0:W-:Y:S02]  /*1eb30*/  STS.128 [R3+UR4+0x1000], R4 ;  /* 0x0010000403007988 */ /* 0x0001e40008000c04 */
[----:B0-----:R-:W-:Y:S02]  /*1eb40*/  LOP3.LUT R5, R33, 0xffff, RZ, 0xc0, !PT ;  /* 0x0000ffff21057812 */ /* 0x001fe400078ec0ff */
[----:B------:R-:W-:Y:S02]  /*1eb50*/  LOP3.LUT R4, R31, 0xffff, RZ, 0xc0, !PT ;  /* 0x0000ffff1f047812 */ /* 0x000fe400078ec0ff */
[----:B------:R-:W-:Y:S02]  /*1eb60*/  LOP3.LUT R7, R53, 0xffff, RZ, 0xc0, !PT ;  /* 0x0000ffff35077812 */ /* 0x000fe400078ec0ff */
[----:B------:R-:W-:Y:S02]  /*1eb70*/  PRMT R216, R5, 0x3340, R4 ;  /* 0x0000334005d87816 */ /* 0x000fe40000000004 */
[----:B------:R-:W-:-:S02]  /*1eb80*/  LOP3.LUT R6, R35, 0xffff, RZ, 0xc0, !PT ;  /* 0x0000ffff23067812 */ /* 0x000fc400078ec0ff */
[----:B------:R-:W-:Y:S02]  /*1eb90*/  LOP3.LUT R5, R28, 0xffff, RZ, 0xc0, !PT ;  /* 0x0000ffff1c057812 */ /* 0x000fe400078ec0ff */
[----:B------:R-:W-:Y:S02]  /*1eba0*/  LOP3.LUT R4, R25, 0xffff, RZ, 0xc0, !PT ;  /* 0x0000ffff19047812 */ /* 0x000fe400078ec0ff */
[----:B------:R-:W-:Y:S02]  /*1ebb0*/  PRMT R221, R7, 0x3340, R6 ;  /* 0x0000334007dd7816 */ /* 0x000fe40000000006 */
[----:B------:R-:W-:Y:S02]  /*1ebc0*/  PRMT R209, R5, 0x3340, R4 ;  /* 0x0000334005d17816 */ /* 0x000fe40000000004 */
[----:B------:R-:W-:Y:S02]  /*1ebd0*/  PRMT R5, R249, 0x3340, R246 ;  /* 0x00003340f9057816 */ /* 0x000fe400000000f6 */
[----:B------:R-:W-:-:S02]  /*1ebe0*/  PRMT R6, R235, 0x3340, R231 ;  /* 0x00003340eb067816 */ /* 0x000fc400000000e7 */
[----:B------:R-:W-:Y:S02]  /*1ebf0*/  PRMT R7, R218, 0x3340, R211 ;  /* 0x00003340da077816 */ /* 0x000fe400000000d3 */
[----:B------:R-:W-:Y:S02]  /*1ec00*/  PRMT R4, R221, 0x5410, R216 ;  /* 0x00005410dd047816 */ /* 0x000fe400000000d8 */
[----:B------:R-:W-:Y:S02]  /*1ec10*/  PRMT R5, R209, 0x5410, R5 ;  /* 0x00005410d1057816 */ /* 0x000fe40000000005 */
[----:B------:R-:W-:Y:S02]  /*1ec20*/  PRMT R6, R238, 0x5410, R6 ;  /* 0x00005410ee067816 */ /* 0x000fe40000000006 */
[----:B------:R-:W-:-:S05]  /*1ec30*/  PRMT R7, R223, 0x5410, R7 ;  /* 0x00005410df077816 */ /* 0x000fca0000000007 */
[----:B------:R0:W-:Y:S02]  /*1ec40*/  STS.128 [R3+UR4+0x2000], R4 ;  /* 0x0020000403007988 */ /* 0x0001e40008000c04 */
[----:B0-----:R-:W-:Y:S02]  /*1ec50*/  LOP3.LUT R5, R11, 0xffff, RZ, 0xc0, !PT ;  /* 0x0000ffff0b057812 */ /* 0x001fe400078ec0ff */
[----:B------:R-:W-:-:S04]  /*1ec60*/  LOP3.LUT R4, R10, 0xffff, RZ, 0xc0, !PT ;  /* 0x0000ffff0a047812 */ /* 0x000fc800078ec0ff */
[----:B------:R-:W-:Y:S02]  /*1ec70*/  PRMT R211, R5, 0x3340, R4 ;  /* 0x0000334005d37816 */ /* 0x000fe40000000004 */
[----:B------:R-:W-:Y:S02]  /*1ec80*/  LOP3.LUT R4, R8, 0xffff, RZ, 0xc0, !PT ;  /* 0x0000ffff08047812 */ /* 0x000fe400078ec0ff */
[----:B------:R-:W0:Y:S01]  /*1ec90*/  S2R R8, SR_TID.X ;  /* 0x0000000000087919 */ /* 0x000e220000002100 */
[----:B------:R-:W-:Y:S02]  /*1eca0*/  LOP3.LUT R7, R152, 0xffff, RZ, 0xc0, !PT ;  /* 0x0000ffff98077812 */ /* 0x000fe400078ec0ff */
[----:B------:R-:W-:Y:S02]  /*1ecb0*/  LOP3.LUT R6, R12, 0xffff, RZ, 0xc0, !PT ;  /* 0x0000ffff0c067812 */ /* 0x000fe400078ec0ff */
[----:B------:R-:W-:Y:S02]  /*1ecc0*/  LOP3.LUT R5, R9, 0xffff, RZ, 0xc0, !PT ;  /* 0x0000ffff09057812 */ /* 0x000fe400078ec0ff */
[----:B------:R-:W-:Y:S01]  /*1ecd0*/  LOP3.LUT R250, R250, 0xffff, RZ, 0xc0, !PT ;  /* 0x0000fffffafa7812 */ /* 0x000fe200078ec0ff */
[----:B------:R-:W4:Y:S01]  /*1ece0*/  LDL R9, [R1+0x2638] ;  /* 0x0026380001097983 */ /* 0x000f220000100800 */
        /* <DEDUP_REMOVED lines=16> */
[----:B0-----:R-:W-:Y:S02]  /*1edf0*/  LOP3.LUT R8, R8, 0x1f, RZ, 0xc0, !PT ;  /* 0x0000001f08087812 */ /* 0x001fe400078ec0ff */
[----:B------:R-:W-:Y:S02]  /*1ee00*/  PRMT R4, R216, 0x5410, R211 ;  /* 0x00005410d8047816 */ /* 0x000fe400000000d3 */
[----:B------:R-:W-:-:S02]  /*1ee10*/  PRMT R5, R209, 0x5410, R5 ;  /* 0x00005410d1057816 */ /* 0x000fc40000000005 */
[----:B------:R-:W-:Y:S02]  /*1ee20*/  PRMT R6, R240, 0x5410, R6 ;  /* 0x00005410f0067816 */ /* 0x000fe40000000006 */
[----:B------:R-:W-:Y:S01]  /*1ee30*/  PRMT R7, R224, 0x5410, R7 ;  /* 0x00005410e0077816 */ /* 0x000fe20000000007 */
[----:B------:R-:W-:Y:S01]  /*1ee40*/  STL [R1+0x51dc], R3 ;  /* 0x0051dc0301007387 */ /* 0x000fe20000100800 */
[----:B------:R-:W-:-:S03]  /*1ee50*/  ISETP.GE.AND P0, PT, R8, R0, PT ;  /* 0x000000000800720c */ /* 0x000fc60003f06270 */
[----:B------:R-:W4:Y:S04]  /*1ee60*/  LDL R25, [R1+0x1e58] ;  /* 0x001e580001197983 */ /* 0x000f280000100800 */
[----:B------:R0:W-:Y:S04]  /*1ee70*/  STS.128 [R3+UR4+0x3000], R4 ;  /* 0x0030000403007988 */ /* 0x0001e80008000c04 */
[----:B------:R-:W4:Y:S04]  /*1ee80*/  LDL.LU R8, [R1+0x1e54] ;  /* 0x001e540001087983 */ /* 0x000f280000300800 */
[----:B0-----:R-:W4:Y:S04]  /*1ee90*/  LDL.LU R3, [R1+0x1e7c] ;  /* 0x001e7c0001037983 */ /* 0x001f280000300800 */
[----:B------:R-:W2:Y:S01]  /*1eea0*/  LDL.LU R12, [R1+0x1e74] ;  /* 0x001e7400010c7983 */ /* 0x000ea20000300800 */
        /* <DEDUP_REMOVED lines=15> */
[----:B---3--:R-:W-:Y:S02]  /*1efa0*/  LOP3.LUT R22, R22, 0xffff, RZ, 0xc0, !PT ;  /* 0x0000ffff16167812 */ /* 0x008fe400078ec0ff */
[----:B------:R-:W-:Y:S02]  /*1efb0*/  PRMT R207, R214, 0x3340, R207 ;  /* 0x00003340d6cf7816 */ /* 0x000fe400000000cf */
[----:B------:R-:W-:Y:S02]  /*1efc0*/  PRMT R4, R203, 0x3340, R199 ;  /* 0x00003340cb047816 */ /* 0x000fe400000000c7 */
[----:B------:R-:W-:Y:S01]  /*1efd0*/  PRMT R191, R195, 0x3340, R191 ;  /* 0x00003340c3bf7816 */ /* 0x000fe200000000bf */
[----:B--2---:R-:W-:Y:S04]  /*1efe0*/  STL [R1+0x5b50], R12 ;  /* 0x005b500c01007387 */ /* 0x004fe80000100800 */
[----:B------:R-:W2:Y:S04]  /*1eff0*/  LDL.LU R11, [R1+0x1e6c] ;  /* 0x001e6c00010b7983 */ /* 0x000ea80000300800 */
[----:B------:R-:W3:Y:S01]  /*1f000*/  LDL.LU R10, [R1+0x1e64] ;  /* 0x001e6400010a7983 */ /* 0x000ee20000300800 */
        /* <DEDUP_REMOVED lines=8> */
[----:B------:R-:W-:Y:S02]  /*1f090*/  PRMT R7, R159, 0x5410, R7 ;  /* 0x000054109f077816 */ /* 0x000fe40000000007 */
        /* <DEDUP_REMOVED lines=15> */
[----:B------:R-:W-:Y:S01]  /*1f190*/  LOP3.LUT R23, R23, 0xffff, RZ, 0xc0, !PT ;  /* 0x0000ffff17177812 */ /* 0x000fe200078ec0ff */
[----:B----4-:R0:W-:Y:S01]  /*1f1a0*/  STS.128 [R9+UR4], R4 ;  /* 0x0000000409007988 */ /* 0x0101e20008000c04 */
[----:B------:R-:W-:-:S02]  /*1f1b0*/  PRMT R208, R215, 0x3340, R208 ;  /* 0x00003340d7d07816 */ /* 0x000fc400000000d0 */
[----:B------:R-:W-:Y:S02]  /*1f1c0*/  PRMT R192, R196, 0x3340, R192 ;  /* 0x00003340c4c07816 */ /* 0x000fe400000000c0 */
[----:B------:R-:W-:Y:S02]  /*1f1d0*/  PRMT R176, R180, 0x3340, R176 ;  /* 0x00003340b4b07816 */ /* 0x000fe400000000b0 */
[----:B------:R-:W-:Y:S02]  /*1f1e0*/  PRMT R160, R164, 0x3340, R160 ;  /* 0x00003340a4a07816 */ /* 0x000fe400000000a0 */
[----:B------:R-:W-:Y:S02]  /*1f1f0*/  LOP3.LUT R217, R217, 0xffff, RZ, 0xc0, !PT ;  /* 0x0000ffffd9d97812 */ /* 0x000fe400078ec0ff */
[----:B0-----:R-:W-:Y:S02]  /*1f200*/  PRMT R4, R204, 0x3340, R200 ;  /* 0x00003340cc047816 */ /* 0x001fe400000000c8 */
[----:B------:R-:W-:-:S02]  /*1f210*/  PRMT R5, R188, 0x3340, R184 ;  /* 0x00003340bc057816 */ /* 0x000fc400000000b8 */
[----:B------:R-:W-:Y:S02]  /*1f220*/  PRMT R6, R172, 0x3340, R168 ;  /* 0x00003340ac067816 */ /* 0x000fe400000000a8 */
[----:B------:R-:W-:Y:S02]  /*1f230*/  PRMT R7, R156, 0x3340, R23 ;  /* 0x000033409c077816 */ /* 0x000fe40000000017 */
[----:B------:R-:W-:Y:S02]  /*1f240*/  PRMT R4, R208, 0x5410, R4 ;  /* 0x00005410d0047816 */ /* 0x000fe40000000004 */
[----:B------:R-:W-:Y:S02]  /*1f250*/  PRMT R5, R192, 0x5410, R5 ;  /* 0x00005410c0057816 */ /* 0x000fe40000000005 */
        /* <DEDUP_REMOVED lines=16> */
[----:B------:R-:W-:Y:S01]  /*1f360*/  LOP3.LUT R153, R153, 0xffff, RZ, 0xc0, !PT ;  /* 0x0000ffff99997812 */ /* 0x000fe200078ec0ff */
[----:B------:R0:W-:Y:S01]  /*1f370*/  STS.128 [R9+UR4+0x1000], R4 ;  /* 0x0010000409007988 */ /* 0x0001e20008000c04 */
[----:B------:R-:W-:Y:S02]  /*1f380*/  PRMT R210, R217, 0x3340, R210 ;  /* 0x00003340d9d27816 */ /* 0x000fe400000000d2 */
[----:B------:R-:W-:Y:S02]  /*1f390*/  PRMT R193, R197, 0x3340, R193 ;  /* 0x00003340c5c17816 */ /* 0x000fe400000000c1 */
[----:B------:R-:W-:-:S02]  /*1f3a0*/  PRMT R177, R181, 0x3340, R177 ;  /* 0x00003340b5b17816 */ /* 0x000fc400000000b1 */
[----:B------:R-:W-:Y:S02]  /*1f3b0*/  PRMT R161, R165, 0x3340, R161 ;  /* 0x00003340a5a17816 */ /* 0x000fe400000000a1 */
[----:B------:R-:W-:Y:S02]  /*1f3c0*/  LOP3.LUT R219, R219, 0xffff, RZ, 0xc0, !PT ;  /* 0x0000ffffdbdb7812 */ /* 0x000fe400078ec0ff */
[----:B0-----:R-:W-:Y:S02]  /*1f3d0*/  PRMT R4, R205, 0x3340, R201 ;  /* 0x00003340cd047816 */ /* 0x001fe400000000c9 */
[----:B------:R-:W-:Y:S02]  /*1f3e0*/  PRMT R5, R189, 0x3340, R185 ;  /* 0x00003340bd057816 */ /* 0x000fe400000000b9 */
[----:B------:R-:W-:Y:S02]  /*1f3f0*/  PRMT R6, R173, 0x3340, R169 ;  /* 0x00003340ad067816 */ /* 0x000fe400000000a9 */
[----:B------:R-:W-:-:S02]  /*1f400*/  PRMT R7, R157, 0x3340, R153 ;  /* 0x000033409d077816 */ /* 0x000fc40000000099 */
[----:B------:R-:W-:Y:S02]  /*1f410*/  PRMT R4, R210, 0x5410, R4 ;  /* 0x00005410d2047816 */ /* 0x000fe40000000004 */
[----:B------:R-:W-:Y:S02]  /*1f420*/  PRMT R5, R193, 0x5410, R5 ;  /* 0x00005410c1057816 */ /* 0x000fe40000000005 */
[----:B------:R-:W-:Y:S02]  /*1f430*/  PRMT R6, R177, 0x5410, R6 ;  /* 0x00005410b1067816 */ /* 0x000fe40000000006 */
[----:B------:R-:W-:Y:S02]  /*1f440*/  PRMT R7, R161, 0x5410, R7 ;  /* 0x00005410a1077816 */ /* 0x000fe40000000007 */
        /* <DEDUP_REMOVED lines=14> */
[----:B------:R-:W-:Y:S01]  /*1f530*/  LOP3.LUT R154, R154, 0xffff, RZ, 0xc0, !PT ;  /* 0x0000ffff9a9a7812 */ /* 0x000fe200078ec0ff */
[----:B------:R0:W-:Y:S01]  /*1f540*/  STS.128 [R9+UR4+0x2000], R4 ;  /* 0x0020000409007988 */ /* 0x0001e20008000c04 */
[----:B------:R-:W-:Y:S02]  /*1f550*/  PRMT R212, R219, 0x3340, R212 ;  /* 0x00003340dbd47816 */ /* 0x000fe400000000d4 */
[----:B------:R-:W-:Y:S02]  /*1f560*/  PRMT R194, R198, 0x3340, R194 ;  /* 0x00003340c6c27816 */ /* 0x000fe400000000c2 */
[----:B------:R-:W-:Y:S02]  /*1f570*/  PRMT R178, R182, 0x3340, R178 ;  /* 0x00003340b6b27816 */ /* 0x000fe400000000b2 */
[----:B------:R-:W-:Y:S02]  /*1f580*/  PRMT R162, R166, 0x3340, R162 ;  /* 0x00003340a6a27816 */ /* 0x000fe400000000a2 */
[----:B0-----:R-:W-:-:S02]  /*1f590*/  PRMT R4, R206, 0x3340, R202 ;  /* 0x00003340ce047816 */ /* 0x001fc400000000ca */
[----:B------:R-:W-:Y:S02]  /*1f5a0*/  PRMT R5, R190, 0x3340, R186 ;  /* 0x00003340be057816 */ /* 0x000fe400000000ba */
[----:B------:R-:W-:Y:S02]  /*1f5b0*/  PRMT R6, R174, 0x3340, R170 ;  /* 0x00003340ae067816 */ /* 0x000fe400000000aa */
[----:B------:R-:W-:Y:S02]  /*1f5c0*/  PRMT R7, R158, 0x3340, R154 ;  /* 0x000033409e077816 */ /* 0x000fe4000000009a */
[----:B------:R-:W-:Y:S02]  /*1f5d0*/  PRMT R4, R212, 0x5410, R4 ;  /* 0x00005410d4047816 */ /* 0x000fe40000000004 */
[----:B------:R-:W-:Y:S02]  /*1f5e0*/  PRMT R5, R194, 0x5410, R5 ;  /* 0x00005410c2057816 */ /* 0x000fe40000000005 */
[----:B------:R-:W-:-:S02]  /*1f5f0*/  PRMT R6, R178, 0x5410, R6 ;  /* 0x00005410b2067816 */ /* 0x000fc40000000006 */
[----:B------:R-:W-:-:S05]  /*1f600*/  PRMT R7, R162, 0x5410, R7 ;  /* 0x00005410a2077816 */ /* 0x000fca0000000007 */
[----:B------:R0:W-:Y:S02]  /*1f610*/  STS.128 [R9+UR4+0x3000], R4 ;  /* 0x0030000409007988 */ /* 0x0001e40008000c04 */
[----:B0-----:R-:W-:Y:S02]  /*1f620*/  @!P0 IMAD.MOV.U32 R4, RZ, RZ, R25 ;  /* 0x000000ffff048224 */ /* 0x001fe400078e0019 */
[----:B---3--:R0:W-:Y:S04]  /*1f630*/  STL [R1+0x5b4c], R10 ;  /* 0x005b4c0a01007387 */ /* 0x0081e80000100800 */
[----:B------:R-:W3:Y:S04]  /*1f640*/  LDL.LU R9, [R1+0x1e5c] ;  /* 0x001e5c0001097983 */ /* 0x000ee80000300800 */
[----:B------:R-:W4:Y:S04]  /*1f650*/  LDL R45, [R1+0x262c] ;  /* 0x00262c00012d7983 */ /* 0x000f280000100800 */
[----:B------:R-:W2:Y:S04]  /*1f660*/  LDL R33, [R1+0x2630] ;  /* 0x0026300001217983 */ /* 0x000ea80000100800 */
[----:B------:R-:W3:Y:S04]  /*1f670*/  LDL R31, [R1+0x2618] ;  /* 0x00261800011f7983 */ /* 0x000ee80000100800 */
[----:B------:R-:W3:Y:S04]  /*1f680*/  LDL R25, [R1+0x2628] ;  /* 0x0026280001197983 */ /* 0x000ee80000100800 */
[----:B------:R-:W3:Y:S04]  /*1f690*/  LDL R44, [R1+0x2610] ;  /* 0x00261000012c7983 */ /* 0x000ee80000100800 */
[----:B------:R-:W3:Y:S04]  /*1f6a0*/  LDL R28, [R1+0x2620] ;  /* 0x00262000011c7983 */ /* 0x000ee80000100800 */
[----:B------:R-:W3:Y:S04]  /*1f6b0*/  LDL R43, [R1+0x221c] ;  /* 0x00221c00012b7983 */ /* 0x000ee80000100800 */
[----:B------:R-:W3:Y:S04]  /*1f6c0*/  LDL R38, [R1+0x2220] ;  /* 0x0022200001267983 */ /* 0x000ee80000100800 */
[----:B------:R-:W3:Y:S04]  /*1f6d0*/  LDL R42, [R1+0x220c] ;  /* 0x00220c00012a7983 */ /* 0x000ee80000100800 */
[----:B------:R-:W3:Y:S01]  /*1f6e0*/  LDL R41, [R1+0x2210] ;  /* 0x0022100001297983 */ /* 0x000ee20000100800 */
[----:B------:R-:W-:Y:S01]  /*1f6f0*/  PRMT R21, RZ, 0x7610, R21 ;  /* 0x00007610ff157816 */ /* 0x000fe20000000015 */
[----:B------:R-:W-:Y:S01]  /*1f700*/  @!P0 IMAD.MOV.U32 R5, RZ, RZ, R8 ;  /* 0x000000ffff058224 */ /* 0x000fe200078e0008 */
[----:B------:R-:W-:Y:S01]  /*1f710*/  PRMT R0, RZ, 0x7610, R0 ;  /* 0x00007610ff007816 */ /* 0x000fe20000000000 */
[----:B------:R-:W3:Y:S04]  /*1f720*/  LDL R40, [R1+0x21fc] ;  /* 0x0021fc0001287983 */ /* 0x000ee80000100800 */
[----:B------:R4:W3:Y:S01]  /*1f730*/  @!P0 LDG.E.U8 R21, desc[UR52][R4.64] ;  /* 0x0000003404158981 */ /* 0x0008e2000c1e1100 */
[----:B------:R-:W-:-:S02]  /*1f740*/  PRMT R6, RZ, 0x7610, R6 ;  /* 0x00007610ff067816 */ /* 0x000fc40000000006 */
[----:B------:R-:W-:Y:S01]  /*1f750*/  PRMT R12, RZ, 0x7610, R12 ;  /* 0x00007610ff0c7816 */ /* 0x000fe2000000000c */
[----:B------:R-:W3:Y:S01]  /*1f760*/  LDL R39, [R1+0x2200] ;  /* 0x0022000001277983 */ /* 0x000ee20000100800 */
[----:B0-----:R-:W-:Y:S02]  /*1f770*/  PRMT R10, RZ, 0x7610, R10 ;  /* 0x00007610ff0a7816 */ /* 0x001fe4000000000a */
[----:B------:R-:W-:Y:S01]  /*1f780*/  PRMT R29, RZ, 0x7610, R29 ;  /* 0x00007610ff1d7816 */ /* 0x000fe2000000001d */
[----:B------:R-:W3:Y:S04]  /*1f790*/  LDL R36, [R1+0x21ec] ;  /* 0x0021ec0001247983 */ /* 0x000ee80000100800 */
[----:B------:R-:W3:Y:S04]  /*1f7a0*/  LDL R35, [R1+0x21f0] ;  /* 0x0021f00001237983 */ /* 0x000ee80000100800 */
[----:B------:R-:W3:Y:S04]  /*1f7b0*/  LDL.LU R127, [R1+0x215c] ;  /* 0x00215c00017f7983 */ /* 0x000ee80000300800 */
        /* <DEDUP_REMOVED lines=11> */
[----:B------:R-:W3:Y:S01]  /*1f870*/  LDL.LU R151, [R1+0x20fc] ;  /* 0x0020fc0001977983 */ /* 0x000ee20000300800 */
[----:B----4-:R-:W-:-:S02]  /*1f880*/  @!P0 IMAD.MOV.U32 R5, RZ, RZ, R45 ;  /* 0x000000ffff058224 */ /* 0x010fc400078e002d */
[----:B--2---:R-:W-:-:S05]  /*1f890*/  @!P0 IMAD.MOV.U32 R4, RZ, RZ, R33 ;  /* 0x000000ffff048224 */ /* 0x004fca00078e0021 */
[----:B------:R3:W2:Y:S02]  /*1f8a0*/  @!P0 LDG.E.U8 R0, desc[UR52][R4.64] ;  /* 0x0000003404008981 */ /* 0x0006a4000c1e1100 */
[----:B---3--:R-:W-:Y:S02]  /*1f8b0*/  @!P0 IMAD.MOV.U32 R4, RZ, RZ, R25 ;  /* 0x000000ffff048224 */ /* 0x008fe400078e0019 */
[----:B------:R-:W-:-:S05]  /*1f8c0*/  @!P0 IMAD.MOV.U32 R5, RZ, RZ, R31 ;  /* 0x000000ffff058224 */ /* 0x000fca00078e001f */
[----:B------:R0:W3:Y:S02]  /*1f8d0*/  @!P0 LDG.E.U8 R6, desc[UR52][R4.64] ;  /* 0x0000003404068981 */ /* 0x0000e4000c1e1100 */
[----:B0-----:R-:W-:Y:S02]  /*1f8e0*/  @!P0 IMAD.MOV.U32 R4, RZ, RZ, R28 ;  /* 0x000000ffff048224 */ /* 0x001fe400078e001c */
[----:B------:R-:W-:-:S05]  /*1f8f0*/  @!P0 IMAD.MOV.U32 R5, RZ, RZ, R44 ;  /* 0x000000ffff058224 */ /* 0x000fca00078e002c */
[----:B------:R0:W4:Y:S02]  /*1f900*/  @!P0 LDG.E.U8 R12, desc[UR52][R4.64] ;  /* 0x00000034040c8981 */ /* 0x000124000c1e1100 */
[----:B0-----:R-:W-:Y:S02]  /*1f910*/  @!P0 IMAD.MOV.U32 R4, RZ, RZ, R38 ;  /* 0x000000ffff048224 */ /* 0x001fe400078e0026 */
[----:B------:R-:W-:-:S05]  /*1f920*/  @!P0 IMAD.MOV.U32 R5, RZ, RZ, R43 ;  /* 0x000000ffff058224 */ /* 0x000fca00078e002b */
[----:B------:R0:W2:Y:S02]  /*1f930*/  @!P0 LDG.E.U8 R10, desc[UR52][R4.64] ;  /* 0x00000034040a8981 */ /* 0x0000a4000c1e1100 */
[----:B0-----:R-:W-:Y:S02]  /*1f940*/  @!P0 IMAD.MOV.U32 R4, RZ, RZ, R41 ;  /* 0x000000ffff048224 */ /* 0x001fe400078e0029 */
[----:B------:R-:W-:-:S05]  /*1f950*/  @!P0 IMAD.MOV.U32 R5, RZ, RZ, R42 ;  /* 0x000000ffff058224 */ /* 0x000fca00078e002a */
[----:B------:R0:W3:Y:S04]  /*1f960*/  @!P0 LDG.E.U8 R29, desc[UR52][R4.64] ;  /* 0x00000034041d8981 */ /* 0x0000e8000c1e1100 */
[----:B------:R1:W-:Y:S04]  /*1f970*/  STL [R1+0x51e0], R8 ;  /* 0x0051e00801007387 */ /* 0x0003e80000100800 */
[----:B-1----:R-:W2:Y:S04]  /*1f980*/  LDL.LU R8, [R1+0x1e84] ;  /* 0x001e840001087983 */ /* 0x002ea80000300800 */
[----:B------:R-:W-:Y:S04]  /*1f990*/  STL [R1+0x5b48], R21 ;  /* 0x005b481501007387 */ /* 0x000fe80000100800 */
[----:B------:R-:W4:Y:S04]  /*1f9a0*/  LDL R33, [R1+0x21e0] ;  /* 0x0021e00001217983 */ /* 0x000f280000100800 */
[----:B------:R-:W2:Y:S04]  /*1f9b0*/  LDL R31, [R1+0x21d0] ;  /* 0x0021d000011f7983 */ /* 0x000ea80000100800 */
[----:B------:R-:W2:Y:S04]  /*1f9c0*/  LDL.LU R25, [R1+0x21dc] ;  /* 0x0021dc0001197983 */ /* 0x000ea80000300800 */
[----:B------:R-:W2:Y:S04]  /*1f9d0*/  LDL R28, [R1+0x21c0] ;  /* 0x0021c000011c7983 */ /* 0x000ea80000100800 */
[----:B------:R-:W2:Y:S01]  /*1f9e0*/  LDL.LU R38, [R1+0x21cc] ;  /* 0x0021cc0001267983 */ /* 0x000ea20000300800 */
[----:B------:R-:W-:-:S03]  /*1f9f0*/  PRMT R37, RZ, 0x7610, R37 ;  /* 0x00007610ff257816 */ /* 0x000fc60000000025 */
[----:B------:R-:W2:Y:S01]  /*1fa00*/  LDL.LU R43, [R1+0x21bc] ;  /* 0x0021bc00012b7983 */ /* 0x000ea20000300800 */
[----:B0-----:R-:W-:Y:S02]  /*1fa10*/  @!P0 IMAD.MOV.U32 R4, RZ, RZ, R39 ;  /* 0x000000ffff048224 */ /* 0x001fe400078e0027 */
[----:B------:R-:W-:-:S05]  /*1fa20*/  @!P0 IMAD.MOV.U32 R5, RZ, RZ, R40 ;  /* 0x000000ffff058224 */ /* 0x000fca00078e0028 */
[----:B------:R0:W2:Y:S02]  /*1fa30*/  @!P0 LDG.E.U8 R37, desc[UR52][R4.64] ;  /* 0x0000003404258981 */ /* 0x0000a4000c1e1100 */
[----:B0-----:R-:W-:Y:S02]  /*1fa40*/  @!P0 IMAD.MOV.U32 R5, RZ, RZ, R36 ;  /* 0x000000ffff058224 */ /* 0x001fe400078e0024 */
[----:B---3--:R0:W-:Y:S04]  /*1fa50*/  STL [R1+0x1e4c], R29 ;  /* 0x001e4c1d01007387 */ /* 0x0081e80000100800 */
[----:B0-----:R-:W3:Y:S04]  /*1fa60*/  LDL.LU R29, [R1+0x21b0] ;  /* 0x0021b000011d7983 */ /* 0x001ee80000300800 */
[----:B------:R-:W3:Y:S04]  /*1fa70*/  LDL.LU R47, [R1+0x21ac] ;  /* 0x0021ac00012f7983 */ /* 0x000ee80000300800 */
[----:B------:R-:W3:Y:S04]  /*1fa80*/  LDL.LU R36, [R1+0x21a0] ;  /* 0x0021a00001247983 */ /* 0x000ee80000300800 */
[----:B------:R-:W3:Y:S01]  /*1fa90*/  LDL.LU R51, [R1+0x219c] ;  /* 0x00219c0001337983 */ /* 0x000ee20000300800 */
[----:B------:R-:W-:Y:S01]  /*1faa0*/  PRMT R34, RZ, 0x7610, R34 ;  /* 0x00007610ff227816 */ /* 0x000fe20000000022 */
[----:B------:R-:W-:Y:S01]  /*1fab0*/  @!P0 IMAD.MOV.U32 R4, RZ, RZ, R35 ;  /* 0x000000ffff048224 */ /* 0x000fe200078e0023 */
[----:B------:R-:W-:Y:S01]  /*1fac0*/  PRMT R32, RZ, 0x7610, R32 ;  /* 0x00007610ff207816 */ /* 0x000fe20000000020 */
[----:B------:R-:W3:Y:S04]  /*1fad0*/  LDL.LU R42, [R1+0x2190] ;  /* 0x00219000012a7983 */ /* 0x000ee80000300800 */
[----:B------:R4:W3:Y:S01]  /*1fae0*/  @!P0 LDG.E.U8 R34, desc[UR52][R4.64] ;  /* 0x0000003404228981 */ /* 0x0008e2000c1e1100 */
[----:B------:R-:W-:Y:S01]  /*1faf0*/  PRMT R30, RZ, 0x7610, R30 ;  /* 0x00007610ff1e7816 */ /* 0x000fe2000000001e */
[----:B----4-:R-:W-:-:S02]  /*1fb00*/  @!P0 IMAD.MOV.U32 R4, RZ, RZ, R33 ;  /* 0x000000ffff048224 */ /* 0x010fc400078e0021 */
[----:B--2---:R-:W-:-:S05]  /*1fb10*/  @!P0 IMAD.MOV.U32 R5, RZ, RZ, R25 ;  /* 0x000000ffff058224 */ /* 0x004fca00078e0019 */
[----:B------:R0:W2:Y:S01]  /*1fb20*/  @!P0 LDG.E.U8 R32, desc[UR52][R4.64] ;  /* 0x0000003404208981 */ /* 0x0000a2000c1e1100 */
[----:B------:R-:W-:Y:S01]  /*1fb30*/  PRMT R27, RZ, 0x7610, R27 ;  /* 0x00007610ff1b7816 */ /* 0x000fe2000000001b */
[----:B0-----:R-:W-:Y:S02]  /*1fb40*/  @!P0 IMAD.MOV.U32 R4, RZ, RZ, R31 ;  /* 0x000000ffff048224 */ /* 0x001fe400078e001f */
[----:B------:R-:W-:-:S05]  /*1fb50*/  @!P0 IMAD.MOV.U32 R5, RZ, RZ, R38 ;  /* 0x000000ffff058224 */ /* 0x000fca00078e0026 */
[----:B------:R0:W4:Y:S01]  /*1fb60*/  @!P0 LDG.E.U8 R30, desc[UR52][R4.64] ;  /* 0x00000034041e8981 */ /* 0x000122000c1e1100 */
[----:B------:R-:W-:Y:S01]  /*1fb70*/  PRMT R24, RZ, 0x7610, R24 ;  /* 0x00007610ff187816 */ /* 0x000fe20000000018 */
[----:B0-----:R-:W-:Y:S02]  /*1fb80*/  @!P0 IMAD.MOV.U32 R4, RZ, RZ, R28 ;  /* 0x000000ffff048224 */ /* 0x001fe400078e001c */
[----:B------:R-:W-:-:S05]  /*1fb90*/  @!P0 IMAD.MOV.U32 R5, RZ, RZ, R43 ;  /* 0x000000ffff058224 */ /* 0x000fca00078e002b */
[----:B------:R3:W2:Y:S01]  /*1fba0*/  @!P0 LDG.E.U8 R27, desc[UR52][R4.64] ;  /* 0x00000034041b8981 */ /* 0x0006a2000c1e1100 */
[----:B------:R-:W-:Y:S01]  /*1fbb0*/  PRMT R26, RZ, 0x7610, R26 ;  /* 0x00007610ff1a7816 */ /* 0x000fe2000000001a */
[----:B---3--:R-:W-:Y:S02]  /*1fbc0*/  @!P0 IMAD.MOV.U32 R4, RZ, RZ, R29 ;  /* 0x000000ffff048224 */ /* 0x008fe400078e001d */
[----:B------:R-:W-:-:S05]  /*1fbd0*/  @!P0 IMAD.MOV.U32 R5, RZ, RZ, R47 ;  /* 0x000000ffff058224 */ /* 0x000fca00078e002f */
[----:B------:R0:W3:Y:S02]  /*1fbe0*/  @!P0 LDG.E.U8 R24, desc[UR52][R4.64] ;  /* 0x0000003404188981 */ /* 0x0000e4000c1e1100 */
[----:B0-----:R-:W-:Y:S02]  /*1fbf0*/  @!P0 IMAD.MOV.U32 R4, RZ, RZ, R36 ;  /* 0x000000ffff048224 */ /* 0x001fe400078e0024 */
[----:B------:R-:W-:-:S05]  /*1fc00*/  @!P0 IMAD.MOV.U32 R5, RZ, RZ, R51 ;  /* 0x000000ffff058224 */ /* 0x000fca00078e0033 */
[----:B------:R-:W3:Y:S04]  /*1fc10*/  @!P0 LDG.E.U8 R26, desc[UR52][R4.64] ;  /* 0x00000034041a8981 */ /* 0x000ee8000c1e1100 */
[----:B------:R0:W-:Y:S04]  /*1fc20*/  STL [R1+0x1e40], R37 ;  /* 0x001e402501007387 */ /* 0x0001e80000100800 */
[----:B0-----:R-:W3:Y:S04]  /*1fc30*/  LDL.LU R37, [R1+0x218c] ;  /* 0x00218c0001257983 */ /* 0x001ee80000300800 */
[----:B----4-:R0:W-:Y:S04]  /*1fc40*/  STL [R1+0x1e34], R30 ;  /* 0x001e341e01007387 */ /* 0x0101e80000100800 */
[----:B0-----:R-:W4:Y:S04]  /*1fc50*/  LDL.LU R30, [R1+0x217c] ;  /* 0x00217c00011e7983 */ /* 0x001f280000300800 */
[----:B------:R-:W4:Y:S04]  /*1fc60*/  LDL.LU R46, [R1+0x2180] ;  /* 0x00218000012e7983 */ /* 0x000f280000300800 */
[----:B------:R-:W4:Y:S04]  /*1fc70*/  LDL.LU R50, [R1+0x2170] ;  /* 0x0021700001327983 */ /* 0x000f280000300800 */
[----:B------:R-:W4:Y:S04]  /*1fc80*/  LDL.LU R31, [R1+0x216c] ;  /* 0x00216c00011f7983 */ /* 0x000f280000300800 */
[----:B--2---:R0:W-:Y:S04]  /*1fc90*/  STL [R1+0x1e38], R32 ;  /* 0x001e382001007387 */ /* 0x0041e80000100800 */
[----:B0-----:R-:W2:Y:S04]  /*1fca0*/  LDL.LU R32, [R1+0x2160] ;  /* 0x0021600001207983 */ /* 0x001ea80000300800 */
[----:B---3--:R0:W-:Y:S04]  /*1fcb0*/  STL [R1+0x1e2c], R24 ;  /* 0x001e2c1801007387 */ /* 0x0081e80000100800 */
[----:B0-----:R-:W3:Y:S04]  /*1fcc0*/  LDL.LU R24, [R1+0x2150] ;  /* 0x0021500001187983 */ /* 0x001ee80000300800 */
[----:B------:R-:W3:Y:S04]  /*1fcd0*/  LDL R49, [R1+0x20ec] ;  /* 0x0020ec0001317983 */ /* 0x000ee80000100800 */
[----:B------:R-:W3:Y:S04]  /*1fce0*/  LDL R48, [R1+0x20dc] ;  /* 0x0020dc0001307983 */ /* 0x000ee80000100800 */
[----:B------:R-:W-:Y:S04]  /*1fcf0*/  STL [R1+0x1e3c], R34 ;  /* 0x001e3c2201007387 */ /* 0x000fe80000100800 */
[----:B------:R-:W3:Y:S04]  /*1fd00*/  LDL R33, [R1+0x20cc] ;  /* 0x0020cc0001217983 */ /* 0x000ee80000100800 */
[----:B------:R0:W-:Y:S04]  /*1fd10*/  STL [R1+0x1e28], R26 ;  /* 0x001e281a01007387 */ /* 0x0001e80000100800 */
[----:B------:R-:W3:Y:S04]  /*1fd20*/  LDL R41, [R1+0x20bc] ;  /* 0x0020bc0001297983 */ /* 0x000ee80000100800 */
[----:B0-----:R-:W3:Y:S04]  /*1fd30*/  LDL R26, [R1+0x20d0] ;  /* 0x0020d000011a7983 */ /* 0x001ee80000100800 */
[----:B------:R0:W-:Y:S04]  /*1fd40*/  STL [R1+0x1e30], R27 ;  /* 0x001e301b01007387 */ /* 0x0001e80000100800 */
[----:B------:R-:W3:Y:S04]  /*1fd50*/  LDL R45, [R1+0x20ac] ;  /* 0x0020ac00012d7983 */ /* 0x000ee80000100800 */
[----:B------:R-:W3:Y:S04]  /*1fd60*/  LDL R44, [R1+0x20b0] ;  /* 0x0020b000012c7983 */ /* 0x000ee80000100800 */
[----:B0-----:R-:W3:Y:S04]  /*1fd70*/  LDL R27, [R1+0x20c0] ;  /* 0x0020c000011b7983 */ /* 0x001ee80000100800 */
[----:B------:R-:W3:Y:S04]  /*1fd80*/  LDL R40, [R1+0x209c] ;  /* 0x00209c0001287983 */ /* 0x000ee80000100800 */
[----:B------:R-:W3:Y:S04]  /*1fd90*/  LDL R39, [R1+0x20a0] ;  /* 0x0020a00001277983 */ /* 0x000ee80000100800 */
[----:B------:R-:W3:Y:S04]  /*1fda0*/  LDL R35, [R1+0x208c] ;  /* 0x00208c0001237983 */ /* 0x000ee80000100800 */
[----:B------:R-:W3:Y:S04]  /*1fdb0*/  LDL R34, [R1+0x2090] ;  /* 0x0020900001227983 */ /* 0x000ee80000100800 */
[----:B------:R-:W3:Y:S01]  /*1fdc0*/  LDL.LU R28, [R1+0x2140] ;  /* 0x00214000011c7983 */ /* 0x000ee20000300800 */
[----:B------:R-:W-:Y:S01]  /*1fdd0*/  PRMT R21, RZ, 0x7610, R21 ;  /* 0x00007610ff157816 */ /* 0x000fe20000000015 */
[----:B------:R-:W-:-:S02]  /*1fde0*/  @!P0 IMAD.MOV.U32 R4, RZ, RZ, R42 ;  /* 0x000000ffff048224 */ /* 0x000fc400078e002a */
[----:B------:R-:W-:Y:S01]  /*1fdf0*/  @!P0 IMAD.MOV.U32 R5, RZ, RZ, R37 ;  /* 0x000000ffff058224 */ /* 0x000fe200078e0025 */
[----:B------:R-:W-:Y:S01]  /*1fe00*/  PRMT R13, RZ, 0x7610, R13 ;  /* 0x00007610ff0d7816 */ /* 0x000fe2000000000d */
[----:B------:R-:W3:Y:S04]  /*1fe10*/  LDL R125, [R1+0x1edc] ;  /* 0x001edc00017d7983 */ /* 0x000ee80000100800 */
[----:B------:R4:W3:Y:S01]  /*1fe20*/  @!P0 LDG.E.U8 R21, desc[UR52][R4.64] ;  /* 0x0000003404158981 */ /* 0x0008e2000c1e1100 */
[----:B------:R-:W-:Y:S02]  /*1fe30*/  PRMT R15, RZ, 0x7610, R15 ;  /* 0x00007610ff0f7816 */ /* 0x000fe4000000000f */
[----:B------:R-:W-:Y:S01]  /*1fe40*/  PRMT R17, RZ, 0x7610, R17 ;  /* 0x00007610ff117816 */ /* 0x000fe20000000011 */
[----:B------:R-:W3:Y:S01]  /*1fe50*/  LDL R53, [R1+0x1ee0] ;  /* 0x001ee00001357983 */ /* 0x000ee20000100800 */
[----:B----4-:R-:W-:-:S02]  /*1fe60*/  @!P0 IMAD.MOV.U32 R4, RZ, RZ, R46 ;  /* 0x000000ffff048224 */ /* 0x010fc400078e002e */
[----:B------:R-:W-:-:S05]  /*1fe70*/  @!P0 IMAD.MOV.U32 R5, RZ, RZ, R30 ;  /* 0x000000ffff058224 */ /* 0x000fca00078e001e */
[----:B------:R0:W4:Y:S02]  /*1fe80*/  @!P0 LDG.E.U8 R13, desc[UR52][R4.64] ;  /* 0x00000034040d8981 */ /* 0x000124000c1e1100 */
[----:B0-----:R-:W-:Y:S02]  /*1fe90*/  @!P0 IMAD.MOV.U32 R4, RZ, RZ, R50 ;  /* 0x000000ffff048224 */ /* 0x001fe400078e0032 */
[----:B------:R-:W-:-:S05]  /*1fea0*/  @!P0 IMAD.MOV.U32 R5, RZ, RZ, R31 ;  /* 0x000000ffff058224 */ /* 0x000fca00078e001f */
[----:B------:R2:W4:Y:S01]  /*1feb0*/  @!P0 LDG.E.U8 R15, desc[UR52][R4.64] ;  /* 0x00000034040f8981 */ /* 0x000522000c1e1100 */
[----:B------:R-:W-:Y:S01]  /*1fec0*/  PRMT R19, RZ, 0x7610, R19 ;  /* 0x00007610ff137816 */ /* 0x000fe20000000013 */
[----:B--2---:R-:W-:Y:S02]  /*1fed0*/  @!P0 IMAD.MOV.U32 R4, RZ, RZ, R32 ;  /* 0x000000ffff048224 */ /* 0x004fe400078e0020 */
[----:B------:R-:W-:-:S05]  /*1fee0*/  @!P0 IMAD.MOV.U32 R5, RZ, RZ, R127 ;  /* 0x000000ffff058224 */ /* 0x000fca00078e007f */
[----:B------:R0:W2:Y:S01]  /*1fef0*/  @!P0 LDG.E.U8 R17, desc[UR52][R4.64] ;  /* 0x0000003404118981 */ /* 0x0000a2000c1e1100 */
[----:B------:R-:W-:Y:S01]  /*1ff00*/  PRMT R14, RZ, 0x7610, R14 ;  /* 0x00007610ff0e7816 */ /* 0x000fe2000000000e */
[----:B0-----:R-:W-:Y:S01]  /*1ff10*/  @!P0 IMAD.MOV.U32 R5, RZ, RZ, R131 ;  /* 0x000000ffff058224 */ /* 0x001fe200078e0083 */
[----:B------:R-:W-:Y:S02]  /*1ff20*/  PRMT R16, RZ, 0x7610, R16 ;  /* 0x00007610ff107816 */ /* 0x000fe40000000010 */
[----:B------:R-:W-:Y:S02]  /*1ff30*/  PRMT R18, RZ, 0x7610, R18 ;  /* 0x00007610ff127816 */ /* 0x000fe40000000012 */
[----:B------:R-:W-:Y:S02]  /*1ff40*/  PRMT R20, RZ, 0x7610, R20 ;  /* 0x00007610ff147816 */ /* 0x000fe40000000014 */
[----:B------:R-:W-:Y:S02]  /*1ff50*/  PRMT R2, RZ, 0x7610, R2 ;  /* 0x00007610ff027816 */ /* 0x000fe40000000002 */
[----:B------:R-:W-:-:S02]  /*1ff60*/  PRMT R252, RZ, 0x7610, R252 ;  /* 0x00007610fffc7816 */ /* 0x000fc400000000fc */
[----:B------:R-:W-:Y:S01]  /*1ff70*/  PRMT R251, RZ, 0x7610, R251 ;  /* 0x00007610fffb7816 */ /* 0x000fe200000000fb */
[----:B---3--:R-:W-:-:S05]  /*1ff80*/  @!P0 IMAD.MOV.U32 R4, RZ, RZ, R24 ;  /* 0x000000ffff048224 */ /* 0x008fca00078e0018 */
[----:B------:R0:W3:Y:S02]  /*1ff90*/  @!P0 LDG.E.U8 R19, desc[UR52][R4.64] ;  /* 0x0000003404138981 */ /* 0x0000e4000c1e1100 */
[----:B0-----:R-:W-:Y:S02]  /*1ffa0*/  @!P0 IMAD.MOV.U32 R5, RZ, RZ, R135 ;  /* 0x000000ffff058224 */ /* 0x001fe400078e0087 */
[----:B------:R-:W-:-:S05]  /*1ffb0*/  @!P0 IMAD.MOV.U32 R4, RZ, RZ, R28 ;  /* 0x000000ffff048224 */ /* 0x000fca00078e001c */
        /* <DEDUP_REMOVED lines=14> */
[----:B------:R-:W-:Y:S01]  /*200a0*/  @!P0 IMAD.MOV.U32 R5, RZ, RZ, R49 ;  /* 0x000000ffff058224 */ /* 0x000fe200078e0031 */
[----:B------:R-:W-:Y:S01]  /*200b0*/  PRMT R250, RZ, 0x7610, R250 ;  /* 0x00007610fffa7816 */ /* 0x000fe200000000fa */
[----:B------:R-:W4:Y:S04]  /*200c0*/  LDL R49, [R1+0x1f6c] ;  /* 0x001f6c0001317983 */ /* 0x000f280000100800 */
[----:B------:R0:W3:Y:S02]  /*200d0*/  @!P0 LDG.E.U8 R252, desc[UR52][R4.64] ;  /* 0x0000003404fc8981 */ /* 0x0000e4000c1e1100 */
[----:B0-----:R-:W-:-:S02]  /*200e0*/  @!P0 IMAD.MOV.U32 R4, RZ, RZ, R148 ;  /* 0x000000ffff048224 */ /* 0x001fc400078e0094 */
[----:B------:R-:W-:Y:S01]  /*200f0*/  @!P0 IMAD.MOV.U32 R5, RZ, RZ, R48 ;  /* 0x000000ffff058224 */ /* 0x000fe200078e0030 */
[----:B------:R-:W-:Y:S01]  /*20100*/  PRMT R249, RZ, 0x7610, R249 ;  /* 0x00007610fff97816 */ /* 0x000fe200000000f9 */
[----:B------:R-:W2:Y:S04]  /*20110*/  LDL R48, [R1+0x1f70] ;  /* 0x001f700001307983 */ /* 0x000ea80000100800 */
[----:B------:R0:W3:Y:S02]  /*20120*/  @!P0 LDG.E.U8 R251, desc[UR52][R4.64] ;  /* 0x0000003404fb8981 */ /* 0x0000e4000c1e1100 */
[----:B0-----:R-:W-:Y:S02]  /*20130*/  @!P0 IMAD.MOV.U32 R4, RZ, RZ, R26 ;  /* 0x000000ffff048224 */ /* 0x001fe400078e001a */
[----:B------:R-:W4:Y:S01]  /*20140*/  LDL R26, [R1+0x2080] ;  /* 0x00208000011a7983 */ /* 0x000f220000100800 */
[----:B------:R-:W-:-:S03]  /*20150*/  @!P0 IMAD.MOV.U32 R5, RZ, RZ, R33 ;  /* 0x000000ffff058224 */ /* 0x000fc600078e0021 */
[----:B------:R-:W2:Y:S04]  /*20160*/  LDL R33, [R1+0x207c] ;  /* 0x00207c0001217983 */ /* 0x000ea80000100800 */
[----:B------:R0:W3:Y:S01]  /*20170*/  @!P0 LDG.E.U8 R250, desc[UR52][R4.64] ;  /* 0x0000003404fa8981 */ /* 0x0000e2000c1e1100 */
[----:B------:R-:W-:Y:S01]  /*20180*/  PRMT R248, RZ, 0x7610, R248 ;  /* 0x00007610fff87816 */ /* 0x000fe200000000f8 */
[----:B0-----:R-:W-:Y:S02]  /*20190*/  @!P0 IMAD.MOV.U32 R4, RZ, RZ, R27 ;  /* 0x000000ffff048224 */ /* 0x001fe400078e001b */
[----:B------:R-:W-:Y:S01]  /*201a0*/  @!P0 IMAD.MOV.U32 R5, RZ, RZ, R41 ;  /* 0x000000ffff058224 */ /* 0x000fe200078e0029 */
[----:B------:R-:W3:Y:S04]  /*201b0*/  LDL R27, [R1+0x2070] ;  /* 0x00207000011b7983 */ /* 0x000ee80000100800 */
[----:B------:R-:W3:Y:S04]  /*201c0*/  LDL R41, [R1+0x206c] ;  /* 0x00206c0001297983 */ /* 0x000ee80000100800 */
[----:B------:R0:W3:Y:S01]  /*201d0*/  @!P0 LDG.E.U8 R249, desc[UR52][R4.64] ;  /* 0x0000003404f98981 */ /* 0x0000e2000c1e1100 */
[----:B------:R-:W-:Y:S01]  /*201e0*/  PRMT R247, RZ, 0x7610, R247 ;  /* 0x00007610fff77816 */ /* 0x000fe200000000f7 */
[----:B0-----:R-:W-:-:S02]  /*201f0*/  @!P0 IMAD.MOV.U32 R4, RZ, RZ, R44 ;  /* 0x000000ffff048224 */ /* 0x001fc400078e002c */
        /* <DEDUP_REMOVED lines=9> */
[----:B------:R0:W3:Y:S02]  /*20290*/  @!P0 LDG.E.U8 R247, desc[UR52][R4.64] ;  /* 0x0000003404f78981 */ /* 0x0000e4000c1e1100 */
[----:B0-----:R-:W-:-:S02]  /*202a0*/  @!P0 IMAD.MOV.U32 R4, RZ, RZ, R34 ;  /* 0x000000ffff048224 */ /* 0x001fc400078e0022 */
[----:B------:R-:W-:Y:S01]  /*202b0*/  @!P0 IMAD.MOV.U32 R5, RZ, RZ, R35 ;  /* 0x000000ffff058224 */ /* 0x000fe200078e0023 */
[----:B------:R-:W3:Y:S04]  /*202c0*/  LDL R34, [R1+0x2040] ;  /* 0x0020400001227983 */ /* 0x000ee80000100800 */
[----:B------:R-:W3:Y:S04]  /*202d0*/  LDL R35, [R1+0x203c] ;  /* 0x00203c0001237983 */ /* 0x000ee80000100800 */
[----:B------:R4:W3:Y:S02]  /*202e0*/  @!P0 LDG.E.U8 R246, desc[UR52][R4.64] ;  /* 0x0000003404f68981 */ /* 0x0008e4000c1e1100 */
[----:B----4-:R-:W-:-:S02]  /*202f0*/  @!P0 IMAD.MOV.U32 R4, RZ, RZ, R26 ;  /* 0x000000ffff048224 */ /* 0x010fc400078e001a */
[----:B------:R-:W4:Y:S01]  /*20300*/  LDL R26, [R1+0x2030] ;  /* 0x00203000011a7983 */ /* 0x000f220000100800 */
[----:B--2---:R-:W-:-:S03]  /*20310*/  @!P0 IMAD.MOV.U32 R5, RZ, RZ, R33 ;  /* 0x000000ffff058224 */ /* 0x004fc600078e0021 */
[----:B------:R-:W2:Y:S01]  /*20320*/  LDL R33, [R1+0x202c] ;  /* 0x00202c0001217983 */ /* 0x000ea20000100800 */
[----:B------:R-:W-:Y:S02]  /*20330*/  PRMT R245, RZ, 0x7610, R245 ;  /* 0x00007610fff57816 */ /* 0x000fe400000000f5 */
[----:B------:R-:W-:-:S04]  /*20340*/  PRMT R244, RZ, 0x7610, R244 ;  /* 0x00007610fff47816 */ /* 0x000fc800000000f4 */
[----:B------:R3:W2:Y:S01]  /*20350*/  @!P0 LDG.E.U8 R245, desc[UR52][R4.64] ;  /* 0x0000003404f58981 */ /* 0x0006a2000c1e1100 */
[----:B------:R-:W-:Y:S01]  /*20360*/  PRMT R243, RZ, 0x7610, R243 ;  /* 0x00007610fff37816 */ /* 0x000fe200000000f3 */
[----:B---3--:R-:W-:Y:S02]  /*20370*/  @!P0 IMAD.MOV.U32 R4, RZ, RZ, R27 ;  /* 0x000000ffff048224 */ /* 0x008fe400078e001b */
        /* <DEDUP_REMOVED lines=30> */
[----:B------:R-:W3:Y:S01]  /*20560*/  LDL R27, [R1+0x1fd0] ;  /* 0x001fd000011b7983 */ /* 0x000ee20000100800 */
[----:B------:R-:W-:-:S03]  /*20570*/  @!P0 IMAD.MOV.U32 R5, RZ, RZ, R41 ;  /* 0x000000ffff058224 */ /* 0x000fc600078e0029 */
[----:B------:R-:W3:Y:S04]  /*20580*/  LDL R41, [R1+0x1fcc] ;  /* 0x001fcc0001297983 */ /* 0x000ee80000100800 */
[----:B------:R0:W3:Y:S01]  /*20590*/  @!P0 LDG.E.U8 R239, desc[UR52][R4.64] ;  /* 0x0000003404ef8981 */ /* 0x0000e2000c1e1100 */
[----:B------:R-:W-:Y:S01]  /*205a0*/  PRMT R237, RZ, 0x7610, R237 ;  /* 0x00007610ffed7816 */ /* 0x000fe200000000ed */
[----:B0-----:R-:W-:Y:S02]  /*205b0*/  @!P0 IMAD.MOV.U32 R4, RZ, RZ, R44 ;  /* 0x000000ffff048224 */ /* 0x001fe400078e002c */
        /* <DEDUP_REMOVED lines=9> */
[----:B------:R0:W3:Y:S02]  /*20650*/  @!P0 LDG.E.U8 R237, desc[UR52][R4.64] ;  /* 0x0000003404ed8981 */ /* 0x0000e4000c1e1100 */
[----:B0-----:R-:W-:Y:S02]  /*20660*/  @!P0 IMAD.MOV.U32 R4, RZ, RZ, R34 ;  /* 0x000000ffff048224 */ /* 0x001fe400078e0022 */
[----:B------:R-:W3:Y:S01]  /*20670*/  LDL R34, [R1+0x1fa0] ;  /* 0x001fa00001227983 */ /* 0x000ee20000100800 */
[----:B------:R-:W-:-:S03]  /*20680*/  @!P0 IMAD.MOV.U32 R5, RZ, RZ, R35 ;  /* 0x000000ffff058224 */ /* 0x000fc600078e0023 */
[----:B------:R-:W3:Y:S04]  /*20690*/  LDL R35, [R1+0x1f9c] ;  /* 0x001f9c0001237983 */ /* 0x000ee80000100800 */
[----:B------:R4:W3:Y:S02]  /*206a0*/  @!P0 LDG.E.U8 R236, desc[UR52][R4.64] ;  /* 0x0000003404ec8981 */ /* 0x0008e4000c1e1100 */
[----:B----4-:R-:W-:Y:S02]  /*206b0*/  @!P0 IMAD.MOV.U32 R4, RZ, RZ, R26 ;  /* 0x000000ffff048224 */ /* 0x010fe400078e001a */
        /* <DEDUP_REMOVED lines=13> */
[----:B0-----:R-:W-:Y:S01]  /*20790*/  @!P0 IMAD.MOV.U32 R4, RZ, RZ, R44 ;  /* 0x000000ffff048224 */ /* 0x001fe200078e002c */
[----:B------:R-:W-:Y:S01]  /*207a0*/  PRMT R231, RZ, 0x7610, R231 ;  /* 0x00007610ffe77816 */ /* 0x000fe200000000e7 */
        /* <DEDUP_REMOVED lines=24> */
[----:B------:R-:W-:Y:S01]  /*20930*/  @!P0 IMAD.MOV.U32 R5, RZ, RZ, R41 ;  /* 0x000000ffff058224 */ /* 0x000fe200078e0029 */
[----:B------:R-:W-:Y:S02]  /*20940*/  PRMT R227, RZ, 0x7610, R227 ;  /* 0x00007610ffe37816 */ /* 0x000fe400000000e3 */
[----:B------:R-:W3:Y:S04]  /*20950*/  LDL R41, [R1+0x1f1c] ;  /* 0x001f1c0001297983 */ /* 0x000ee80000100800 */
[----:B------:R0:W3:Y:S02]  /*20960*/  @!P0 LDG.E.U8 R229, desc[UR52][R4.64] ;  /* 0x0000003404e58981 */ /* 0x0000e4000c1e1100 */
[----:B0-----:R-:W-:-:S02]  /*20970*/  @!P0 IMAD.MOV.U32 R4, RZ, RZ, R48 ;  /* 0x000000ffff048224 */ /* 0x001fc400078e0030 */
[----:B------:R-:W-:Y:S01]  /*20980*/  @!P0 IMAD.MOV.U32 R5, RZ, RZ, R49 ;  /* 0x000000ffff058224 */ /* 0x000fe200078e0031 */
[----:B------:R-:W-:Y:S01]  /*20990*/  PRMT R226, RZ, 0x7610, R226 ;  /* 0x00007610ffe27816 */ /* 0x000fe200000000e2 */
[----:B------:R-:W3:Y:S04]  /*209a0*/  LDL R49, [R1+0x1ecc] ;  /* 0x001ecc0001317983 */ /* 0x000ee80000100800 */
[----:B------:R0:W3:Y:S01]  /*209b0*/  @!P0 LDG.E.U8 R228, desc[UR52][R4.64] ;  /* 0x0000003404e48981 */ /* 0x0000e2000c1e1100 */
[----:B------:R-:W-:Y:S02]  /*209c0*/  PRMT R225, RZ, 0x7610, R225 ;  /* 0x00007610ffe17816 */ /* 0x000fe400000000e1 */
[----:B------:R-:W-:Y:S01]  /*209d0*/  PRMT R224, RZ, 0x7610, R224 ;  /* 0x00007610ffe07816 */ /* 0x000fe200000000e0 */
[----:B------:R-:W3:Y:S01]  /*209e0*/  LDL R48, [R1+0x1ebc] ;  /* 0x001ebc0001307983 */ /* 0x000ee20000100800 */
[----:B0-----:R-:W-:-:S03]  /*209f0*/  @!P0 IMAD.MOV.U32 R4, RZ, RZ, R39 ;  /* 0x000000ffff048224 */ /* 0x001fc600078e0027 */
        /* <DEDUP_REMOVED lines=11> */
[----:B----4-:R-:W-:-:S03]  /*20ab0*/  @!P0 IMAD.MOV.U32 R4, RZ, RZ, R26 ;  /* 0x000000ffff048224 */ /* 0x010fc600078e001a */
[----:B------:R-:W4:Y:S04]  /*20ac0*/  LDL R26, [R1+0x1ef0] ;  /* 0x001ef000011a7983 */ /* 0x000f280000100800 */
[----:B------:R2:W4:Y:S02]  /*20ad0*/  @!P0 LDG.E.U8 R225, desc[UR52][R4.64] ;  /* 0x0000003404e18981 */ /* 0x000524000c1e1100 */
[----:B--2---:R-:W-:Y:S02]  /*20ae0*/  @!P0 IMAD.MOV.U32 R4, RZ, RZ, R33 ;  /* 0x000000ffff048224 */ /* 0x004fe400078e0021 */
[----:B------:R-:W2:Y:S01]  /*20af0*/  LDL R33, [R1+0x1eec] ;  /* 0x001eec0001217983 */ /* 0x000ea20000100800 */
[----:B------:R-:W-:Y:S01]  /*20b00*/  @!P0 IMAD.MOV.U32 R5, RZ, RZ, R44 ;  /* 0x000000ffff058224 */ /* 0x000fe200078e002c */
[----:B------:R-:W-:-:S02]  /*20b10*/  PRMT R223, RZ, 0x7610, R223 ;  /* 0x00007610ffdf7816 */ /* 0x000fc400000000df */
[----:B------:R-:W2:Y:S04]  /*20b20*/  LDL R44, [R1+0x1eac] ;  /* 0x001eac00012c7983 */ /* 0x000ea80000100800 */
[----:B------:R3:W2:Y:S02]  /*20b30*/  @!P0 LDG.E.U8 R224, desc[UR52][R4.64] ;  /* 0x0000003404e08981 */ /* 0x0006a4000c1e1100 */
[----:B---3--:R-:W-:Y:S02]  /*20b40*/  @!P0 IMAD.MOV.U32 R4, RZ, RZ, R27 ;  /* 0x000000ffff048224 */ /* 0x008fe400078e001b */
[----:B------:R-:W3:Y:S01]  /*20b50*/  LDL R27, [R1+0x1ed0] ;  /* 0x001ed000011b7983 */ /* 0x000ee20000100800 */
[----:B------:R-:W-:-:S03]  /*20b60*/  @!P0 IMAD.MOV.U32 R5, RZ, RZ, R41 ;  /* 0x000000ffff058224 */ /* 0x000fc600078e0029 */
[----:B------:R-:W3:Y:S01]  /*20b70*/  LDL R41, [R1+0x1eb0] ;  /* 0x001eb00001297983 */ /* 0x000ee20000100800 */
[----:B------:R-:W-:-:S03]  /*20b80*/  PRMT R222, RZ, 0x7610, R222 ;  /* 0x00007610ffde7816 */ /* 0x000fc600000000de */
        /* <DEDUP_REMOVED lines=18> */
[----:B------:R0:W4:Y:S01]  /*20cb0*/  @!P0 LDG.E.U8 R220, desc[UR52][R4.64] ;  /* 0x0000003404dc8981 */ /* 0x000122000c1e1100 */
[----:B------:R-:W-:Y:S01]  /*20cc0*/  PRMT R218, RZ, 0x7610, R218 ;  /* 0x00007610ffda7816 */ /* 0x000fe200000000da */
[----:B0-----:R-:W-:Y:S02]  /*20cd0*/  @!P0 IMAD.MOV.U32 R4, RZ, RZ, R53 ;  /* 0x000000ffff048224 */ /* 0x001fe400078e0035 */
[----:B------:R-:W-:-:S05]  /*20ce0*/  @!P0 IMAD.MOV.U32 R5, RZ, RZ, R125 ;  /* 0x000000ffff058224 */ /* 0x000fca00078e007d */
[----:B------:R3:W4:Y:S01]  /*20cf0*/  @!P0 LDG.E.U8 R219, desc[UR52][R4.64] ;  /* 0x0000003404db8981 */ /* 0x000722000c1e1100 */
[----:B------:R-:W-:Y:S01]  /*20d00*/  PRMT R217, RZ, 0x7610, R217 ;  /* 0x00007610ffd97816 */ /* 0x000fe200000000d9 */
[----:B---3--:R-:W-:Y:S02]  /*20d10*/  @!P0 IMAD.MOV.U32 R4, RZ, RZ, R27 ;  /* 0x000000ffff048224 */ /* 0x008fe400078e001b */
[----:B------:R-:W-:Y:S01]  /*20d20*/  @!P0 IMAD.MOV.U32 R5, RZ, RZ, R49 ;  /* 0x000000ffff058224 */ /* 0x000fe200078e0031 */
[----:B------:R-:W3:Y:S04]  /*20d30*/  LDL R27, [R1+0x1e60] ;  /* 0x001e6000011b7983 */ /* 0x000ee80000100800 */
[----:B------:R0:W3:Y:S01]  /*20d40*/  @!P0 LDG.E.U8 R218, desc[UR52][R4.64] ;  /* 0x0000003404da8981 */ /* 0x0000e2000c1e1100 */
[----:B------:R-:W-:Y:S01]  /*20d50*/  PRMT R216, RZ, 0x7610, R216 ;  /* 0x00007610ffd87816 */ /* 0x000fe200000000d8 */
[----:B0-----:R-:W-:-:S02]  /*20d60*/  @!P0 IMAD.MOV.U32 R4, RZ, RZ, R45 ;  /* 0x000000ffff048224 */ /* 0x001fc400078e002d */
[----:B------:R-:W-:-:S05]  /*20d70*/  @!P0 IMAD.MOV.U32 R5, RZ, RZ, R48 ;  /* 0x000000ffff058224 */ /* 0x000fca00078e0030 */
[----:B------:R0:W3:Y:S01]  /*20d80*/  @!P0 LDG.E.U8 R217, desc[UR52][R4.64] ;  /* 0x0000003404d98981 */ /* 0x0000e2000c1e1100 */
[----:B------:R-:W-:Y:S01]  /*20d90*/  PRMT R215, RZ, 0x7610, R215 ;  /* 0x00007610ffd77816 */ /* 0x000fe200000000d7 */
[----:B0-----:R-:W-:Y:S02]  /*20da0*/  @!P0 IMAD.MOV.U32 R4, RZ, RZ, R41 ;  /* 0x000000ffff048224 */ /* 0x001fe400078e0029 */
[----:B------:R-:W-:-:S05]  /*20db0*/  @!P0 IMAD.MOV.U32 R5, RZ, RZ, R44 ;  /* 0x000000ffff058224 */ /* 0x000fca00078e002c */
[----:B------:R0:W3:Y:S01]  /*20dc0*/  @!P0 LDG.E.U8 R216, desc[UR52][R4.64] ;  /* 0x0000003404d88981 */ /* 0x0000e2000c1e1100 */
[----:B------:R-:W-:-:S03]  /*20dd0*/  PRMT R214, RZ, 0x7610, R214 ;  /* 0x00007610ffd67816 */ /* 0x000fc600000000d6 */
[----:B------:R-:W-:Y:S01]  /*20de0*/  STL [R1+0x51e8], R3 ;  /* 0x0051e80301007387 */ /* 0x000fe20000100800 */
[----:B0-----:R-:W-:Y:S02]  /*20df0*/  @!P0 IMAD.MOV.U32 R4, RZ, RZ, R39 ;  /* 0x000000ffff048224 */ /* 0x001fe400078e0027 */
[----:B------:R-:W-:-:S05]  /*20e00*/  @!P0 IMAD.MOV.U32 R5, RZ, RZ, R40 ;  /* 0x000000ffff058224 */ /* 0x000fca00078e0028 */
[----:B------:R0:W3:Y:S01]  /*20e10*/  @!P0 LDG.E.U8 R215, desc[UR52][R4.64] ;  /* 0x0000003404d78981 */ /* 0x0000e2000c1e1100 */
[----:B------:R-:W-:Y:S01]  /*20e20*/  PRMT R213, RZ, 0x7610, R213 ;  /* 0x00007610ffd57816 */ /* 0x000fe200000000d5 */
[----:B0-----:R-:W-:Y:S02]  /*20e30*/  @!P0 IMAD.MOV.U32 R4, RZ, RZ, R34 ;  /* 0x000000ffff048224 */ /* 0x001fe400078e0022 */
[----:B------:R-:W-:Y:S01]  /*20e40*/  @!P0 IMAD.MOV.U32 R5, RZ, RZ, R35 ;  /* 0x000000ffff058224 */ /* 0x000fe200078e0023 */
[----:B------:R-:W3:Y:S04]  /*20e50*/  LDL R34, [R1+0x261c] ;  /* 0x00261c0001227983 */ /* 0x000ee80000100800 */
[----:B------:R-:W3:Y:S04]  /*20e60*/  LDL R35, [R1+0x2224] ;  /* 0x0022240001237983 */ /* 0x000ee80000100800 */
[----:B------:R0:W3:Y:S02]  /*20e70*/  @!P0 LDG.E.U8 R214, desc[UR52][R4.64] ;  /* 0x0000003404d68981 */ /* 0x0000e4000c1e1100 */
[----:B0-----:R-:W-:-:S02]  /*20e80*/  @!P0 IMAD.MOV.U32 R5, RZ, RZ, R3 ;  /* 0x000000ffff058224 */ /* 0x001fc400078e0003 */
[----:B--2---:R-:W-:Y:S02]  /*20e90*/  @!P0 IMAD.MOV.U32 R4, RZ, RZ, R33 ;  /* 0x000000ffff048224 */ /* 0x004fe400078e0021 */
[----:B------:R-:W2:Y:S04]  /*20ea0*/  LDL R33, [R1+0x2614] ;  /* 0x0026140001217983 */ /* 0x000ea80000100800 */
[----:B------:R4:W2:Y:S02]  /*20eb0*/  @!P0 LDG.E.U8 R213, desc[UR52][R4.64] ;  /* 0x0000003404d58981 */ /* 0x0008a4000c1e1100 */
[----:B----4-:R-:W-:Y:S02]  /*20ec0*/  @!P0 IMAD.MOV.U32 R4, RZ, RZ, R26 ;  /* 0x000000ffff048224 */ /* 0x010fe400078e001a */
[----:B------:R-:W4:Y:S01]  /*20ed0*/  LDL R26, [R1+0x2624] ;  /* 0x00262400011a7983 */ /* 0x000f220000100800 */
[----:B------:R-:W-:Y:S01]  /*20ee0*/  PRMT R212, RZ, 0x7610, R212 ;  /* 0x00007610ffd47816 */ /* 0x000fe200000000d4 */
[----:B------:R-:W-:-:S02]  /*20ef0*/  @!P0 IMAD.MOV.U32 R5, RZ, RZ, R11 ;  /* 0x000000ffff058224 */ /* 0x000fc400078e000b */
[----:B------:R-:W-:Y:S04]  /*20f00*/  STL [R1+0x51e4], R11 ;  /* 0x0051e40b01007387 */ /* 0x000fe80000100800 */
[----:B------:R3:W4:Y:S04]  /*20f10*/  @!P0 LDG.E.U8 R212, desc[UR52][R4.64] ;  /* 0x0000003404d48981 */ /* 0x000728000c1e1100 */
[----:B------:R-:W4:Y:S04]  /*20f20*/  LDL R45, [R1+0x2608] ;  /* 0x00260800012d7983 */ /* 0x000f280000100800 */
[----:B------:R-:W4:Y:S01]  /*20f30*/  LDL R44, [R1+0x260c] ;  /* 0x00260c00012c7983 */ /* 0x000f220000100800 */
[----:B---3--:R-:W-:-:S03]  /*20f40*/  @!P0 IMAD.MOV.U32 R4, RZ, RZ, R27 ;  /* 0x000000ffff048224 */ /* 0x008fc600078e001b */
        /* <DEDUP_REMOVED lines=8> */
[----:B------:R-:W3:Y:S01]  /*20fd0*/  LDL.LU R137, [R1+0x2134] ;  /* 0x0021340001897983 */ /* 0x000ee20000300800 */
[----:B------:R-:W-:-:S03]  /*20fe0*/  PRMT R211, RZ, 0x7610, R211 ;  /* 0x00007610ffd37816 */ /* 0x000fc600000000d3 */
[----:B------:R-:W3:Y:S01]  /*20ff0*/  LDL.LU R138, [R1+0x2108] ;  /* 0x00210800018a7983 */ /* 0x000ee20000300800 */
[----:B------:R-:W-:-:S03]  /*21000*/  @!P0 IMAD.MOV.U32 R5, RZ, RZ, R9 ;  /* 0x000000ffff058224 */ /* 0x000fc600078e0009 */
[----:B------:R-:W3:Y:S04]  /*21010*/  LDL.LU R141, [R1+0x2124] ;  /* 0x00212400018d7983 */ /* 0x000ee80000300800 */
[----:B------:R-:W3:Y:S04]  /*21020*/  LDL.LU R142, [R1+0x20f8] ;  /* 0x0020f800018e7983 */ /* 0x000ee80000300800 */
[----:B------:R-:W3:Y:S04]  /*21030*/  LDL.LU R145, [R1+0x2114] ;  /* 0x0021140001917983 */ /* 0x000ee80000300800 */
[----:B------:R-:W3:Y:S04]  /*21040*/  LDL.LU R146, [R1+0x20e8] ;  /* 0x0020e80001927983 */ /* 0x000ee80000300800 */
[----:B------:R-:W3:Y:S01]  /*21050*/  LDL.LU R149, [R1+0x2104] ;  /* 0x0021040001957983 */ /* 0x000ee20000300800 */
[----:B------:R-:W-:-:S03]  /*21060*/  PRMT R210, RZ, 0x7610, R210 ;  /* 0x00007610ffd27816 */ /* 0x000fc600000000d2 */
[----:B------:R-:W3:Y:S04]  /*21070*/  LDL.LU R150, [R1+0x20d8] ;  /* 0x0020d80001967983 */ /* 0x000ee80000300800 */
[----:B------:R0:W-:Y:S04]  /*21080*/  STL [R1+0x51ec], R9 ;  /* 0x0051ec0901007387 */ /* 0x0001e80000100800 */
[----:B------:R1:W3:Y:S04]  /*21090*/  @!P0 LDG.E.U8 R211, desc[UR52][R4.64] ;  /* 0x0000003404d38981 */ /* 0x0002e8000c1e1100 */
[----:B0-----:R-:W3:Y:S04]  /*210a0*/  LDL.LU R9, [R1+0x1e78] ;  /* 0x001e780001097983 */ /* 0x001ee80000300800 */
[----:B------:R-:W3:Y:S01]  /*210b0*/  LDL.LU R3, [R1+0x1e94] ;  /* 0x001e940001037983 */ /* 0x000ee20000300800 */
[----:B-1----:R-:W-:-:S02]  /*210c0*/  @!P0 IMAD.MOV.U32 R4, RZ, RZ, R34 ;  /* 0x000000ffff048224 */ /* 0x002fc400078e0022 */
[----:B------:R-:W-:Y:S01]  /*210d0*/  @!P0 IMAD.MOV.U32 R5, RZ, RZ, R35 ;  /* 0x000000ffff058224 */ /* 0x000fe200078e0023 */
[----:B------:R-:W3:Y:S04]  /*210e0*/  LDL.LU R11, [R1+0x1e68] ;  /* 0x001e6800010b7983 */ /* 0x000ee80000300800 */
[----:B------:R-:W3:Y:S04]  /*210f0*/  LDL R41, [R1+0x2204] ;  /* 0x0022040001297983 */ /* 0x000ee80000100800 */
[----:B------:R-:W3:Y:S04]  /*21100*/  LDL R40, [R1+0x2208] ;  /* 0x0022080001287983 */ /* 0x000ee80000100800 */
[----:B------:R2:W3:Y:S04]  /*21110*/  @!P0 LDG.E.U8 R210, desc[UR52][R4.64] ;  /* 0x0000003404d28981 */ /* 0x0004e8000c1e1100 */
[----:B------:R-:W3:Y:S01]  /*21120*/  LDL R35, [R1+0x21f4] ;  /* 0x0021f40001237983 */ /* 0x000ee20000100800 */
[----:B------:R-:W-:-:S02]  /*21130*/  PRMT R209, RZ, 0x7610, R209 ;  /* 0x00007610ffd17816 */ /* 0x000fc400000000d1 */
[----:B------:R-:W-:Y:S01]  /*21140*/  PRMT R208, RZ, 0x7610, R208 ;  /* 0x00007610ffd07816 */ /* 0x000fe200000000d0 */
[----:B------:R-:W3:Y:S01]  /*21150*/  LDL R34, [R1+0x21e4] ;  /* 0x0021e40001227983 */ /* 0x000ee20000100800 */
[----:B--2---:R-:W-:-:S03]  /*21160*/  @!P0 IMAD.MOV.U32 R5, RZ, RZ, R33 ;  /* 0x000000ffff058224 */ /* 0x004fc600078e0021 */
[----:B------:R-:W2:Y:S01]  /*21170*/  LDL R33, [R1+0x21f8] ;  /* 0x0021f80001217983 */ /* 0x000ea20000100800 */
[----:B----4-:R-:W-:-:S03]  /*21180*/  @!P0 IMAD.MOV.U32 R4, RZ, RZ, R26 ;  /* 0x000000ffff048224 */ /* 0x010fc600078e001a */
[----:B------:R-:W4:Y:S04]  /*21190*/  LDL R26, [R1+0x21e8] ;  /* 0x0021e800011a7983 */ /* 0x000f280000100800 */
[----:B------:R0:W4:Y:S01]  /*211a0*/  @!P0 LDG.E.U8 R209, desc[UR52][R4.64] ;  /* 0x0000003404d18981 */ /* 0x000122000c1e1100 */
[----:B------:R-:W-:-:S03]  /*211b0*/  PRMT R207, RZ, 0x7610, R207 ;  /* 0x00007610ffcf7816 */ /* 0x000fc600000000cf */
[----:B------:R-:W4:Y:S01]  /*211c0*/  LDL.LU R152, [R1+0x21d4] ;  /* 0x0021d40001987983 */ /* 0x000f220000300800 */
        /* <DEDUP_REMOVED lines=8> */
[----:B------:R-:W-:-:S03]  /*21250*/  PRMT R205, RZ, 0x7610, R205 ;  /* 0x00007610ffcd7816 */ /* 0x000fc600000000cd */
[----:B------:R-:W3:Y:S01]  /*21260*/  LDL.LU R39, [R1+0x21c4] ;  /* 0x0021c40001277983 */ /* 0x000ee20000300800 */
[----:B0-----:R-:W-:Y:S02]  /*21270*/  @!P0 IMAD.MOV.U32 R5, RZ, RZ, R41 ;  /* 0x000000ffff058224 */ /* 0x001fe400078e0029 */
[----:B------:R-:W-:-:S05]  /*21280*/  @!P0 IMAD.MOV.U32 R4, RZ, RZ, R40 ;  /* 0x000000ffff048224 */ /* 0x000fca00078e0028 */
[----:B------:R0:W3:Y:S02]  /*21290*/  @!P0 LDG.E.U8 R206, desc[UR52][R4.64] ;  /* 0x0000003404ce8981 */ /* 0x0000e4000c1e1100 */
[----:B0-----:R-:W-:Y:S02]  /*212a0*/  @!P0 IMAD.MOV.U32 R5, RZ, RZ, R35 ;  /* 0x000000ffff058224 */ /* 0x001fe400078e0023 */
[----:B--2---:R-:W-:Y:S02]  /*212b0*/  @!P0 IMAD.MOV.U32 R4, RZ, RZ, R33 ;  /* 0x000000ffff048224 */ /* 0x004fe400078e0021 */
[----:B------:R-:W2:Y:S04]  /*212c0*/  LDL R33, [R1+0x21c8] ;  /* 0x0021c80001217983 */ /* 0x000ea80000100800 */
[----:B------:R4:W2:Y:S04]  /*212d0*/  @!P0 LDG.E.U8 R205, desc[UR52][R4.64] ;  /* 0x0000003404cd8981 */ /* 0x0008a8000c1e1100 */
[----:B------:R-:W2:Y:S01]  /*212e0*/  LDL.LU R45, [R1+0x21b4] ;  /* 0x0021b400012d7983 */ /* 0x000ea20000300800 */
[----:B----4-:R-:W-:-:S03]  /*212f0*/  @!P0 IMAD.MOV.U32 R4, RZ, RZ, R26 ;  /* 0x000000ffff048224 */ /* 0x010fc600078e001a */
[----:B------:R-:W4:Y:S04]  /*21300*/  LDL R26, [R1+0x21b8] ;  /* 0x0021b800011a7983 */ /* 0x000f280000100800 */
[----:B------:R-:W4:Y:S04]  /*21310*/  LDL.LU R41, [R1+0x21a8] ;  /* 0x0021a80001297983 */ /* 0x000f280000300800 */
[----:B------:R-:W4:Y:S04]  /*21320*/  LDL.LU R53, [R1+0x2194] ;  /* 0x0021940001357983 */ /* 0x000f280000300800 */
[----:B------:R-:W4:Y:S04]  /*21330*/  LDL.LU R49, [R1+0x21a4] ;  /* 0x0021a40001317983 */ /* 0x000f280000300800 */
[----:B------:R-:W4:Y:S01]  /*21340*/  LDL.LU R44, [R1+0x2188] ;  /* 0x00218800012c7983 */ /* 0x000f220000300800 */
[----:B------:R-:W-:-:S03]  /*21350*/  PRMT R204, RZ, 0x7610, R204 ;  /* 0x00007610ffcc7816 */ /* 0x000fc600000000cc */
[----:B------:R-:W4:Y:S01]  /*21360*/  LDL.LU R40, [R1+0x2198] ;  /* 0x0021980001287983 */ /* 0x000f220000300800 */
[----:B------:R-:W-:-:S03]  /*21370*/  @!P0 IMAD.MOV.U32 R5, RZ, RZ, R34 ;  /* 0x000000ffff058224 */ /* 0x000fc600078e0022 */
[----:B------:R-:W4:Y:S04]  /*21380*/  LDL.LU R35, [R1+0x2184] ;  /* 0x0021840001237983 */ /* 0x000f280000300800 */
[----:B------:R3:W4:Y:S01]  /*21390*/  @!P0 LDG.E.U8 R204, desc[UR52][R4.64] ;  /* 0x0000003404cc8981 */ /* 0x000722000c1e1100 */
[----:B------:R-:W-:Y:S01]  /*213a0*/  PRMT R203, RZ, 0x7610, R203 ;  /* 0x00007610ffcb7816 */ /* 0x000fe200000000cb */
[----:B---3--:R-:W-:Y:S02]  /*213b0*/  @!P0 IMAD.MOV.U32 R4, RZ, RZ, R27 ;  /* 0x000000ffff048224 */ /* 0x008fe400078e001b */
[----:B------:R-:W3:Y:S04]  /*213c0*/  LDL.LU R27, [R1+0x2174] ;  /* 0x00217400011b7983 */ /* 0x000ee80000300800 */
[----:B------:R-:W3:Y:S01]  /*213d0*/  LDL.LU R48, [R1+0x2178] ;  /* 0x0021780001307983 */ /* 0x000ee20000300800 */
[----:B------:R-:W-:-:S03]  /*213e0*/  @!P0 IMAD.MOV.U32 R5, RZ, RZ, R152 ;  /* 0x000000ffff058224 */ /* 0x000fc600078e0098 */
[----:B------:R-:W3:Y:S01]  /*213f0*/  LDL.LU R34, [R1+0x2168] ;  /* 0x0021680001227983 */ /* 0x000ee20000300800 */
[----:B------:R-:W-:-:S03]  /*21400*/  PRMT R202, RZ, 0x7610, R202 ;  /* 0x00007610ffca7816 */ /* 0x000fc600000000ca */
[----:B------:R0:W3:Y:S02]  /*21410*/  @!P0 LDG.E.U8 R203, desc[UR52][R4.64] ;  /* 0x0000003404cb8981 */ /* 0x0000e4000c1e1100 */
[----:B0-----:R-:W-:Y:S02]  /*21420*/  @!P0 IMAD.MOV.U32 R5, RZ, RZ, R39 ;  /* 0x000000ffff058224 */ /* 0x001fe400078e0027 */
[----:B--2---:R-:W-:Y:S02]  /*21430*/  @!P0 IMAD.MOV.U32 R4, RZ, RZ, R33 ;  /* 0x000000ffff048224 */ /* 0x004fe400078e0021 */
[----:B------:R-:W2:Y:S04]  /*21440*/  LDL.LU R33, [R1+0x2158] ;  /* 0x0021580001217983 */ /* 0x000ea80000300800 */
[----:B------:R4:W2:Y:S02]  /*21450*/  @!P0 LDG.E.U8 R202, desc[UR52][R4.64] ;  /* 0x0000003404ca8981 */ /* 0x0008a4000c1e1100 */
[----:B----4-:R-:W-:-:S02]  /*21460*/  @!P0 IMAD.MOV.U32 R4, RZ, RZ, R26 ;  /* 0x000000ffff048224 */ /* 0x010fc400078e001a */
[----:B------:R-:W4:Y:S01]  /*21470*/  LDL.LU R26, [R1+0x2148] ;  /* 0x00214800011a7983 */ /* 0x000f220000300800 */
[----:B------:R-:W-:Y:S01]  /*21480*/  PRMT R201, RZ, 0x7610, R201 ;  /* 0x00007610ffc97816 */ /* 0x000fe200000000c9 */
[----:B------:R-:W-:Y:S01]  /*21490*/  @!P0 IMAD.MOV.U32 R5, RZ, RZ, R45 ;  /* 0x000000ffff058224 */ /* 0x000fe200078e002d */
[----:B------:R-:W-:-:S04]  /*214a0*/  PRMT R200, RZ, 0x7610, R200 ;  /* 0x00007610ffc87816 */ /* 0x000fc800000000c8 */
[----:B------:R0:W4:Y:S01]  /*214b0*/  @!P0 LDG.E.U8 R201, desc[UR52][R4.64] ;  /* 0x0000003404c98981 */ /* 0x000122000c1e1100 */
[----:B------:R-:W-:Y:S01]  /*214c0*/  PRMT R199, RZ, 0x7610, R199 ;  /* 0x00007610ffc77816 */ /* 0x000fe200000000c7 */
[----:B0-----:R-:W-:Y:S02]  /*214d0*/  @!P0 IMAD.MOV.U32 R4, RZ, RZ, R41 ;  /* 0x000000ffff048224 */ /* 0x001fe400078e0029 */
[----:B------:R-:W-:-:S05]  /*214e0*/  @!P0 IMAD.MOV.U32 R5, RZ, RZ, R49 ;  /* 0x000000ffff058224 */ /* 0x000fca00078e0031 */
        /* <DEDUP_REMOVED lines=10> */
[----:B---3--:R-:W-:Y:S02]  /*21590*/  @!P0 IMAD.MOV.U32 R4, RZ, RZ, R48 ;  /* 0x000000ffff048224 */ /* 0x008fe400078e0030 */
[----:B------:R-:W-:-:S05]  /*215a0*/  @!P0 IMAD.MOV.U32 R5, RZ, RZ, R27 ;  /* 0x000000ffff058224 */ /* 0x000fca00078e001b */
[----:B------:R0:W3:Y:S01]  /*215b0*/  @!P0 LDG.E.U8 R197, desc[UR52][R4.64] ;  /* 0x0000003404c58981 */ /* 0x0000e2000c1e1100 */
[----:B------:R-:W-:Y:S01]  /*215c0*/  PRMT R195, RZ, 0x7610, R195 ;  /* 0x00007610ffc37816 */ /* 0x000fe200000000c3 */
[----:B0-----:R-:W-:Y:S02]  /*215d0*/  @!P0 IMAD.MOV.U32 R4, RZ, RZ, R34 ;  /* 0x000000ffff048224 */ /* 0x001fe400078e0022 */
[----:B------:R-:W-:-:S05]  /*215e0*/  @!P0 IMAD.MOV.U32 R5, RZ, RZ, R125 ;  /* 0x000000ffff058224 */ /* 0x000fca00078e007d */
[----:B------:R0:W3:Y:S01]  /*215f0*/  @!P0 LDG.E.U8 R196, desc[UR52][R4.64] ;  /* 0x0000003404c48981 */ /* 0x0000e2000c1e1100 */
[----:B------:R-:W-:Y:S01]  /*21600*/  PRMT R194, RZ, 0x7610, R194 ;  /* 0x00007610ffc27816 */ /* 0x000fe200000000c2 */
[----:B0-----:R-:W-:Y:S01]  /*21610*/  @!P0 IMAD.MOV.U32 R5, RZ, RZ, R129 ;  /* 0x000000ffff058224 */ /* 0x001fe200078e0081 */
[----:B------:R-:W-:Y:S02]  /*21620*/  PRMT R193, RZ, 0x7610, R193 ;  /* 0x00007610ffc17816 */ /* 0x000fe400000000c1 */
[----:B------:R-:W-:Y:S02]  /*21630*/  PRMT R192, RZ, 0x7610, R192 ;  /* 0x00007610ffc07816 */ /* 0x000fe400000000c0 */
[----:B------:R-:W-:Y:S02]  /*21640*/  PRMT R191, RZ, 0x7610, R191 ;  /* 0x00007610ffbf7816 */ /* 0x000fe400000000bf */
[----:B------:R-:W-:Y:S01]  /*21650*/  PRMT R190, RZ, 0x7610, R190 ;  /* 0x00007610ffbe7816 */ /* 0x000fe200000000be */
[----:B--2---:R-:W-:-:S05]  /*21660*/  @!P0 IMAD.MOV.U32 R4, RZ, RZ, R33 ;  /* 0x000000ffff048224 */ /* 0x004fca00078e0021 */
[----:B------:R0:W2:Y:S02]  /*21670*/  @!P0 LDG.E.U8 R195, desc[UR52][R4.64] ;  /* 0x0000003404c38981 */ /* 0x0000a4000c1e1100 */
[----:B0-----:R-:W-:Y:S02]  /*21680*/  @!P0 IMAD.MOV.U32 R5, RZ, RZ, R133 ;  /* 0x000000ffff058224 */ /* 0x001fe400078e0085 */
[----:B----4-:R-:W-:-:S05]  /*21690*/  @!P0 IMAD.MOV.U32 R4, RZ, RZ, R26 ;  /* 0x000000ffff048224 */ /* 0x010fca00078e001a */
[----:B------:R0:W4:Y:S02]  /*216a0*/  @!P0 LDG.E.U8 R194, desc[UR52][R4.64] ;  /* 0x0000003404c28981 */ /* 0x000124000c1e1100 */
[----:B0-----:R-:W-:Y:S02]  /*216b0*/  @!P0 IMAD.MOV.U32 R4, RZ, RZ, R126 ;  /* 0x000000ffff048224 */ /* 0x001fe400078e007e */
[----:B------:R-:W-:-:S05]  /*216c0*/  @!P0 IMAD.MOV.U32 R5, RZ, RZ, R137 ;  /* 0x000000ffff058224 */ /* 0x000fca00078e0089 */
        /* <DEDUP_REMOVED lines=9> */
[----:B------:R0:W4:Y:S04]  /*21760*/  @!P0 LDG.E.U8 R190, desc[UR52][R4.64] ;  /* 0x0000003404be8981 */ /* 0x000128000c1e1100 */
[----:B------:R-:W3:Y:S01]  /*21770*/  LDL R5, [R1+0x20f4] ;  /* 0x0020f40001057983 */ /* 0x000ee20000100800 */
[----:B------:R-:W-:Y:S01]  /*21780*/  PRMT R189, RZ, 0x7610, R189 ;  /* 0x00007610ffbd7816 */ /* 0x000fe200000000bd */
[----:B0-----:R-:W-:Y:S01]  /*21790*/  @!P0 IMAD.MOV.U32 R4, RZ, RZ, R142 ;  /* 0x000000ffff048224 */ /* 0x001fe200078e008e */
[----:B------:R-:W-:-:S04]  /*217a0*/  PRMT R188, RZ, 0x7610, R188 ;  /* 0x00007610ffbc7816 */ /* 0x000fc800000000bc */
[----:B---3--:R0:W3:Y:S04]  /*217b0*/  @!P0 LDG.E.U8 R189, desc[UR52][R4.64] ;  /* 0x0000003404bd8981 */ /* 0x0080e8000c1e1100 */
[----:B------:R-:W2:Y:S01]  /*217c0*/  LDL R5, [R1+0x20e4] ;  /* 0x0020e40001057983 */ /* 0x000ea20000100800 */
[----:B0-----:R-:W-:-:S05]  /*217d0*/  @!P0 IMAD.MOV.U32 R4, RZ, RZ, R146 ;  /* 0x000000ffff048224 */ /* 0x001fca00078e0092 */
[----:B--2---:R0:W2:Y:S04]  /*217e0*/  @!P0 LDG.E.U8 R188, desc[UR52][R4.64] ;  /* 0x0000003404bc8981 */ /* 0x0040a8000c1e1100 */
[----:B------:R-:W4:Y:S04]  /*217f0*/  LDL R5, [R1+0x20d4] ;  /* 0x0020d40001057983 */ /* 0x000f280000100800 */
[----:B------:R-:W-:Y:S04]  /*21800*/  STL.64 [R1+0x5458], R150 ;  /* 0x0054589601007387 */ /* 0x000fe80000100a00 */
[----:B------:R-:W-:Y:S04]  /*21810*/  STL.64 [R1+0x5450], R148 ;  /* 0x0054509401007387 */ /* 0x000fe80000100a00 */
[----:B------:R-:W-:Y:S04]  /*21820*/  STL.64 [R1+0x5448], R146 ;  /* 0x0054489201007387 */ /* 0x000fe80000100a00 */
[----:B------:R-:W-:Y:S04]  /*21830*/  STL.64 [R1+0x5440], R144 ;  /* 0x0054409001007387 */ /* 0x000fe80000100a00 */
[----:B------:R1:W-:Y:S04]  /*21840*/  STL.64 [R1+0x5438], R142 ;  /* 0x0054388e01007387 */ /* 0x0003e80000100a00 */
[----:B------:R3:W-:Y:S04]  /*21850*/  STL.64 [R1+0x5430], R140 ;  /* 0x0054308c01007387 */ /* 0x0007e80000100a00 */
[----:B------:R0:W-:Y:S04]  /*21860*/  STL.64 [R1+0x5428], R138 ;  /* 0x0054288a01007387 */ /* 0x0001e80000100a00 */
[----:B------:R0:W-:Y:S01]  /*21870*/  STL.64 [R1+0x5420], R136 ;  /* 0x0054208801007387 */ /* 0x0001e20000100a00 */
[----:B-1----:R-:W-:-:S02]  /*21880*/  IMAD.MOV.U32 R142, RZ, RZ, R47 ;  /* 0x000000ffff8e7224 */ /* 0x002fc400078e002f */
[----:B---3--:R-:W-:Y:S02]  /*21890*/  IMAD.MOV.U32 R140, RZ, RZ, R49 ;  /* 0x000000ffff8c7224 */ /* 0x008fe400078e0031 */
[----:B0-----:R-:W-:Y:S02]  /*218a0*/  IMAD.MOV.U32 R138, RZ, RZ, R51 ;  /* 0x000000ffff8a7224 */ /* 0x001fe400078e0033 */
[----:B------:R-:W-:Y:S02]  /*218b0*/  IMAD.MOV.U32 R136, RZ, RZ, R53 ;  /* 0x000000ffff887224 */ /* 0x000fe400078e0035 */
[----:B------:R-:W3:Y:S01]  /*218c0*/  LDL.LU R53, [R1+0x5bc4] ;  /* 0x005bc40001357983 */ /* 0x000ee20000300800 */
[----:B------:R-:W-:Y:S02]  /*218d0*/  IMAD.MOV.U32 R137, RZ, RZ, R50 ;  /* 0x000000ffff897224 */ /* 0x000fe400078e0032 */
[----:B------:R-:W-:Y:S01]  /*218e0*/  IMAD.MOV.U32 R139, RZ, RZ, R48 ;  /* 0x000000ffff8b7224 */ /* 0x000fe200078e0030 */
[----:B------:R-:W2:Y:S01]  /*218f0*/  LDL.LU R50, [R1+0x5bc0] ;  /* 0x005bc00001327983 */ /* 0x000ea20000300800 */
[----:B------:R-:W-:-:S03]  /*21900*/  IMAD.MOV.U32 R141, RZ, RZ, R46 ;  /* 0x000000ffff8d7224 */ /* 0x000fc600078e002e */
[----:B------:R-:W2:Y:S01]  /*21910*/  LDL.LU R51, [R1+0x5bbc] ;  /* 0x005bbc0001337983 */ /* 0x000ea20000300800 */
[----:B------:R-:W-:-:S03]  /*21920*/  IMAD.MOV.U32 R143, RZ, RZ, R44 ;  /* 0x000000ffff8f7224 */ /* 0x000fc600078e002c */
[----:B------:R-:W4:Y:S01]  /*21930*/  LDL.LU R48, [R1+0x5bb8] ;  /* 0x005bb80001307983 */ /* 0x000f220000300800 */
        /* <DEDUP_REMOVED lines=8> */
[----:B------:R-:W-:-:S03]  /*219c0*/  @!P0 IMAD.MOV.U32 R4, RZ, RZ, R150 ;  /* 0x000000ffff048224 */ /* 0x000fc600078e0096 */
        /* <DEDUP_REMOVED lines=8> */
[----:B------:R-:W4:Y:S04]  /*21a50*/  LDL.LU R41, [R1+0x5b94] ;  /* 0x005b940001297983 */ /* 0x000f280000300800 */
[----:B------:R-:W4:Y:S04]  /*21a60*/  LDL.LU R38, [R1+0x5b90] ;  /* 0x005b900001267983 */ /* 0x000f280000300800 */
[----:B------:R-:W4:Y:S04]  /*21a70*/  LDL.LU R39, [R1+0x5b8c] ;  /* 0x005b8c0001277983 */ /* 0x000f280000300800 */
[----:B------:R-:W4:Y:S04]  /*21a80*/  LDL.LU R36, [R1+0x5b88] ;  /* 0x005b880001247983 */ /* 0x000f280000300800 */
[----:B------:R0:W-:Y:S02]  /*21a90*/  STL.64 [R1+0x5418], R134 ;  /* 0x0054188601007387 */ /* 0x0001e40000100a00 */
[----:B0-----:R-:W-:-:S02]  /*21aa0*/  IMAD.MOV.U32 R134, RZ, RZ, R37 ;  /* 0x000000ffff867224 */ /* 0x001fc400078e0025 */
[----:B------:R-:W4:Y:S01]  /*21ab0*/  LDL.LU R37, [R1+0x5b84] ;  /* 0x005b840001257983 */ /* 0x000f220000300800 */
[----:B------:R-:W-:-:S03]  /*21ac0*/  IMAD.MOV.U32 R135, RZ, RZ, R34 ;  /* 0x000000ffff877224 */ /* 0x000fc600078e0022 */
[----:B------:R-:W4:Y:S04]  /*21ad0*/  LDL.LU R34, [R1+0x5b80] ;  /* 0x005b800001227983 */ /* 0x000f280000300800 */
[----:B------:R0:W-:Y:S02]  /*21ae0*/  STL.64 [R1+0x5410], R132 ;  /* 0x0054108401007387 */ /* 0x0001e40000100a00 */
[----:B0-----:R-:W-:Y:S02]  /*21af0*/  IMAD.MOV.U32 R132, RZ, RZ, R35 ;  /* 0x000000ffff847224 */ /* 0x001fe400078e0023 */
        /* <DEDUP_REMOVED lines=8> */
[----:B------:R-:W-:Y:S04]  /*21b80*/  STL.64 [R1+0x5400], R128 ;  /* 0x0054008001007387 */ /* 0x000fe80000100a00 */
[----:B------:R0:W-:Y:S02]  /*21b90*/  STL.64 [R1+0x53f8], R126 ;  /* 0x0053f87e01007387 */ /* 0x0001e40000100a00 */
[----:B0-----:R-:W-:-:S02]  /*21ba0*/  IMAD.MOV.U32 R126, RZ, RZ, R31 ;  /* 0x000000ffff7e7224 */ /* 0x001fc400078e001f */
[----:B------:R-:W4:Y:S04]  /*21bb0*/  LDL.LU R31, [R1+0x5b6c] ;  /* 0x005b6c00011f7983 */ /* 0x000f280000300800 */
[----:B------:R0:W-:Y:S01]  /*21bc0*/  STL.64 [R1+0x53f0], R124 ;  /* 0x0053f07c01007387 */ /* 0x0001e20000100a00 */
[----:B------:R-:W-:Y:S02]  /*21bd0*/  IMAD.MOV.U32 R127, RZ, RZ, R26 ;  /* 0x000000ffff7f7224 */ /* 0x000fe400078e001a */
[----:B------:R-:W-:Y:S02]  /*21be0*/  IMAD.MOV.U32 R128, RZ, RZ, R27 ;  /* 0x000000ffff807224 */ /* 0x000fe400078e001b */
[----:B------:R-:W-:Y:S02]  /*21bf0*/  IMAD.MOV.U32 R129, RZ, RZ, R24 ;  /* 0x000000ffff817224 */ /* 0x000fe400078e0018 */
[----:B0-----:R-:W-:-:S02]  /*21c00*/  IMAD.MOV.U32 R125, RZ, RZ, R28 ;  /* 0x000000ffff7d7224 */ /* 0x001fc400078e001c */
[----:B------:R-:W4:Y:S04]  /*21c10*/  LDL.LU R28, [R1+0x5b68] ;  /* 0x005b6800011c7983 */ /* 0x000f280000300800 */
[----:B------:R0:W-:Y:S01]  /*21c20*/  STL.64 [R1+0x53e8], R122 ;  /* 0x0053e87a01007387 */ /* 0x0001e20000100a00 */
[----:B------:R-:W-:Y:S02]  /*21c30*/  IMAD.MOV.U32 R124, RZ, RZ, R25 ;  /* 0x000000ffff7c7224 */ /* 0x000fe400078e0019 */
[----:B0-----:R-:W-:Y:S02]  /*21c40*/  IMAD.MOV.U32 R123, RZ, RZ, R29 ;  /* 0x000000ffff7b7224 */ /* 0x001fe400078e001d */
[----:B------:R-:W4:Y:S04]  /*21c50*/  LDL.LU R29, [R1+0x5b64] ;  /* 0x005b6400011d7983 */ /* 0x000f280000300800 */
[----:B------:R-:W4:Y:S04]  /*21c60*/  LDL.LU R26, [R1+0x5b60] ;  /* 0x005b6000011a7983 */ /* 0x000f280000300800 */
[----:B------:R-:W4:Y:S04]  /*21c70*/  LDL.LU R27, [R1+0x5b5c] ;  /* 0x005b5c00011b7983 */ /* 0x000f280000300800 */
[----:B------:R-:W4:Y:S04]  /*21c80*/  LDL.LU R24, [R1+0x5b58] ;  /* 0x005b580001187983 */ /* 0x000f280000300800 */
[----:B------:R-:W4:Y:S04]  /*21c90*/  LDL.LU R25, [R1+0x5b54] ;  /* 0x005b540001197983 */ /* 0x000f280000300800 */
[----:B------:R0:W-:Y:S04]  /*21ca0*/  STL.64 [R1+0x53e0], R120 ;  /* 0x0053e07801007387 */ /* 0x0001e80000100a00 */
[----:B0-----:R-:W4:Y:S04]  /*21cb0*/  LDL R120, [R1+0x20c4] ;  /* 0x0020c40001787983 */ /* 0x001f280000100800 */
[----:B------:R-:W4:Y:S04]  /*21cc0*/  LDL R121, [R1+0x20c8] ;  /* 0x0020c80001797983 */ /* 0x000f280000100800 */
[----:B------:R-:W-:Y:S04]  /*21cd0*/  STL.64 [R1+0x53d8], R118 ;  /* 0x0053d87601007387 */ /* 0x000fe80000100a00 */
        /* <DEDUP_REMOVED lines=32> */
[----:B---3--:R-:W-:Y:S04]  /*21ee0*/  STL.64 [R1+0x52d0], R52 ;  /* 0x0052d03401007387 */ /* 0x008fe80000100a00 */
[----:B--2---:R-:W-:Y:S04]  /*21ef0*/  STL.64 [R1+0x52c8], R50 ;  /* 0x0052c83201007387 */ /* 0x004fe80000100a00 */
[----:B----4-:R-:W-:Y:S04]  /*21f00*/  STL.64 [R1+0x52c0], R48 ;  /* 0x0052c03001007387 */ /* 0x010fe80000100a00 */
        /* <DEDUP_REMOVED lines=11> */
[----:B------:R0:W-:Y:S04]  /*21fc0*/  STL.64 [R1+0x5260], R24 ;  /* 0x0052601801007387 */ /* 0x0001e80000100a00 */
[----:B0-----:R-:W2:Y:S01]  /*21fd0*/  LDL R24, [R1+0x20b8] ;  /* 0x0020b80001187983 */ /* 0x001ea20000100800 */
[----:B------:R-:W-:-:S02]  /*21fe0*/  PRMT R187, RZ, 0x7610, R187 ;  /* 0x00007610ffbb7816 */ /* 0x000fc400000000bb */
[----:B------:R-:W-:Y:S01]  /*21ff0*/  PRMT R186, RZ, 0x7610, R186 ;  /* 0x00007610ffba7816 */ /* 0x000fe200000000ba */
[----:B------:R-:W3:Y:S04]  /*22000*/  LDL R25, [R1+0x20b4] ;  /* 0x0020b40001197983 */ /* 0x000ee80000100800 */
[----:B------:R0:W4:Y:S02]  /*22010*/  @!P0 LDG.E.U8 R187, desc[UR52][R4.64] ;  /* 0x0000003404bb8981 */ /* 0x000124000c1e1100 */
[----:B0-----:R-:W-:Y:S02]  /*22020*/  @!P0 IMAD.MOV.U32 R4, RZ, RZ, R121 ;  /* 0x000000ffff048224 */ /* 0x001fe400078e0079 */
[----:B------:R-:W-:-:S05]  /*22030*/  @!P0 IMAD.MOV.U32 R5, RZ, RZ, R120 ;  /* 0x000000ffff058224 */ /* 0x000fca00078e0078 */
[----:B------:R2:W4:Y:S02]  /*22040*/  @!P0 LDG.E.U8 R186, desc[UR52][R4.64] ;  /* 0x0000003404ba8981 */ /* 0x000524000c1e1100 */
[----:B--2---:R-:W-:Y:S02]  /*22050*/  @!P0 IMAD.MOV.U32 R4, RZ, RZ, R24 ;  /* 0x000000ffff048224 */ /* 0x004fe400078e0018 */
[----:B------:R-:W2:Y:S01]  /*22060*/  LDL R24, [R1+0x20a8] ;  /* 0x0020a80001187983 */ /* 0x000ea20000100800 */
[----:B------:R-:W-:Y:S01]  /*22070*/  PRMT R185, RZ, 0x7610, R185 ;  /* 0x00007610ffb97816 */ /* 0x000fe200000000b9 */
[----:B---3--:R-:W-:Y:S02]  /*22080*/  @!P0 IMAD.MOV.U32 R5, RZ, RZ, R25 ;  /* 0x000000ffff058224 */ /* 0x008fe400078e0019 */
[----:B------:R-:W3:Y:S04]  /*22090*/  LDL R25, [R1+0x20a4] ;  /* 0x0020a40001197983 */ /* 0x000ee80000100800 */
[----:B------:R2:W4:Y:S02]  /*220a0*/  @!P0 LDG.E.U8 R185, desc[UR52][R4.64] ;  /* 0x0000003404b98981 */ /* 0x000524000c1e1100 */
[----:B--2---:R-:W-:-:S02]  /*220b0*/  @!P0 IMAD.MOV.U32 R4, RZ, RZ, R24 ;  /* 0x000000ffff048224 */ /* 0x004fc400078e0018 */
        /* <DEDUP_REMOVED lines=190> */
[----:B------:R2:W4:Y:S01]  /*22ca0*/  @!P0 LDG.E.U8 R153, desc[UR52][R4.64] ;  /* 0x0000003404998981 */ /* 0x000522000c1e1100 */
[----:B------:R-:W-:Y:S02]  /*22cb0*/  IMAD.MOV.U32 R122, RZ, RZ, R152 ;  /* 0x000000ffff7a7224 */ /* 0x000fe400078e0098 */
[----:B------:R-:W0:Y:S01]  /*22cc0*/  S2R R152, SR_TID.X ;  /* 0x0000000000987919 */ /* 0x000e220000002100 */
[----:B--2---:R-:W-:-:S02]  /*22cd0*/  @!P0 IMAD.MOV.U32 R4, RZ, RZ, R24 ;  /* 0x000000ffff048224 */ /* 0x004fc400078e0018 */
[----:B------:R-:W2:Y:S01]  /*22ce0*/  LDL R24, [R1+0x1e98] ;  /* 0x001e980001187983 */ /* 0x000ea20000100800 */
[----:B------:R-:W-:Y:S01]  /*22cf0*/  PRMT R23, RZ, 0x7610, R23 ;  /* 0x00007610ff177816 */ /* 0x000fe20000000017 */
[----:B---3--:R-:W-:Y:S01]  /*22d00*/  @!P0 IMAD.MOV.U32 R5, RZ, RZ, R25 ;  /* 0x000000ffff058224 */ /* 0x008fe200078e0019 */
[----:B0-----:R-:W-:-:S04]  /*22d10*/  LOP3.LUT R152, R152, 0x7f, RZ, 0xc0, !PT ;  /* 0x0000007f98987812 */ /* 0x001fc800078ec0ff */
[----:B------:R2:W3:Y:S04]  /*22d20*/  @!P0 LDG.E.U8 R23, desc[UR52][R4.64] ;  /* 0x0000003404178981 */ /* 0x0004e8000c1e1100 */
[----:B------:R0:W-:Y:S04]  /*22d30*/  STS.U8 [R152+UR4+0x4200], R12 ;  /* 0x0042000c98007988 */ /* 0x0001e80008000004 */
[----:B------:R1:W-:Y:S01]  /*22d40*/  STS.U8 [R152+UR4+0x4300], R10 ;  /* 0x0043000a98007988 */ /* 0x0003e20008000004 */
[----:B--2---:R-:W-:-:S03]  /*22d50*/  @!P0 IMAD.MOV.U32 R4, RZ, RZ, R24 ;  /* 0x000000ffff048224 */ /* 0x004fc600078e0018 */
[----:B------:R-:W2:Y:S04]  /*22d60*/  LDL R24, [R1+0x1e88] ;  /* 0x001e880001187983 */ /* 0x000ea80000100800 */
[----:B0-----:R-:W4:Y:S04]  /*22d70*/  LDL.LU R12, [R1+0x5b50] ;  /* 0x005b5000010c7983 */ /* 0x001f280000300800 */
[----:B-1----:R-:W3:Y:S04]  /*22d80*/  LDL.LU R10, [R1+0x5b4c] ;  /* 0x005b4c00010a7983 */ /* 0x002ee80000300800 */
[----:B------:R-:W2:Y:S04]  /*22d90*/  LDL.LU R121, [R1+0x1e4c] ;  /* 0x001e4c0001797983 */ /* 0x000ea80000300800 */
[----:B--2---:R0:W-:Y:S04]  /*22da0*/  STS.U8 [R152+UR4+0x4400], R121 ;  /* 0x0044007998007988 */ /* 0x0041e80008000004 */
[----:B0-----:R-:W2:Y:S04]  /*22db0*/  LDL.LU R121, [R1+0x1e40] ;  /* 0x001e400001797983 */ /* 0x001ea80000300800 */
        /* <DEDUP_REMOVED lines=10> */
[----:B------:R-:W-:Y:S04]  /*22e60*/  STS.U8 [R152+UR4+0x4c00], R21 ;  /* 0x004c001598007988 */ /* 0x000fe80008000004 */
        /* <DEDUP_REMOVED lines=9> */
[----:B--2---:R0:W-:Y:S04]  /*22f00*/  STS.U8 [R152+UR4+0x4a00], R121 ;  /* 0x004a007998007988 */ /* 0x0041e80008000004 */
[----:B0-----:R-:W2:Y:S04]  /*22f10*/  LDL.LU R121, [R1+0x1e28] ;  /* 0x001e280001797983 */ /* 0x001ea80000300800 */
[----:B------:R-:W2:Y:S04]  /*22f20*/  LDL.LU R21, [R1+0x5b48] ;  /* 0x005b480001157983 */ /* 0x000ea80000300800 */
        /* <DEDUP_REMOVED lines=9> */
[----:B------:R-:W-:Y:S04]  /*22fc0*/  STS.U8 [R152+UR4+0x4000], R0 ;  /* 0x0040000098007988 */ /* 0x000fe80008000004 */
[----:B------:R0:W-:Y:S04]  /*22fd0*/  STS.U8 [R152+UR4+0x4100], R6 ;  /* 0x0041000698007988 */ /* 0x0001e80008000004 */
        /* <DEDUP_REMOVED lines=41> */
[----:B------:R-:W-:Y:S01]  /*23270*/  STS.U8 [R152+UR4+0x7f00], R211 ;  /* 0x007f00d398007988 */ /* 0x000fe20008000004 */
[----:B------:R-:W-:Y:S01]  /*23280*/  PRMT R22, RZ, 0x7610, R22 ;  /* 0x00007610ff167816 */ /* 0x000fe20000000016 */
[----:B------:R-:W-:Y:S01]  /*23290*/  @!P0 IMAD.MOV.U32 R5, RZ, RZ, R3 ;  /* 0x000000ffff058224 */ /* 0x000fe200078e0003 */
[----:B------:R-:W-:-:S04]  /*232a0*/  PRMT R7, RZ, 0x7610, R7 ;  /* 0x00007610ff077816 */ /* 0x000fc80000000007 */
[----:B------:R1:W2:Y:S01]  /*232b0*/  @!P0 LDG.E.U8 R22, desc[UR52][R4.64] ;  /* 0x0000003404168981 */ /* 0x0002a2000c1e1100 */
[----:B0-----:R-:W-:Y:S01]  /*232c0*/  PRMT R6, RZ, 0x7610, R6 ;  /* 0x00007610ff067816 */ /* 0x001fe20000000006 */
[----:B-1----:R-:W-:Y:S01]  /*232d0*/  @!P0 IMAD.MOV.U32 R4, RZ, RZ, R24 ;  /* 0x000000ffff048224 */ /* 0x002fe200078e0018 */
[----:B------:R-:W-:Y:S01]  /*232e0*/  MOV R24, UR54 ;  /* 0x0000003600187c02 */ /* 0x000fe20008000f00 */
[----:B------:R-:W-:-:S05]  /*232f0*/  @!P0 IMAD.MOV.U32 R5, RZ, RZ, R8 ;  /* 0x000000ffff058224 */ /* 0x000fca00078e0008 */
[----:B------:R0:W2:Y:S01]  /*23300*/  @!P0 LDG.E.U8 R7, desc[UR52][R4.64] ;  /* 0x0000003404078981 */ /* 0x0000a2000c1e1100 */
[----:B------:R-:W-:Y:S01]  /*23310*/  PRMT R0, RZ, 0x7610, R0 ;  /* 0x00007610ff007816 */ /* 0x000fe20000000000 */
[----:B0-----:R-:W-:Y:S02]  /*23320*/  @!P0 IMAD.MOV.U32 R4, RZ, RZ, R9 ;  /* 0x000000ffff048224 */ /* 0x001fe400078e0009 */
[----:B----4-:R-:W-:-:S05]  /*23330*/  @!P0 IMAD.MOV.U32 R5, RZ, RZ, R12 ;  /* 0x000000ffff058224 */ /* 0x010fca00078e000c */
[----:B------:R0:W4:Y:S02]  /*23340*/  @!P0 LDG.E.U8 R6, desc[UR52][R4.64] ;  /* 0x0000003404068981 */ /* 0x000124000c1e1100 */
[----:B0-----:R-:W-:Y:S02]  /*23350*/  @!P0 IMAD.MOV.U32 R4, RZ, RZ, R11 ;  /* 0x000000ffff048224 */ /* 0x001fe400078e000b */
[----:B---3--:R-:W-:-:S05]  /*23360*/  @!P0 IMAD.MOV.U32 R5, RZ, RZ, R10 ;  /* 0x000000ffff058224 */ /* 0x008fca00078e000a */
[----:B------:R-:W3:Y:S04]  /*23370*/  @!P0 LDG.E.U8 R0, desc[UR52][R4.64] ;  /* 0x0000003404008981 */ /* 0x000ee8000c1e1100 */
[----:B--2---:R-:W-:Y:S04]  /*23380*/  STS.U8 [R152+UR4+0x4b00], R121 ;  /* 0x004b007998007988 */ /* 0x004fe80008000004 */
[----:B------:R0:W-:Y:S04]  /*23390*/  STS.U8 [R2+UR4+0x7f80], R21 ;  /* 0x007f801502007988 */ /* 0x0001e80008000004 */
[----:B0-----:R-:W2:Y:S04]  /*233a0*/  LDL.LU R21, [R1+0x5b20] ;  /* 0x005b200001157983 */ /* 0x001ea80000300800 */
        /* <DEDUP_REMOVED lines=15> */
[----:B------:R0:W-:Y:S04]  /*234a0*/  STL [R1+0x5aa0], R24 ;  /* 0x005aa01801007387 */ /* 0x0001e80000100800 */
[----:B0-----:R-:W2:Y:S04]  /*234b0*/  LDL.LU.64 R24, [R1+0x1c00] ;  /* 0x001c000001187983 */ /* 0x001ea80000300a00 */
[----:B------:R-:W2:Y:S04]  /*234c0*/  LDL.LU.64 R26, [R1+0x1c08] ;  /* 0x001c0800011a7983 */ /* 0x000ea80000300a00 */
        /* <DEDUP_REMOVED lines=123> */
[----:B----4-:R-:W-:Y:S04]  /*23c80*/  STS.U8 [R2+UR4+0x7d80], R6 ;  /* 0x007d800602007988 */ /* 0x010fe80008000004 */
[----:B---3--:R-:W-:Y:S01]  /*23c90*/  STS.U8 [R2+UR4+0x7e80], R0 ;  /* 0x007e800002007988 */ /* 0x008fe20008000004 */
[----:B------:R0:W-:Y:S06]  /*23ca0*/  MEMBAR.ALL.CTA ;  /* 0x0000000000007992 */ /* 0x0001ec0000008000 */
[----:B0-----:R-:W0:Y:S02]  /*23cb0*/  FENCE.VIEW.ASYNC.S ;  /* 0x00000000000073c6 */ /* 0x001e240000000000 */
[----:B0-----:R-:W-:Y:S06]  /*23cc0*/  BAR.SYNC.DEFER_BLOCKING 0x0 ;  /* 0x0000000000007b1d */ /* 0x001fec0000010000 */
[----:B--2---:R-:W-:-:S06]  /*23cd0*/  WARPGROUP.ARRIVE ;  /* 0x00000000000079c5 */ /* 0x004fcc0000000000 */
[----:B------:R-:W-:Y:S03]  /*23ce0*/  QGMMA.64x256x32.F32.E5M2.E5M2 R24, gdesc[UR8], R24, gsb0 ;  /* 0x03e00000081879f3 */ /* 0x000fe60008003818 */
[----:B------:R-:W-:Y:S02]  /*23cf0*/  WARPGROUP.DEPBAR.LE gsb0, 0x0 ;  /* 0x00008000000079c5 */ /* 0x000fe40000010000 */
        /* <DEDUP_REMOVED lines=64> */
[----:B0-----:R-:W2:Y:S04]  /*24100*/  LDL.LU.64 R150, [R1+0x5b18] ;  /* 0x005b180001967983 */ /* 0x001ea80000300a00 */
[----:B------:R-:W3:Y:S04]  /*24110*/  LDL.LU.64 R148, [R1+0x5b10] ;  /* 0x005b100001947983 */ /* 0x000ee80000300a00 */
[----:B------:R-:W4:Y:S04]  /*24120*/  LDL.LU.64 R146, [R1+0x5b08] ;  /* 0x005b080001927983 */ /* 0x000f280000300a00 */
        /* <DEDUP_REMOVED lines=12> */
[----:B------:R-:W4:Y:S04]  /*241f0*/  LDL.LU R24, [R1+0x5aa0] ;  /* 0x005aa00001187983 */ /* 0x000f280000300800 */
[----:B--2---:R-:W-:Y:S04]  /*24200*/  STL.64 [R1+0x5a98], R150 ;  /* 0x005a989601007387 */ /* 0x004fe80000100a00 */
[----:B---3--:R-:W-:Y:S04]  /*24210*/  STL.64 [R1+0x5a90], R148 ;  /* 0x005a909401007387 */ /* 0x008fe80000100a00 */
        /* <DEDUP_REMOVED lines=77> */
[----:B------:R-:W2:Y:S01]  /*246f0*/  LDL.LU.64 R150, [R1+0x1bf8] ;  /* 0x001bf80001967983 */ /* 0x000ea20000300a00 */
[----:B------:R-:W-:Y:S01]  /*24700*/  UMOV UR24, UR8 ;  /* 0x0000000800187c82 */ /* 0x000fe20008000000 */
[----:B------:R-:W-:Y:S01]  /*24710*/  UMOV UR25, UR9 ;  /* 0x0000000900197c82 */ /* 0x000fe20008000000 */
        /* <DEDUP_REMOVED lines=743> */
[----:B------:R-:W4:Y:S04]  /*27590*/  LDL R0, [R1+0x2634] ;  /* 0x0026340001007983 */ /* 0x000f280000100800 */
[----:B------:R-:W2:Y:S01]  /*275a0*/  LDL.LU R121, [R1+0x2604] ;  /* 0x0026040001797983 */ /* 0x000ea20000300800 */
[----:B------:R-:W-:-:S02]  /*275b0*/  IADD3 R19, P1, R19, UR6, RZ ;  /* 0x0000000613137c10 */ /* 0x000fc4000ff3e0ff */
[----:B--2---:R-:W-:-:S05]  /*275c0*/  IADD3 R121, P6, R121, UR6, RZ ;  /* 0x0000000679797c10 */ /* 0x004fca000ffde0ff */
[----:B------:R-:W-:Y:S04]  /*275d0*/  STL [R1+0x2604], R121 ;  /* 0x0026047901007387 */ /* 0x000fe80000100800 */
[----:B------:R0:W-:Y:S04]  /*275e0*/  STL [R1+0x25fc], R19 ;  /* 0x0025fc1301007387 */ /* 0x0001e80000100800 */
[----:B0-----:R-:W2:Y:S01]  /*275f0*/  LDL.LU R19, [R1+0x5820] ;  /* 0x0058200001137983 */ /* 0x001ea20000300800 */
[----:B------:R-:W-:-:S04]  /*27600*/  IADD3 R20, P2, R20, UR6, RZ ;  /* 0x0000000614147c10 */ /* 0x000fc8000ff5e0ff */
[----:B--2---:R-:W-:Y:S02]  /*27610*/  IADD3.X R19, R19, UR7, RZ, P2, !PT ;  /* 0x0000000713137c10 */ /* 0x004fe400097fe4ff */
[----:B------:R-:W-:-:S05]  /*27620*/  IADD3 R17, P2, R17, UR6, RZ ;  /* 0x0000000611117c10 */ /* 0x000fca000ff5e0ff */
        /* <DEDUP_REMOVED lines=11> */
[----:B0-----:R-:W2:Y:S04]  /*276e0*/  LDL.LU R13, [R1+0x5814] ;  /* 0x00581400010d7983 */ /* 0x001ea80000300800 */
[----:B------:R-:W3:Y:S01]  /*276f0*/  LDL.LU R121, [R1+0x25dc] ;  /* 0x0025dc0001797983 */ /* 0x000ee20000300800 */
[----:B------:R-:W-:-:S04]  /*27700*/  IADD3 R14, P5, R14, UR6, RZ ;  /* 0x000000060e0e7c10 */ /* 0x000fc8000ffbe0ff */
[----:B--2---:R-:W-:Y:S02]  /*27710*/  IADD3.X R13, R13, UR7, RZ, P5, !PT ;  /* 0x000000070d0d7c10 */ /* 0x004fe4000affe4ff */
[----:B---3--:R-:W-:-:S05]  /*27720*/  IADD3 R121, P5, R121, UR6, RZ ;  /* 0x0000000679797c10 */ /* 0x008fca000ffbe0ff */
[----:B------:R0:W-:Y:S04]  /*27730*/  STL [R1+0x25dc], R121 ;  /* 0x0025dc7901007387 */ /* 0x0001e80000100800 */
[----:B0-----:R-:W2:Y:S02]  /*27740*/  LDL.LU R121, [R1+0x2600] ;  /* 0x0026000001797983 */ /* 0x001ea40000300800 */
[----:B--2---:R-:W-:-:S05]  /*27750*/  IADD3.X R121, R121, UR7, RZ, P6, !PT ;  /* 0x0000000779797c10 */ /* 0x004fca000b7fe4ff */
[----:B------:R0:W-:Y:S04]  /*27760*/  STL [R1+0x2600], R121 ;  /* 0x0026007901007387 */ /* 0x0001e80000100800 */
[----:B0-----:R-:W2:Y:S02]  /*27770*/  LDL.LU R121, [R1+0x25d4] ;  /* 0x0025d40001797983 */ /* 0x001ea40000300800 */
[----:B--2---:R-:W-:-:S05]  /*27780*/  IADD3 R121, P6, R121, UR6, RZ ;  /* 0x0000000679797c10 */ /* 0x004fca000ffde0ff */
        /* <DEDUP_REMOVED lines=264> */
[----:B------:R-:W-:Y:S04]  /*28810*/  STL [R1+0x2474], R121 ;  /* 0x0024747901007387 */ /* 0x000fe80000100800 */
[----:B------:R-:W-:Y:S04]  /*28820*/  STL [R1+0x5810], R152 ;  /* 0x0058109801007387 */ /* 0x000fe80000100800 */
[----:B------:R-:W-:Y:S04]  /*28830*/  STL.64 [R1+0x5808], R150 ;  /* 0x0058089601007387 */ /* 0x000fe80000100a00 */
[----:B------:R-:W-:Y:S04]  /*28840*/  STL.64 [R1+0x5800], R148 ;  /* 0x0058009401007387 */ /* 0x000fe80000100a00 */
        /* <DEDUP_REMOVED lines=76> */
[----:B------:R-:W-:-:S02]  /*28d10*/  MOV R5, UR53 ;  /* 0x0000003500057c02 */ /* 0x000fc40008000f00 */
[----:B------:R-:W-:Y:S01]  /*28d20*/  MOV R4, UR52 ;  /* 0x0000003400047c02 */ /* 0x000fe20008000f00 */
[----:B------:R-:W-:Y:S01]  /*28d30*/  UIADD3.64 UR52, UR12, 0x100, URZ ;  /* 0x000001000c347897 */ /* 0x000fe2000fffe03f */
        /* <DEDUP_REMOVED lines=69> */
[----:B0-----:R0:W5:Y:S04]  /*29190*/  LDL.LU R152, [R1+0x5810] ;  /* 0x0058100001987983 */ /* 0x0011680000300800 */
[----:B------:R-:W2:Y:S04]  /*291a0*/  LDL.LU.64 R150, [R1+0x5808] ;  /* 0x0058080001967983 */ /* 0x000ea80000300a00 */
        /* <DEDUP_REMOVED lines=13> */
[----:B------:R-:W2:Y:S02]  /*29280*/  LDL.LU R121, [R1+0x2498] ;  /* 0x0024980001797983 */ /* 0x000ea40000300800 */
[----:B--2---:R-:W-:-:S05]  /*29290*/  IADD3.X R121, R121, UR7, RZ, P3, !PT ;  /* 0x0000000779797c10 */ /* 0x004fca0009ffe4ff */
[----:B------:R1:W-:Y:S04]  /*292a0*/  STL [R1+0x2498], R121 ;  /* 0x0024987901007387 */ /* 0x0003e80000100800 */
[----:B-1----:R-:W2:Y:S02]  /*292b0*/  LDL.LU R121, [R1+0x246c] ;  /* 0x00246c0001797983 */ /* 0x002ea40000300800 */
[----:B--2---:R-:W-:-:S05]  /*292c0*/  IADD3 R121, P3, R121, UR6, RZ ;  /* 0x0000000679797c10 */ /* 0x004fca000ff7e0ff */
[----:B------:R1:W-:Y:S04]  /*292d0*/  STL [R1+0x246c], R121 ;  /* 0x00246c7901007387 */ /* 0x0003e80000100800 */
[----:B-1----:R-:W2:Y:S02]  /*292e0*/  LDL.LU R121, [R1+0x2490] ;  /* 0x0024900001797983 */ /* 0x002ea40000300800 */
        /* <DEDUP_REMOVED lines=71> */
[----:B-1----:R-:W2:Y:S01]  /*29760*/  LDL.LU R121, [R1+0x2430] ;  /* 0x0024300001797983 */ /* 0x002ea20000300800 */
[----:B------:R-:W-:Y:S02]  /*29770*/  R2UR UR54, R24 ;  /* 0x00000000183672ca */ /* 0x000fe400000e0000 */
[----:B--2---:R-:W-:-:S05]  /*29780*/  IADD3.X R121, R121, UR7, RZ, P4, !PT ;  /* 0x0000000779797c10 */ /* 0x004fca000a7fe4ff */
[----:B------:R1:W-:Y:S04]  /*29790*/  STL [R1+0x2430], R121 ;  /* 0x0024307901007387 */ /* 0x0003e80000100800 */
[----:B------:R-:W-:Y:S04]  /*297a0*/  STL.64 [R1+0x5798], R150 ;  /* 0x0057989601007387 */ /* 0x000fe80000100a00 */
        /* <DEDUP_REMOVED lines=14> */
[----:B------:R-:W3:Y:S04]  /*29890*/  LDL.LU.64 R24, [R1+0xe00] ;  /* 0x000e000001187983 */ /* 0x000ee80000300a00 */
        /* <DEDUP_REMOVED lines=47> */
[----:B-1----:R-:W3:Y:S04]  /*29b90*/  LDL.LU.64 R120, [R1+0xf80] ;  /* 0x000f800001787983 */ /* 0x002ee80000300a00 */
[----:B--2---:R-:W3:Y:S04]  /*29ba0*/  LDL.LU.64 R122, [R1+0xf88] ;  /* 0x000f8800017a7983 */ /* 0x004ee80000300a00 */
        /* <DEDUP_REMOVED lines=13> */
[----:B------:R-:W3:Y:S01]  /*29c80*/  LDL.LU.64 R150, [R1+0xff8] ;  /* 0x000ff80001967983 */ /* 0x000ee20000300a00 */
[----:B------:R-:W-:Y:S01]  /*29c90*/  UMOV UR56, UR52 ;  /* 0x0000003400387c82 */ /* 0x000fe20008000000 */
[----:B------:R-:W-:Y:S01]  /*29ca0*/  UMOV UR57, UR53 ;  /* 0x0000003500397c82 */ /* 0x000fe20008000000 */
[----:B------:R-:W-:Y:S01]  /*29cb0*/  UMOV UR58, UR26 ;  /* 0x0000001a003a7c82 */ /* 0x000fe20008000000 */
[----:B------:R-:W-:Y:S01]  /*29cc0*/  UMOV UR59, UR27 ;  /* 0x0000001b003b7c82 */ /* 0x000fe20008000000 */
[----:B---3--:R-:W-:-:S06]  /*29cd0*/  WARPGROUP.ARRIVE ;  /* 0x00000000000079c5 */ /* 0x008fcc0000000000 */
        /* <DEDUP_REMOVED lines=66> */
[----:B-1----:R-:W2:Y:S04]  /*2a100*/  LDL.LU.64 R150, [R1+0x5798] ;  /* 0x0057980001967983 */ /* 0x002ea80000300a00 */
        /* <DEDUP_REMOVED lines=1234> */
[----:B------:R-:W2:Y:S04]  /*2ee30*/  LDL.LU.64 R124, [R1+0x54d8] ;  /* 0x0054d800017c7983 */ /* 0x000ea80000300a00 */
[----:B------:R-:W3:Y:S04]  /*2ee40*/  LDL.LU.64 R122, [R1+0x54d0] ;  /* 0x0054d000017a7983 */ /* 0x000ee80000300a00 */
[----:B------:R-:W4:Y:S02]  /*2ee50*/  LDL.LU R121, [R1+0x2618] ;  /* 0x0026180001797983 */ /* 0x000f240000300800 */
[----:B----4-:R-:W-:-:S05]  /*2ee60*/  IADD3.X R121, R121, UR54, RZ, P6, !PT ;  /* 0x0000003679797c10 */ /* 0x010fca000b7fe4ff */
[----:B------:R1:W-:Y:S04]  /*2ee70*/  STL [R1+0x2618], R121 ;  /* 0x0026187901007387 */ /* 0x0003e80000100800 */
[----:B-1----:R-:W4:Y:S02]  /*2ee80*/  LDL.LU R121, [R1+0x2210] ;  /* 0x0022100001797983 */ /* 0x002f240000300800 */
[----:B----4-:R-:W-:-:S05]  /*2ee90*/  IADD3 R121, P6, R121, UR5, RZ ;  /* 0x0000000579797c10 */ /* 0x010fca000ffde0ff */
[----:B------:R1:W-:Y:S04]  /*2eea0*/  STL [R1+0x2210], R121 ;  /* 0x0022107901007387 */ /* 0x0003e80000100800 */
[----:B-1----:R-:W4:Y:S02]  /*2eeb0*/  LDL.LU R121, [R1+0x2614] ;  /* 0x0026140001797983 */ /* 0x002f240000300800 */
        /* <DEDUP_REMOVED lines=62> */
[----:B-1----:R-:W4:Y:S01]  /*2f2a0*/  LDL.LU R121, [R1+0x21b8] ;  /* 0x0021b80001797983 */ /* 0x002f220000300800 */
[----:B---3--:R-:W-:Y:S02]  /*2f2b0*/  IMAD.MOV.U32 R252, RZ, RZ, R122 ;  /* 0x000000fffffc7224 */ /* 0x008fe400078e007a */
[----:B------:R-:W-:Y:S02]  /*2f2c0*/  IMAD.MOV.U32 R251, RZ, RZ, R123 ;  /* 0x000000fffffb7224 */ /* 0x000fe400078e007b */
[----:B--2---:R-:W-:Y:S01]  /*2f2d0*/  IMAD.MOV.U32 R250, RZ, RZ, R124 ;  /* 0x000000fffffa7224 */ /* 0x004fe200078e007c */
[----:B----4-:R-:W-:-:S05]  /*2f2e0*/  IADD3 R121, P5, R121, UR5, RZ ;  /* 0x0000000579797c10 */ /* 0x010fca000ffbe0ff */
[----:B------:R1:W-:Y:S04]  /*2f2f0*/  STL [R1+0x21b8], R121 ;  /* 0x0021b87901007387 */ /* 0x0003e80000100800 */
        /* <DEDUP_REMOVED lines=63> */
[----:B------:R-:W3:Y:S04]  /*2f6f0*/  LDL.LU.64 R122, [R1+0x388] ;  /* 0x00038800017a7983 */ /* 0x000ee80000300a00 */
        /* <DEDUP_REMOVED lines=18> */
[----:B------:R-:W-:-:S02]  /*2f820*/  IADD3.X R250, R250, UR54, RZ, P6, !PT ;  /* 0x00000036fafa7c10 */ /* 0x000fc4000b7fe4ff */
[----:B------:R-:W-:Y:S02]  /*2f830*/  IADD3 R251, P6, R251, UR5, RZ ;  /* 0x00000005fbfb7c10 */ /* 0x000fe4000ffde0ff */
[----:B------:R-:W-:Y:S01]  /*2f840*/  IADD3.X R252, R252, UR54, RZ, P1, !PT ;  /* 0x00000036fcfc7c10 */ /* 0x000fe20008ffe4ff */
[----:B------:R-:W-:Y:S01]  /*2f850*/  STL [R1+0x21dc], R250 ;  /* 0x0021dcfa01007387 */ /* 0x000fe20000100800 */
[----:B---3--:R-:W-:-:S06]  /*2f860*/  WARPGROUP.ARRIVE ;  /* 0x00000000000079c5 */ /* 0x008fcc0000000000 */
[----:B------:R-:W-:Y:S03]  /*2f870*/  QGMMA.64x256x32.F32.E5M2.E5M2 R24, gdesc[UR40], R24, gsb0 ;  /* 0x03e00000281879f3 */ /* 0x000fe60008003818 */
[----:B------:R-:W-:Y:S02]  /*2f880*/  WARPGROUP.DEPBAR.LE gsb0, 0x0 ;  /* 0x00008000000079c5 */ /* 0x000fe40000010000 */
[----:B------:R-:W-:Y:S04]  /*2f890*/  STL.64 [R1+0x200], R24 ;  /* 0x0002001801007387 */ /* 0x000fe80000100a00 */
[----:B------:R-:W-:Y:S04]  /*2f8a0*/  STL [R1+0x21b0], R251 ;  /* 0x0021b0fb01007387 */ /* 0x000fe80000100800 */
[----:B------:R-:W-:Y:S04]  /*2f8b0*/  STL.64 [R1+0x208], R26 ;  /* 0x0002081a01007387 */ /* 0x000fe80000100a00 */
[----:B------:R-:W-:Y:S04]  /*2f8c0*/  STL [R1+0x21d4], R252 ;  /* 0x0021d4fc01007387 */ /* 0x000fe80000100800 */
        /* <DEDUP_REMOVED lines=76> */
[----:B------:R-:W4:Y:S04]  /*2fd90*/  LDL.LU.64 R24, [R1] ;  /* 0x0000000001187983 */ /* 0x000f280000300a00 */
        /* <DEDUP_REMOVED lines=48> */
[----:B------:R-:W4:Y:S01]  /*300a0*/  LDL.LU.64 R122, [R1+0x188] ;  /* 0x00018800017a7983 */ /* 0x000f220000300a00 */
[----:B--2---:R-:W-:-:S02]  /*300b0*/  IMAD.MOV.U32 R227, RZ, RZ, R150 ;  /* 0x000000ffffe37224 */ /* 0x004fc400078e0096 */
[----:B---3--:R-:W-:Y:S02]  /*300c0*/  IMAD.MOV.U32 R229, RZ, RZ, R148 ;  /* 0x000000ffffe57224 */ /* 0x008fe400078e0094 */
[----:B----4-:R-:W-:Y:S02]  /*300d0*/  IMAD.MOV.U32 R231, RZ, RZ, R146 ;  /* 0x000000ffffe77224 */ /* 0x010fe400078e0092 */
[----:B------:R-:W-:Y:S02]  /*300e0*/  IMAD.MOV.U32 R233, RZ, RZ, R144 ;  /* 0x000000ffffe97224 */ /* 0x000fe400078e0090 */
[----:B------:R-:W-:Y:S02]  /*300f0*/  IMAD.MOV.U32 R235, RZ, RZ, R142 ;  /* 0x000000ffffeb7224 */ /* 0x000fe400078e008e */
[----:B------:R-:W-:Y:S02]  /*30100*/  IMAD.MOV.U32 R237, RZ, RZ, R140 ;  /* 0x000000ffffed7224 */ /* 0x000fe400078e008c */
[----:B------:R-:W-:-:S02]  /*30110*/  IMAD.MOV.U32 R239, RZ, RZ, R138 ;  /* 0x000000ffffef7224 */ /* 0x000fc400078e008a */
[----:B------:R-:W-:Y:S02]  /*30120*/  IMAD.MOV.U32 R241, RZ, RZ, R136 ;  /* 0x000000fffff17224 */ /* 0x000fe400078e0088 */
[----:B------:R-:W-:Y:S02]  /*30130*/  IMAD.MOV.U32 R243, RZ, RZ, R134 ;  /* 0x000000fffff37224 */ /* 0x000fe400078e0086 */
[----:B------:R-:W-:Y:S02]  /*30140*/  IMAD.MOV.U32 R245, RZ, RZ, R132 ;  /* 0x000000fffff57224 */ /* 0x000fe400078e0084 */
[----:B------:R-:W-:Y:S02]  /*30150*/  IMAD.MOV.U32 R247, RZ, RZ, R130 ;  /* 0x000000fffff77224 */ /* 0x000fe400078e0082 */
[----:B------:R-:W-:Y:S02]  /*30160*/  IMAD.MOV.U32 R249, RZ, RZ, R128 ;  /* 0x000000fffff97224 */ /* 0x000fe400078e0080 */
[----:B------:R-:W-:-:S02]  /*30170*/  IMAD.MOV.U32 R251, RZ, RZ, R126 ;  /* 0x000000fffffb7224 */ /* 0x000fc400078e007e */
[----:B------:R-:W-:Y:S02]  /*30180*/  IMAD.MOV.U32 R252, RZ, RZ, R125 ;  /* 0x000000fffffc7224 */ /* 0x000fe400078e007d */
[----:B------:R-:W-:Y:S01]  /*30190*/  IMAD.MOV.U32 R250, RZ, RZ, R127 ;  /* 0x000000fffffa7224 */ /* 0x000fe200078e007f */
[----:B------:R-:W2:Y:S01]  /*301a0*/  LDL.LU.64 R124, [R1+0x190] ;  /* 0x00019000017c7983 */ /* 0x000ea20000300a00 */
[----:B------:R-:W-:-:S03]  /*301b0*/  IMAD.MOV.U32 R248, RZ, RZ, R129 ;  /* 0x000000fffff87224 */ /* 0x000fc600078e0081 */
        /* <DEDUP_REMOVED lines=22> */
[----:B------:R-:W2:Y:S04]  /*30320*/  LDL.LU.64 R148, [R1+0x1f0] ;  /* 0x0001f00001947983 */ /* 0x000ea80000300a00 */
[----:B------:R-:W2:Y:S01]  /*30330*/  LDL.LU.64 R150, [R1+0x1f8] ;  /* 0x0001f80001967983 */ /* 0x000ea20000300a00 */
[----:B------:R-:W-:Y:S01]  /*30340*/  UMOV UR46, UR10 ;  /* 0x0000000a002e7c82 */ /* 0x000fe20008000000 */
[----:B------:R-:W-:Y:S01]  /*30350*/  UMOV UR47, UR11 ;  /* 0x0000000b002f7c82 */ /* 0x000fe20008000000 */
[----:B------:R-:W-:Y:S02]  /*30360*/  IADD3 R226, P1, R226, UR5, RZ ;  /* 0x00000005e2e27c10 */ /* 0x000fe4000ff3e0ff */
[----:B------:R-:W-:Y:S02]  /*30370*/  IADD3.X R227, R227, UR54, RZ, P2, !PT ;  /* 0x00000036e3e37c10 */ /* 0x000fe400097fe4ff */
[----:B------:R-:W-:-:S02]  /*30380*/  IADD3 R228, P2, R228, UR5, RZ ;  /* 0x00000005e4e47c10 */ /* 0x000fc4000ff5e0ff */
[----:B------:R-:W-:Y:S02]  /*30390*/  IADD3.X R229, R229, UR54, RZ, P3, !PT ;  /* 0x00000036e5e57c10 */ /* 0x000fe40009ffe4ff */
[----:B------:R-:W-:Y:S01]  /*303a0*/  IADD3 R230, P3, R230, UR5, RZ ;  /* 0x00000005e6e67c10 */ /* 0x000fe2000ff7e0ff */
[----:B------:R-:W-:Y:S01]  /*303b0*/  STL [R1+0x21a8], R226 ;  /* 0x0021a8e201007387 */ /* 0x000fe20000100800 */
[----:B------:R-:W-:-:S03]  /*303c0*/  IADD3.X R231, R231, UR54, RZ, P4, !PT ;  /* 0x00000036e7e77c10 */ /* 0x000fc6000a7fe4ff */
[----:B------:R-:W-:Y:S01]  /*303d0*/  STL [R1+0x21cc], R227 ;  /* 0x0021cce301007387 */ /* 0x000fe20000100800 */
[----:B------:R-:W-:-:S03]  /*303e0*/  IADD3 R232, P4, R232, UR5, RZ ;  /* 0x00000005e8e87c10 */ /* 0x000fc6000ff9e0ff */
        /* <DEDUP_REMOVED lines=36> */
[----:B------:R-:W-:Y:S04]  /*30630*/  STL [R1+0x2158], R246 ;  /* 0x002158f601007387 */ /* 0x000fe80000100800 */
[----:B------:R-:W-:Y:S01]  /*30640*/  STL [R1+0x217c], R247 ;  /* 0x00217cf701007387 */ /* 0x000fe20000100800 */
[----:B------:R-:W-:-:S03]  /*30650*/  IADD3.X R251, R251, UR54, RZ, P2, !PT ;  /* 0x00000036fbfb7c10 */ /* 0x000fc600097fe4ff */
[----:B------:R-:W-:Y:S01]  /*30660*/  STL [R1+0x2150], R248 ;  /* 0x002150f801007387 */ /* 0x000fe20000100800 */
[----:B------:R-:W-:-:S03]  /*30670*/  IADD3 R252, P2, R252, UR5, RZ ;  /* 0x00000005fcfc7c10 */ /* 0x000fc6000ff5e0ff */
[----:B------:R-:W-:Y:S04]  /*30680*/  STL [R1+0x2174], R249 ;  /* 0x002174f901007387 */ /* 0x000fe80000100800 */
[----:B------:R-:W-:Y:S01]  /*30690*/  STL [R1+0x2148], R250 ;  /* 0x002148fa01007387 */ /* 0x000fe20000100800 */
[----:B--2---:R-:W-:-:S06]  /*306a0*/  WARPGROUP.ARRIVE ;  /* 0x00000000000079c5 */ /* 0x004fcc0000000000 */
[----:B------:R-:W-:Y:S03]  /*306b0*/  QGMMA.64x256x32.F32.E5M2.E5M2 R24, gdesc[UR44], R24, gsb0 ;  /* 0x03e000002c1879f3 */ /* 0x000fe60008003818 */
[----:B------:R-:W-:Y:S02]  /*306c0*/  WARPGROUP.DEPBAR.LE gsb0, 0x0 ;  /* 0x00008000000079c5 */ /* 0x000fe40000010000 */
[----:B------:R-:W-:Y:S04]  /*306d0*/  STL.64 [R1], R24 ;  /* 0x0000001801007387 */ /* 0x000fe80000100a00 */
        /* <DEDUP_REMOVED lines=68> */
[----:B------:R-:W2:Y:S04]  /*30b20*/  LDL.LU.64 R144, [R1+0x5440] ;  /* 0x0054400001907983 */ /* 0x000ea80000300a00 */
        /* <DEDUP_REMOVED lines=60> */
[----:B---3--:R-:W-:-:S02]  /*30ef0*/  IADD3.X R125, R125, UR54, RZ, P3, !PT ;  /* 0x000000367d7d7c10 */ /* 0x008fc40009ffe4ff */
[----:B--2---:R-:W-:Y:S02]  /*30f00*/  IADD3 R126, P3, R126, UR5, RZ ;  /* 0x000000057e7e7c10 */ /* 0x004fe4000ff7e0ff */
[----:B------:R-:W-:Y:S02]  /*30f10*/  IADD3.X R127, R127, UR54, RZ, P4, !PT ;  /* 0x000000367f7f7c10 */ /* 0x000fe4000a7fe4ff */
[----:B----4-:R-:W-:Y:S01]  /*30f20*/  IADD3 R128, P4, R128, UR5, RZ ;  /* 0x0000000580807c10 */ /* 0x010fe2000ff9e0ff */
[----:B------:R1:W-:Y:S01]  /*30f30*/  STL [R1+0x2164], R125 ;  /* 0x0021647d01007387 */ /* 0x0003e20000100800 */
[----:B------:R-:W-:Y:S02]  /*30f40*/  IADD3.X R129, R129, UR54, RZ, P5, !PT ;  /* 0x0000003681817c10 */ /* 0x000fe4000affe4ff */
[----:B------:R-:W-:Y:S02]  /*30f50*/  IADD3 R130, P5, R130, UR5, RZ ;  /* 0x0000000582827c10 */ /* 0x000fe4000ffbe0ff */
[----:B------:R-:W-:Y:S01]  /*30f60*/  IADD3.X R131, R131, UR54, RZ, P6, !PT ;  /* 0x0000003683837c10 */ /* 0x000fe2000b7fe4ff */
[----:B-1----:R-:W2:Y:S04]  /*30f70*/  LDL.LU R125, [R1+0x5258] ;  /* 0x00525800017d7983 */ /* 0x002ea80000300800 */
[----:B------:R1:W-:Y:S01]  /*30f80*/  STL [R1+0x2138], R126 ;  /* 0x0021387e01007387 */ /* 0x0003e20000100800 */
[----:B------:R-:W-:-:S02]  /*30f90*/  IADD3 R132, P6, R132, UR5, RZ ;  /* 0x0000000584847c10 */ /* 0x000fc4000ffde0ff */
[----:B------:R-:W-:Y:S01]  /*30fa0*/  IADD3.X R133, R133, UR54, RZ, P1, !PT ;  /* 0x0000003685857c10 */ /* 0x000fe20008ffe4ff */
[----:B-1----:R-:W2:Y:S04]  /*30fb0*/  LDL.LU R126, [R1+0x5254] ;  /* 0x00525400017e7983 */ /* 0x002ea80000300800 */
[----:B------:R1:W-:Y:S01]  /*30fc0*/  STL [R1+0x215c], R127 ;  /* 0x00215c7f01007387 */ /* 0x0003e20000100800 */
[----:B------:R-:W-:-:S03]  /*30fd0*/  IADD3 R134, P1, R134, UR5, RZ ;  /* 0x0000000586867c10 */ /* 0x000fc6000ff3e0ff */
[----:B-1----:R-:W2:Y:S04]  /*30fe0*/  LDL.LU R127, [R1+0x5250] ;  /* 0x00525000017f7983 */ /* 0x002ea80000300800 */
[----:B------:R1:W-:Y:S01]  /*30ff0*/  STL [R1+0x2130], R128 ;  /* 0x0021308001007387 */ /* 0x0003e20000100800 */
[----:B------:R-:W-:-:S03]  /*31000*/  IADD3.X R135, R135, UR54, RZ, P2, !PT ;  /* 0x0000003687877c10 */ /* 0x000fc600097fe4ff */
        /* <DEDUP_REMOVED lines=37> */
[----:B------:R1:W-:Y:S04]  /*31260*/  STL [R1+0x2124], R141 ;  /* 0x0021248d01007387 */ /* 0x0003e80000100800 */
        /* <DEDUP_REMOVED lines=13> */
[----:B------:R-:W3:Y:S01]  /*31340*/  LDL.LU R250, [R1+0x20d0] ;  /* 0x0020d00001fa7983 */ /* 0x000ee20000300800 */
[----:B------:R-:W-:-:S02]  /*31350*/  IADD3 R148, P2, R148, UR5, RZ ;  /* 0x0000000594947c10 */ /* 0x000fc4000ff5e0ff */
[----:B------:R-:W-:Y:S02]  /*31360*/  IADD3.X R149, R149, UR54, RZ, P3, !PT ;  /* 0x0000003695957c10 */ /* 0x000fe40009ffe4ff */
[----:B------:R-:W-:Y:S01]  /*31370*/  IADD3 R150, P3, R150, UR5, RZ ;  /* 0x0000000596967c10 */ /* 0x000fe2000ff7e0ff */
[----:B------:R1:W-:Y:S01]  /*31380*/  STL [R1+0x20e0], R148 ;  /* 0x0020e09401007387 */ /* 0x0003e20000100800 */
[----:B------:R-:W-:-:S03]  /*31390*/  IADD3.X R151, R151, UR54, RZ, P4, !PT ;  /* 0x0000003697977c10 */ /* 0x000fc6000a7fe4ff */
[----:B-1----:R-:W2:Y:S04]  /*313a0*/  LDL.LU R148, [R1+0x51fc] ;  /* 0x0051fc0001947983 */ /* 0x002ea80000300800 */
[----:B------:R1:W-:Y:S04]  /*313b0*/  STL [R1+0x2104], R149 ;  /* 0x0021049501007387 */ /* 0x0003e80000100800 */
[----:B-1----:R-:W2:Y:S04]  /*313c0*/  LDL.LU R149, [R1+0x51f8] ;  /* 0x0051f80001957983 */ /* 0x002ea80000300800 */
[----:B------:R-:W4:Y:S04]  /*313d0*/  LDL.LU R248, [R1+0x20f4] ;  /* 0x0020f40001f87983 */ /* 0x000f280000300800 */
[----:B------:R-:W2:Y:S04]  /*313e0*/  LDL.LU R251, [R1+0x20c8] ;  /* 0x0020c80001fb7983 */ /* 0x000ea80000300800 */
[----:B------:R1:W-:Y:S04]  /*313f0*/  STL [R1+0x20d8], R150 ;  /* 0x0020d89601007387 */ /* 0x0003e80000100800 */
[----:B-1----:R-:W2:Y:S04]  /*31400*/  LDL.LU R150, [R1+0x51f4] ;  /* 0x0051f40001967983 */ /* 0x002ea80000300800 */
[----:B------:R1:W-:Y:S04]  /*31410*/  STL [R1+0x20fc], R151 ;  /* 0x0020fc9701007387 */ /* 0x0003e80000100800 */
[----:B-1----:R-:W2:Y:S04]  /*31420*/  LDL.LU R151, [R1+0x51f0] ;  /* 0x0051f00001977983 */ /* 0x002ea80000300800 */
        /* <DEDUP_REMOVED lines=23> */
[----:B------:R-:W2:Y:S01]  /*315a0*/  LDL.LU R247, [R1+0x2068] ;  /* 0x0020680001f77983 */ /* 0x000ea20000300800 */
[----:B---3--:R-:W-:-:S05]  /*315b0*/  IADD3 R250, P4, R250, UR5, RZ ;  /* 0x00000005fafa7c10 */ /* 0x008fca000ff9e0ff */
[----:B------:R1:W-:Y:S04]  /*315c0*/  STL [R1+0x20d0], R250 ;  /* 0x0020d0fa01007387 */ /* 0x0003e80000100800 */
[----:B-1----:R-:W3:Y:S01]  /*315d0*/  LDL.LU R250, [R1+0x208c] ;  /* 0x00208c0001fa7983 */ /* 0x002ee20000300800 */
[----:B----4-:R-:W-:Y:S02]  /*315e0*/  IADD3.X R248, R248, UR54, RZ, P5, !PT ;  /* 0x00000036f8f87c10 */ /* 0x010fe4000affe4ff */
[----:B--2---:R-:W-:-:S03]  /*315f0*/  IADD3 R251, P5, R251, UR5, RZ ;  /* 0x00000005fbfb7c10 */ /* 0x004fc6000ffbe0ff */
[----:B------:R1:W-:Y:S04]  /*31600*/  STL [R1+0x20f4], R248 ;  /* 0x0020f4f801007387 */ /* 0x0003e80000100800 */
[----:B-1----:R-:W2:Y:S04]  /*31610*/  LDL.LU R248, [R1+0x2060] ;  /* 0x0020600001f87983 */ /* 0x002ea80000300800 */
[----:B------:R1:W-:Y:S01]  /*31620*/  STL [R1+0x20c8], R251 ;  /* 0x0020c8fb01007387 */ /* 0x0003e20000100800 */
[----:B------:R-:W-:-:S03]  /*31630*/  IADD3.X R252, R252, UR54, RZ, P6, !PT ;  /* 0x00000036fcfc7c10 */ /* 0x000fc6000b7fe4ff */
[----:B-1----:R-:W4:Y:S04]  /*31640*/  LDL.LU R251, [R1+0x2084] ;  /* 0x0020840001fb7983 */ /* 0x002f280000300800 */
[----:B------:R1:W-:Y:S01]  /*31650*/  STL [R1+0x20ec], R252 ;  /* 0x0020ecfc01007387 */ /* 0x0003e20000100800 */
[----:B------:R-:W-:Y:S02]  /*31660*/  IADD3 R226, P6, R226, UR5, RZ ;  /* 0x00000005e2e27c10 */ /* 0x000fe4000ffde0ff */
[----:B------:R-:W-:Y:S02]  /*31670*/  IADD3.X R227, R227, UR54, RZ, P1, !PT ;  /* 0x00000036e3e37c10 */ /* 0x000fe40008ffe4ff */
[----:B------:R-:W-:Y:S02]  /*31680*/  IADD3 R228, P1, R228, UR5, RZ ;  /* 0x00000005e4e47c10 */ /* 0x000fe4000ff3e0ff */
[----:B------:R-:W-:Y:S01]  /*31690*/  IADD3.X R229, R229, UR54, RZ, P2, !PT ;  /* 0x00000036e5e57c10 */ /* 0x000fe200097fe4ff */
[----:B-1----:R-:W4:Y:S01]  /*316a0*/  LDL.LU R252, [R1+0x2058] ;  /* 0x0020580001fc7983 */ /* 0x002f220000300800 */
        /* <DEDUP_REMOVED lines=32> */
[----:B------:R-:W-:-:S03]  /*318b0*/  IADD3.X R245, R245, UR54, RZ, P4, !PT ;  /* 0x00000036f5f57c10 */ /* 0x000fc6000a7fe4ff */
[----:B------:R-:W-:Y:S01]  /*318c0*/  STL [R1+0x2080], R242 ;  /* 0x002080f201007387 */ /* 0x000fe20000100800 */
[----:B------:R-:W-:-:S03]  /*318d0*/  IADD3 R246, P4, R246, UR5, RZ ;  /* 0x00000005f6f67c10 */ /* 0x000fc6000ff9e0ff */
[----:B------:R-:W-:Y:S04]  /*318e0*/  STL [R1+0x20a4], R243 ;  /* 0x0020a4f301007387 */ /* 0x000fe80000100800 */
[----:B------:R-:W-:Y:S01]  /*318f0*/  STL [R1+0x2078], R244 ;  /* 0x002078f401007387 */ /* 0x000fe20000100800 */
[----:B------:R-:W-:-:S03]  /*31900*/  IADD3 R247, P5, R247, UR5, RZ ;  /* 0x00000005f7f77c10 */ /* 0x000fc6000ffbe0ff */
[----:B------:R1:W-:Y:S04]  /*31910*/  STL [R1+0x2094], R249 ;  /* 0x002094f901007387 */ /* 0x0003e80000100800 */
[----:B------:R-:W-:Y:S04]  /*31920*/  STL [R1+0x209c], R245 ;  /* 0x00209cf501007387 */ /* 0x000fe80000100800 */
[----:B-1----:R-:W4:Y:S04]  /*31930*/  LDL.LU R249, [R1+0x207c] ;  /* 0x00207c0001f97983 */ /* 0x002f280000300800 */
[----:B------:R-:W-:Y:S04]  /*31940*/  STL [R1+0x2070], R246 ;  /* 0x002070f601007387 */ /* 0x000fe80000100800 */
[----:B------:R1:W-:Y:S04]  /*31950*/  STL [R1+0x2068], R247 ;  /* 0x002068f701007387 */ /* 0x0003e80000100800 */
[----:B-1----:R-:W4:Y:S01]  /*31960*/  LDL.LU R247, [R1+0x2050] ;  /* 0x0020500001f77983 */ /* 0x002f220000300800 */
[----:B---3--:R-:W-:-:S05]  /*31970*/  IADD3.X R250, R250, UR54, RZ, P6, !PT ;  /* 0x00000036fafa7c10 */ /* 0x008fca000b7fe4ff */
[----:B------:R1:W-:Y:S04]  /*31980*/  STL [R1+0x208c], R250 ;  /* 0x00208cfa01007387 */ /* 0x0003e80000100800 */
[----:B-1----:R-:W3:Y:S01]  /*31990*/  LDL.LU R250, [R1+0x2074] ;  /* 0x0020740001fa7983 */ /* 0x002ee20000300800 */
[----:B--2---:R-:W-:Y:S02]  /*319a0*/  IADD3 R248, P6, R248, UR5, RZ ;  /* 0x00000005f8f87c10 */ /* 0x004fe4000ffde0ff */
[----:B----4-:R-:W-:-:S05]  /*319b0*/  IADD3.X R251, R251, UR54, RZ, P1, !PT ;  /* 0x00000036fbfb7c10 */ /* 0x010fca0008ffe4ff */
[----:B------:R1:W-:Y:S01]  /*319c0*/  STL [R1+0x2084], R251 ;  /* 0x002084fb01007387 */ /* 0x0003e20000100800 */
[----:B------:R-:W-:-:S03]  /*319d0*/  IADD3 R252, P1, R252, UR5, RZ ;  /* 0x00000005fcfc7c10 */ /* 0x000fc6000ff3e0ff */
[----:B-1----:R-:W2:Y:S04]  /*319e0*/  LDL.LU R251, [R1+0x2048] ;  /* 0x0020480001fb7983 */ /* 0x002ea80000300800 */
[----:B------:R-:W-:Y:S04]  /*319f0*/  STL [R1+0x2060], R248 ;  /* 0x002060f801007387 */ /* 0x000fe80000100800 */
[----:B------:R-:W4:Y:S04]  /*31a00*/  LDL.LU R226, [R1+0x206c] ;  /* 0x00206c0001e27983 */ /* 0x000f280000300800 */
[----:B------:R-:W4:Y:S04]  /*31a10*/  LDL.LU R227, [R1+0x2040] ;  /* 0x0020400001e37983 */ /* 0x000f280000300800 */
[----:B------:R-:W4:Y:S04]  /*31a20*/  LDL.LU R228, [R1+0x2064] ;  /* 0x0020640001e47983 */ /* 0x000f280000300800 */
[----:B------:R1:W-:Y:S04]  /*31a30*/  STL [R1+0x2058], R252 ;  /* 0x002058fc01007387 */ /* 0x0003e80000100800 */
[----:B------:R-:W4:Y:S04]  /*31a40*/  LDL.LU R229, [R1+0x2038] ;  /* 0x0020380001e57983 */ /* 0x000f280000300800 */
        /* <DEDUP_REMOVED lines=17> */
[----:B-1----:R-:W4:Y:S04]  /*31b60*/  LDL.LU R252, [R1+0x1ff0] ;  /* 0x001ff00001fc7983 */ /* 0x002f280000300800 */
[----:B------:R-:W4:Y:S01]  /*31b70*/  LDL.LU R248, [R1+0x2014] ;  /* 0x0020140001f87983 */ /* 0x000f220000300800 */
[----:B------:R-:W-:-:S05]  /*31b80*/  IADD3.X R249, R249, UR54, RZ, P2, !PT ;  /* 0x00000036f9f97c10 */ /* 0x000fca00097fe4ff */
[----:B------:R1:W-:Y:S01]  /*31b90*/  STL [R1+0x207c], R249 ;  /* 0x00207cf901007387 */ /* 0x0003e20000100800 */
[----:B------:R-:W-:-:S03]  /*31ba0*/  IADD3 R247, P2, R247, UR5, RZ ;  /* 0x00000005f7f77c10 */ /* 0x000fc6000ff5e0ff */
[----:B-1----:R-:W4:Y:S04]  /*31bb0*/  LDL.LU R249, [R1+0x1fe8] ;  /* 0x001fe80001f97983 */ /* 0x002f280000300800 */
[----:B------:R1:W-:Y:S04]  /*31bc0*/  STL [R1+0x2050], R247 ;  /* 0x002050f701007387 */ /* 0x0003e80000100800 */
[----:B-1----:R-:W4:Y:S01]  /*31bd0*/  LDL.LU R247, [R1+0x200c] ;  /* 0x00200c0001f77983 */ /* 0x002f220000300800 */
[----:B---3--:R-:W-:-:S05]  /*31be0*/  IADD3.X R250, R250, UR54, RZ, P3, !PT ;  /* 0x00000036fafa7c10 */ /* 0x008fca0009ffe4ff */
[----:B------:R1:W-:Y:S04]  /*31bf0*/  STL [R1+0x2074], R250 ;  /* 0x002074fa01007387 */ /* 0x0003e80000100800 */
[----:B-1----:R-:W3:Y:S01]  /*31c00*/  LDL.LU R250, [R1+0x1fe0] ;  /* 0x001fe00001fa7983 */ /* 0x002ee20000300800 */
[----:B--2---:R-:W-:Y:S02]  /*31c10*/  IADD3 R251, P3, R251, UR5, RZ ;  /* 0x00000005fbfb7c10 */ /* 0x004fe4000ff7e0ff */
[----:B----4-:R-:W-:Y:S02]  /*31c20*/  IADD3.X R226, R226, UR54, RZ, P4, !PT ;  /* 0x00000036e2e27c10 */ /* 0x010fe4000a7fe4ff */
[----:B------:R-:W-:Y:S02]  /*31c30*/  IADD3 R227, P4, R227, UR5, RZ ;  /* 0x00000005e3e37c10 */ /* 0x000fe4000ff9e0ff */
[----:B------:R-:W-:Y:S01]  /*31c40*/  IADD3.X R228, R228, UR54, RZ, P5, !PT ;  /* 0x00000036e4e47c10 */ /* 0x000fe2000affe4ff */
[----:B------:R1:W-:Y:S01]  /*31c50*/  STL [R1+0x2048], R251 ;  /* 0x002048fb01007387 */ /* 0x0003e20000100800 */
[----:B------:R-:W-:-:S02]  /*31c60*/  IADD3 R229, P5, R229, UR5, RZ ;  /* 0x00000005e5e57c10 */ /* 0x000fc4000ffbe0ff */
[----:B------:R-:W-:Y:S02]  /*31c70*/  IADD3.X R230, R230, UR54, RZ, P6, !PT ;  /* 0x00000036e6e67c10 */ /* 0x000fe4000b7fe4ff */
[----:B------:R-:W-:Y:S02]  /*31c80*/  IADD3 R231, P6, R231, UR5, RZ ;  /* 0x00000005e7e77c10 */ /* 0x000fe4000ffde0ff */
[----:B------:R-:W-:Y:S02]  /*31c90*/  IADD3.X R232, R232, UR54, RZ, P1, !PT ;  /* 0x00000036e8e87c10 */ /* 0x000fe40008ffe4ff */
[----:B------:R-:W-:Y:S01]  /*31ca0*/  IADD3 R233, P1, R233, UR5, RZ ;  /* 0x00000005e9e97c10 */ /* 0x000fe2000ff3e0ff */
[----:B-1----:R-:W2:Y:S04]  /*31cb0*/  LDL.LU R251, [R1+0x2004] ;  /* 0x0020040001fb7983 */ /* 0x002ea80000300800 */
[----:B------:R-:W-:Y:S04]  /*31cc0*/  STL [R1+0x206c], R226 ;  /* 0x00206ce201007387 */ /* 0x000fe80000100800 */
[----:B------:R-:W-:Y:S04]  /*31cd0*/  STL [R1+0x2040], R227 ;  /* 0x002040e301007387 */ /* 0x000fe80000100800 */
[----:B------:R-:W-:Y:S04]  /*31ce0*/  STL [R1+0x2064], R228 ;  /* 0x002064e401007387 */ /* 0x000fe80000100800 */
        /* <DEDUP_REMOVED lines=21> */
[----:B------:R-:W-:Y:S02]  /*31e40*/  IADD3.X R244, R244, UR54, RZ, P1, !PT ;  /* 0x00000036f4f47c10 */ /* 0x000fe40008ffe4ff */
[----:B------:R-:W-:Y:S01]  /*31e50*/  IADD3.X R246, R246, UR54, RZ, P2, !PT ;  /* 0x00000036f6f67c10 */ /* 0x000fe200097fe4ff */
[----:B------:R-:W-:Y:S01]  /*31e60*/  STL [R1+0x2034], R240 ;  /* 0x002034f001007387 */ /* 0x000fe20000100800 */
[----:B------:R-:W-:-:S03]  /*31e70*/  IADD3 R252, P2, R252, UR5, RZ ;  /* 0x00000005fcfc7c10 */ /* 0x000fc6000ff5e0ff */
[----:B------:R-:W-:Y:S01]  /*31e80*/  STL [R1+0x2008], R241 ;  /* 0x002008f101007387 */ /* 0x000fe20000100800 */
[----:B------:R-:W-:-:S03]  /*31e90*/  IADD3 R245, P1, R245, UR5, RZ ;  /* 0x00000005f5f57c10 */ /* 0x000fc6000ff3e0ff */
[----:B------:R-:W-:Y:S04]  /*31ea0*/  STL [R1+0x202c], R242 ;  /* 0x00202cf201007387 */ /* 0x000fe80000100800 */
[----:B------:R-:W-:Y:S04]  /*31eb0*/  STL [R1+0x2000], R243 ;  /* 0x002000f301007387 */ /* 0x000fe80000100800 */
[----:B------:R-:W-:Y:S04]  /*31ec0*/  STL [R1+0x2024], R244 ;  /* 0x002024f401007387 */ /* 0x000fe80000100800 */
[----:B------:R1:W-:Y:S04]  /*31ed0*/  STL [R1+0x1ff0], R252 ;  /* 0x001ff0fc01007387 */ /* 0x0003e80000100800 */
[----:B------:R-:W-:Y:S01]  /*31ee0*/  STL [R1+0x1ff8], R245 ;  /* 0x001ff8f501007387 */ /* 0x000fe20000100800 */
[----:B------:R-:W-:-:S03]  /*31ef0*/  IADD3.X R248, R248, UR54, RZ, P3, !PT ;  /* 0x00000036f8f87c10 */ /* 0x000fc60009ffe4ff */
[----:B-1----:R-:W4:Y:S04]  /*31f00*/  LDL.LU R252, [R1+0x1fd8] ;  /* 0x001fd80001fc7983 */ /* 0x002f280000300800 */
[----:B------:R-:W-:Y:S04]  /*31f10*/  STL [R1+0x201c], R246 ;  /* 0x00201cf601007387 */ /* 0x000fe80000100800 */
[----:B------:R1:W-:Y:S01]  /*31f20*/  STL [R1+0x2014], R248 ;  /* 0x002014f801007387 */ /* 0x0003e20000100800 */
[----:B------:R-:W-:-:S03]  /*31f30*/  IADD3 R249, P3, R249, UR5, RZ ;  /* 0x00000005f9f97c10 */ /* 0x000fc6000ff7e0ff */
[----:B-1----:R-:W4:Y:S01]  /*31f40*/  LDL.LU R248, [R1+0x1ffc] ;  /* 0x001ffc0001f87983 */ /* 0x002f220000300800 */
[----:B------:R-:W-:-:S03]  /*31f50*/  IADD3.X R247, R247, UR54, RZ, P4, !PT ;  /* 0x00000036f7f77c10 */ /* 0x000fc6000a7fe4ff */
[----:B------:R1:W-:Y:S04]  /*31f60*/  STL [R1+0x1fe8], R249 ;  /* 0x001fe8f901007387 */ /* 0x0003e80000100800 */
[----:B-1----:R-:W4:Y:S01]  /*31f70*/  LDL.LU R249, [R1+0x1fd0] ;  /* 0x001fd00001f97983 */ /* 0x002f220000300800 */
[----:B---3--:R-:W-:-:S05]  /*31f80*/  IADD3 R250, P4, R250, UR5, RZ ;  /* 0x00000005fafa7c10 */ /* 0x008fca000ff9e0ff */
[----:B------:R1:W-:Y:S04]  /*31f90*/  STL [R1+0x1fe0], R250 ;  /* 0x001fe0fa01007387 */ /* 0x0003e80000100800 */
[----:B-1----:R-:W3:Y:S04]  /*31fa0*/  LDL.LU R250, [R1+0x1ff4] ;  /* 0x001ff40001fa7983 */ /* 0x002ee80000300800 */
[----:B------:R-:W-:Y:S04]  /*31fb0*/  STL [R1+0x200c], R247 ;  /* 0x00200cf701007387 */ /* 0x000fe80000100800 */
[----:B------:R-:W3:Y:S04]  /*31fc0*/  LDL.LU R226, [R1+0x1fc8] ;  /* 0x001fc80001e27983 */ /* 0x000ee80000300800 */
[----:B------:R-:W3:Y:S04]  /*31fd0*/  LDL.LU R227, [R1+0x1fec] ;  /* 0x001fec0001e37983 */ /* 0x000ee80000300800 */
[----:B------:R-:W3:Y:S01]  /*31fe0*/  LDL.LU R228, [R1+0x1fc0] ;  /* 0x001fc00001e47983 */ /* 0x000ee20000300800 */
[----:B--2---:R-:W-:-:S05]  /*31ff0*/  IADD3.X R251, R251, UR54, RZ, P5, !PT ;  /* 0x00000036fbfb7c10 */ /* 0x004fca000affe4ff */
[----:B------:R1:W-:Y:S04]  /*32000*/  STL [R1+0x2004], R251 ;  /* 0x002004fb01007387 */ /* 0x0003e80000100800 */
        /* <DEDUP_REMOVED lines=18> */
[----:B-1----:R-:W2:Y:S04]  /*32130*/  LDL.LU R251, [R1+0x1f9c] ;  /* 0x001f9c0001fb7983 */ /* 0x002ea80000300800 */
[----:B------:R-:W2:Y:S01]  /*32140*/  LDL.LU R247, [R1+0x1f70] ;  /* 0x001f700001f77983 */ /* 0x000ea20000300800 */
[----:B----4-:R-:W-:-:S05]  /*32150*/  IADD3 R252, P5, R252, UR5, RZ ;  /* 0x00000005fcfc7c10 */ /* 0x010fca000ffbe0ff */
[----:B------:R1:W-:Y:S01]  /*32160*/  STL [R1+0x1fd8], R252 ;  /* 0x001fd8fc01007387 */ /* 0x0003e20000100800 */
[----:B------:R-:W-:-:S03]  /*32170*/  IADD3.X R248, R248, UR54, RZ, P6, !PT ;  /* 0x00000036f8f87c10 */ /* 0x000fc6000b7fe4ff */
[----:B-1----:R-:W4:Y:S04]  /*32180*/  LDL.LU R252, [R1+0x1f94] ;  /* 0x001f940001fc7983 */ /* 0x002f280000300800 */
        /* <DEDUP_REMOVED lines=8> */
[----:B------:R-:W-:Y:S02]  /*32210*/  IADD3 R226, P1, R226, UR5, RZ ;  /* 0x00000005e2e27c10 */ /* 0x000fe4000ff3e0ff */
[----:B------:R-:W-:Y:S02]  /*32220*/  IADD3.X R227, R227, UR54, RZ, P2, !PT ;  /* 0x00000036e3e37c10 */ /* 0x000fe400097fe4ff */
[----:B------:R-:W-:Y:S01]  /*32230*/  IADD3 R228, P2, R228, UR5, RZ ;  /* 0x00000005e4e47c10 */ /* 0x000fe2000ff5e0ff */
[----:B------:R-:W-:Y:S04]  /*32240*/  STL [R1+0x1fc8], R226 ;  /* 0x001fc8e201007387 */ /* 0x000fe80000100800 */
[----:B------:R-:W-:Y:S04]  /*32250*/  STL [R1+0x1fec], R227 ;  /* 0x001fece301007387 */ /* 0x000fe80000100800 */
[----:B------:R-:W-:Y:S01]  /*32260*/  STL [R1+0x1fc0], R228 ;  /* 0x001fc0e401007387 */ /* 0x000fe20000100800 */
[----:B--2---:R-:W-:-:S02]  /*32270*/  IADD3.X R229, R229, UR54, RZ, P3, !PT ;  /* 0x00000036e5e57c10 */ /* 0x004fc40009ffe4ff */
[----:B------:R-:W-:Y:S02]  /*32280*/  IADD3 R230, P3, R230, UR5, RZ ;  /* 0x00000005e6e67c10 */ /* 0x000fe4000ff7e0ff */
[----:B------:R-:W-:Y:S02]  /*32290*/  IADD3.X R231, R231, UR54, RZ, P4, !PT ;  /* 0x00000036e7e77c10 */ /* 0x000fe4000a7fe4ff */
[----:B------:R-:W-:Y:S02]  /*322a0*/  IADD3 R232, P4, R232, UR5, RZ ;  /* 0x00000005e8e87c10 */ /* 0x000fe4000ff9e0ff */
[----:B------:R-:W-:Y:S01]  /*322b0*/  IADD3.X R233, R233, UR54, RZ, P5, !PT ;  /* 0x00000036e9e97c10 */ /* 0x000fe2000affe4ff */
        /* <DEDUP_REMOVED lines=33> */
[----:B-1----:R-:W2:Y:S04]  /*324d0*/  LDL.LU R251, [R1+0x1f84] ;  /* 0x001f840001fb7983 */ /* 0x002ea80000300800 */
[----:B------:R-:W-:Y:S04]  /*324e0*/  STL [R1+0x1f78], R246 ;  /* 0x001f78f601007387 */ /* 0x000fe80000100800 */
[----:B------:R1:W-:Y:S01]  /*324f0*/  STL [R1+0x1f70], R247 ;  /* 0x001f70f701007387 */ /* 0x0003e20000100800 */
[----:B----4-:R-:W-:-:S03]  /*32500*/  IADD3.X R252, R252, UR54, RZ, P1, !PT ;  /* 0x00000036fcfc7c10 */ /* 0x010fc60008ffe4ff */
[----:B-1----:R-:W4:Y:S04]  /*32510*/  LDL.LU R247, [R1+0x1f58] ;  /* 0x001f580001f77983 */ /* 0x002f280000300800 */
[----:B------:R1:W-:Y:S01]  /*32520*/  STL [R1+0x1f94], R252 ;  /* 0x001f94fc01007387 */ /* 0x0003e20000100800 */
[----:B------:R-:W-:-:S03]  /*32530*/  IADD3 R248, P1, R248, UR5, RZ ;  /* 0x00000005f8f87c10 */ /* 0x000fc6000ff3e0ff */
[----:B-1----:R-:W4:Y:S04]  /*32540*/  LDL.LU R252, [R1+0x1f7c] ;  /* 0x001f7c0001fc7983 */ /* 0x002f280000300800 */
[----:B------:R1:W-:Y:S01]  /*32550*/  STL [R1+0x1f68], R248 ;  /* 0x001f68f801007387 */ /* 0x0003e20000100800 */
[----:B------:R-:W-:-:S03]  /*32560*/  IADD3.X R249, R249, UR54, RZ, P2, !PT ;  /* 0x00000036f9f97c10 */ /* 0x000fc600097fe4ff */
[----:B-1----:R-:W4:Y:S04]  /*32570*/  LDL.LU R248, [R1+0x1f50] ;  /* 0x001f500001f87983 */ /* 0x002f280000300800 */
[----:B------:R-:W4:Y:S04]  /*32580*/  LDL.LU R226, [R1+0x1f74] ;  /* 0x001f740001e27983 */ /* 0x000f280000300800 */
[----:B------:R1:W-:Y:S04]  /*32590*/  STL [R1+0x1f8c], R249 ;  /* 0x001f8cf901007387 */ /* 0x0003e80000100800 */
[----:B------:R-:W4:Y:S04]  /*325a0*/  LDL.LU R227, [R1+0x1f48] ;  /* 0x001f480001e37983 */ /* 0x000f280000300800 */
[----:B------:R-:W4:Y:S01]  /*325b0*/  LDL.LU R228, [R1+0x1f6c] ;  /* 0x001f6c0001e47983 */ /* 0x000f220000300800 */
[----:B---3--:R-:W-:-:S05]  /*325c0*/  IADD3 R250, P2, R250, UR5, RZ ;  /* 0x00000005fafa7c10 */ /* 0x008fca000ff5e0ff */
        /* <DEDUP_REMOVED lines=20> */
[----:B---3--:R-:W3:Y:S01]  /*32710*/  LDL.LU R250, [R1+0x1f1c] ;  /* 0x001f1c0001fa7983 */ /* 0x008ee20000300800 */
[----:B--2---:R-:W-:-:S05]  /*32720*/  IADD3.X R251, R251, UR54, RZ, P3, !PT ;  /* 0x00000036fbfb7c10 */ /* 0x004fca0009ffe4ff */
[----:B------:R1:W-:Y:S01]  /*32730*/  STL [R1+0x1f84], R251 ;  /* 0x001f84fb01007387 */ /* 0x0003e20000100800 */
[----:B----4-:R-:W-:-:S03]  /*32740*/  IADD3 R247, P3, R247, UR5, RZ ;  /* 0x00000005f7f77c10 */ /* 0x010fc6000ff7e0ff */
[----:B-1----:R-:W2:Y:S04]  /*32750*/  LDL.LU R251, [R1+0x1ef0] ;  /* 0x001ef00001fb7983 */ /* 0x002ea80000300800 */
[----:B------:R1:W-:Y:S01]  /*32760*/  STL [R1+0x1f58], R247 ;  /* 0x001f58f701007387 */ /* 0x0003e20000100800 */
[----:B------:R-:W-:-:S03]  /*32770*/  IADD3.X R252, R252, UR54, RZ, P4, !PT ;  /* 0x00000036fcfc7c10 */ /* 0x000fc6000a7fe4ff */
[----:B-1----:R-:W4:Y:S04]  /*32780*/  LDL.LU R247, [R1+0x1f14] ;  /* 0x001f140001f77983 */ /* 0x002f280000300800 */
[----:B------:R1:W-:Y:S01]  /*32790*/  STL [R1+0x1f7c], R252 ;  /* 0x001f7cfc01007387 */ /* 0x0003e20000100800 */
[----:B------:R-:W-:-:S03]  /*327a0*/  IADD3 R248, P4, R248, UR5, RZ ;  /* 0x00000005f8f87c10 */ /* 0x000fc6000ff9e0ff */
[----:B-1----:R-:W4:Y:S04]  /*327b0*/  LDL.LU R252, [R1+0x1ee8] ;  /* 0x001ee80001fc7983 */ /* 0x002f280000300800 */
[----:B------:R1:W-:Y:S01]  /*327c0*/  STL [R1+0x1f50], R248 ;  /* 0x001f50f801007387 */ /* 0x0003e20000100800 */
[----:B------:R-:W-:Y:S02]  /*327d0*/  IADD3.X R226, R226, UR54, RZ, P5, !PT ;  /* 0x00000036e2e27c10 */ /* 0x000fe4000affe4ff */
[----:B------:R-:W-:Y:S02]  /*327e0*/  IADD3 R227, P5, R227, UR5, RZ ;  /* 0x00000005e3e37c10 */ /* 0x000fe4000ffbe0ff */
[----:B------:R-:W-:Y:S01]  /*327f0*/  IADD3.X R228, R228, UR54, RZ, P6, !PT ;  /* 0x00000036e4e47c10 */ /* 0x000fe2000b7fe4ff */
[----:B-1----:R-:W4:Y:S04]  /*32800*/  LDL.LU R248, [R1+0x1f0c] ;  /* 0x001f0c0001f87983 */ /* 0x002f280000300800 */
[----:B------:R-:W-:Y:S04]  /*32810*/  STL [R1+0x1f74], R226 ;  /* 0x001f74e201007387 */ /* 0x000fe80000100800 */
[----:B------:R-:W-:Y:S04]  /*32820*/  STL [R1+0x1f48], R227 ;  /* 0x001f48e301007387 */ /* 0x000fe80000100800 */
[----:B------:R-:W-:Y:S01]  /*32830*/  STL [R1+0x1f6c], R228 ;  /* 0x001f6ce401007387 */ /* 0x000fe20000100800 */
[----:B------:R-:W-:-:S02]  /*32840*/  IADD3 R229, P6, R229, UR5, RZ ;  /* 0x00000005e5e57c10 */ /* 0x000fc4000ffde0ff */
[----:B------:R-:W-:Y:S02]  /*32850*/  IADD3.X R230, R230, UR54, RZ, P1, !PT ;  /* 0x00000036e6e67c10 */ /* 0x000fe40008ffe4ff */
[----:B------:R-:W-:Y:S02]  /*32860*/  IADD3 R231, P1, R231, UR5, RZ ;  /* 0x00000005e7e77c10 */ /* 0x000fe4000ff3e0ff */
        /* <DEDUP_REMOVED lines=34> */
[----:B---3--:R-:W-:-:S03]  /*32a90*/  IADD3.X R250, R250, UR54, RZ, P4, !PT ;  /* 0x00000036fafa7c10 */ /* 0x008fc6000a7fe4ff */
[----:B-1----:R-:W3:Y:S04]  /*32aa0*/  LDL.LU R249, [R1+0x1ee0] ;  /* 0x001ee00001f97983 */ /* 0x002ee80000300800 */
[----:B------:R-:W-:Y:S04]  /*32ab0*/  STL [R1+0x1f24], R246 ;  /* 0x001f24f601007387 */ /* 0x000fe80000100800 */
[----:B------:R1:W-:Y:S04]  /*32ac0*/  STL [R1+0x1f1c], R250 ;  /* 0x001f1cfa01007387 */ /* 0x0003e80000100800 */
[----:B-1----:R-:W3:Y:S01]  /*32ad0*/  LDL.LU R250, [R1+0x1f04] ;  /* 0x001f040001fa7983 */ /* 0x002ee20000300800 */
[----:B--2---:R-:W-:-:S05]  /*32ae0*/  IADD3 R251, P4, R251, UR5, RZ ;  /* 0x00000005fbfb7c10 */ /* 0x004fca000ff9e0ff */
[----:B------:R1:W-:Y:S01]  /*32af0*/  STL [R1+0x1ef0], R251 ;  /* 0x001ef0fb01007387 */ /* 0x0003e20000100800 */
[----:B----4-:R-:W-:-:S03]  /*32b00*/  IADD3.X R247, R247, UR54, RZ, P5, !PT ;  /* 0x00000036f7f77c10 */ /* 0x010fc6000affe4ff */
[----:B-1----:R-:W2:Y:S01]  /*32b10*/  LDL.LU R251, [R1+0x1ed8] ;  /* 0x001ed80001fb7983 */ /* 0x002ea20000300800 */
[----:B------:R-:W-:-:S05]  /*32b20*/  IADD3 R252, P5, R252, UR5, RZ ;  /* 0x00000005fcfc7c10 */ /* 0x000fca000ffbe0ff */
[----:B------:R1:W-:Y:S01]  /*32b30*/  STL [R1+0x1ee8], R252 ;  /* 0x001ee8fc01007387 */ /* 0x0003e20000100800 */
[----:B------:R-:W-:-:S03]  /*32b40*/  IADD3.X R248, R248, UR54, RZ, P6, !PT ;  /* 0x00000036f8f87c10 */ /* 0x000fc6000b7fe4ff */
[----:B-1----:R-:W4:Y:S04]  /*32b50*/  LDL.LU R252, [R1+0x1efc] ;  /* 0x001efc0001fc7983 */ /* 0x002f280000300800 */
[----:B------:R1:W-:Y:S04]  /*32b60*/  STL [R1+0x1f14], R247 ;  /* 0x001f14f701007387 */ /* 0x0003e80000100800 */
        /* <DEDUP_REMOVED lines=23> */
[----:B0-----:R-:W4:Y:S01]  /*32ce0*/  LDL.LU R248, [R1+0x1e9c] ;  /* 0x001e9c0001f87983 */ /* 0x001f220000300800 */
[----:B---3--:R-:W-:-:S05]  /*32cf0*/  IADD3 R249, P6, R249, UR5, RZ ;  /* 0x00000005f9f97c10 */ /* 0x008fca000ffde0ff */
[----:B------:R0:W-:Y:S01]  /*32d00*/  STL [R1+0x1ee0], R249 ;  /* 0x001ee0f901007387 */ /* 0x0001e20000100800 */
[----:B------:R-:W-:-:S03]  /*32d10*/  IADD3.X R250, R250, UR54, RZ, P1, !PT ;  /* 0x00000036fafa7c10 */ /* 0x000fc60008ffe4ff */
[----:B0-----:R-:W3:Y:S04]  /*32d20*/  LDL.LU R249, [R1+0x1e70] ;  /* 0x001e700001f97983 */ /* 0x001ee80000300800 */
[----:B------:R0:W-:Y:S04]  /*32d30*/  STL [R1+0x1f04], R250 ;  /* 0x001f04fa01007387 */ /* 0x0001e80000100800 */
[----:B0-----:R-:W3:Y:S01]  /*32d40*/  LDL.LU R250, [R1+0x1e8c] ;  /* 0x001e8c0001fa7983 */ /* 0x001ee20000300800 */
[----:B--2---:R-:W-:-:S05]  /*32d50*/  IADD3 R251, P1, R251, UR5, RZ ;  /* 0x00000005fbfb7c10 */ /* 0x004fca000ff3e0ff */
[----:B------:R0:W-:Y:S04]  /*32d60*/  STL [R1+0x1ed8], R251 ;  /* 0x001ed8fb01007387 */ /* 0x0001e80000100800 */
[----:B0-----:R-:W2:Y:S01]  /*32d70*/  LDL.LU R251, [R1+0x1e60] ;  /* 0x001e600001fb7983 */ /* 0x001ea20000300800 */
[----:B----4-:R-:W-:Y:S02]  /*32d80*/  IADD3.X R252, R252, UR54, RZ, P2, !PT ;  /* 0x00000036fcfc7c10 */ /* 0x010fe400097fe4ff */
[----:B------:R-:W-:Y:S02]  /*32d90*/  IADD3 R226, P2, R226, UR5, RZ ;  /* 0x00000005e2e27c10 */ /* 0x000fe4000ff5e0ff */
[----:B------:R-:W-:Y:S02]  /*32da0*/  IADD3.X R227, R227, UR54, RZ, P3, !PT ;  /* 0x00000036e3e37c10 */ /* 0x000fe40009ffe4ff */
[----:B------:R-:W-:Y:S01]  /*32db0*/  IADD3 R228, P3, R228, UR5, RZ ;  /* 0x00000005e4e47c10 */ /* 0x000fe2000ff7e0ff */
[----:B------:R0:W-:Y:S01]  /*32dc0*/  STL [R1+0x1efc], R252 ;  /* 0x001efcfc01007387 */ /* 0x0001e20000100800 */
[----:B------:R-:W-:-:S02]  /*32dd0*/  IADD3.X R229, R229, UR54, RZ, P4, !PT ;  /* 0x00000036e5e57c10 */ /* 0x000fc4000a7fe4ff */
[----:B------:R-:W-:Y:S02]  /*32de0*/  IADD3 R230, P4, R230, UR5, RZ ;  /* 0x00000005e6e67c10 */ /* 0x000fe4000ff9e0ff */
[----:B------:R-:W-:Y:S02]  /*32df0*/  IADD3.X R231, R231, UR54, RZ, P5, !PT ;  /* 0x00000036e7e77c10 */ /* 0x000fe4000affe4ff */
[----:B------:R-:W-:Y:S02]  /*32e00*/  IADD3 R232, P5, R232, UR5, RZ ;  /* 0x00000005e8e87c10 */ /* 0x000fe4000ffbe0ff */
[----:B------:R-:W-:Y:S02]  /*32e10*/  IADD3.X R233, R233, UR54, RZ, P6, !PT ;  /* 0x00000036e9e97c10 */ /* 0x000fe4000b7fe4ff */
[----:B------:R-:W-:Y:S01]  /*32e20*/  IADD3 R234, P6, R234, UR5, RZ ;  /* 0x00000005eaea7c10 */ /* 0x000fe2000ffde0ff */
[----:B0-----:R-:W4:Y:S04]  /*32e30*/  LDL.LU R252, [R1+0x1e58] ;  /* 0x001e580001fc7983 */ /* 0x001f280000300800 */
[----:B------:R-:W-:Y:S04]  /*32e40*/  STL [R1+0x1ed0], R226 ;  /* 0x001ed0e201007387 */ /* 0x000fe80000100800 */
        /* <DEDUP_REMOVED lines=32> */
[----:B------:R-:W-:Y:S01]  /*33050*/  STL [R1+0x1eac], R245 ;  /* 0x001eacf501007387 */ /* 0x000fe20000100800 */
[----:B------:R-:W-:-:S03]  /*33060*/  IADD3.X R3, R3, UR54, RZ, P3, !PT ;  /* 0x0000003603037c10 */ /* 0x000fc60009ffe4ff */
[----:B------:R0:W-:Y:S01]  /*33070*/  STL [R1+0x1e78], R9 ;  /* 0x001e780901007387 */ /* 0x0001e20000100800 */
[----:B------:R-:W-:-:S03]  /*33080*/  IADD3.X R248, R248, UR54, RZ, P2, !PT ;  /* 0x00000036f8f87c10 */ /* 0x000fc600097fe4ff */
[----:B------:R-:W-:Y:S01]  /*33090*/  STL [R1+0x1e80], R246 ;  /* 0x001e80f601007387 */ /* 0x000fe20000100800 */
[----:B------:R-:W-:-:S03]  /*330a0*/  IADD3 R11, P3, R11, UR5, RZ ;  /* 0x000000050b0b7c10 */ /* 0x000fc6000ff7e0ff */
[----:B0-----:R-:W4:Y:S04]  /*330b0*/  LDL.LU R9, [R1+0x51ec] ;  /* 0x0051ec0001097983 */ /* 0x001f280000300800 */
[----:B------:R-:W-:Y:S04]  /*330c0*/  STL [R1+0x1ea4], R247 ;  /* 0x001ea4f701007387 */ /* 0x000fe80000100800 */
[----:B------:R0:W-:Y:S04]  /*330d0*/  STL [R1+0x1e94], R3 ;  /* 0x001e940301007387 */ /* 0x0001e80000100800 */
[----:B------:R-:W-:Y:S01]  /*330e0*/  STL [R1+0x1e9c], R248 ;  /* 0x001e9cf801007387 */ /* 0x000fe20000100800 */
[----:B------:R-:W-:-:S03]  /*330f0*/  IADD3.X R8, R8, UR54, RZ, P5, !PT ;  /* 0x0000003608087c10 */ /* 0x000fc6000affe4ff */
[----:B0-----:R-:W4:Y:S01]  /*33100*/  LDL.LU R3, [R1+0x51e8] ;  /* 0x0051e80001037983 */ /* 0x001f220000300800 */
[----:B---3--:R-:W-:-:S05]  /*33110*/  IADD3 R249, P2, R249, UR5, RZ ;  /* 0x00000005f9f97c10 */ /* 0x008fca000ff5e0ff */
[----:B------:R-:W-:Y:S04]  /*33120*/  STL [R1+0x1e70], R249 ;  /* 0x001e70f901007387 */ /* 0x000fe80000100800 */
[----:B------:R0:W-:Y:S01]  /*33130*/  STL [R1+0x1e68], R11 ;  /* 0x001e680b01007387 */ /* 0x0001e20000100800 */
[----:B------:R-:W-:-:S03]  /*33140*/  IADD3.X R250, R250, UR54, RZ, P4, !PT ;  /* 0x00000036fafa7c10 */ /* 0x000fc6000a7fe4ff */
[----:B0-----:R-:W3:Y:S04]  /*33150*/  LDL.LU R11, [R1+0x51e4] ;  /* 0x0051e400010b7983 */ /* 0x001ee80000300800 */
[----:B------:R0:W-:Y:S04]  /*33160*/  STL [R1+0x1e84], R8 ;  /* 0x001e840801007387 */ /* 0x0001e80000100800 */
[----:B------:R-:W-:Y:S04]  /*33170*/  STL [R1+0x1e8c], R250 ;  /* 0x001e8cfa01007387 */ /* 0x000fe80000100800 */
[----:B0-----:R-:W3:Y:S01]  /*33180*/  LDL.LU R8, [R1+0x51e0] ;  /* 0x0051e00001087983 */ /* 0x001ee20000300800 */
[----:B------:R-:W-:-:S02]  /*33190*/  IADD3.X R12, R12, UR54, RZ, P1, !PT ;  /* 0x000000360c0c7c10 */ /* 0x000fc40008ffe4ff */
[----:B------:R-:W-:Y:S02]  /*331a0*/  IADD3.X R10, R10, UR54, RZ, P3, !PT ;  /* 0x000000360a0a7c10 */ /* 0x000fe40009ffe4ff */
[----:B--2---:R-:W-:-:S05]  /*331b0*/  IADD3 R251, P4, R251, UR5, RZ ;  /* 0x00000005fbfb7c10 */ /* 0x004fca000ff9e0ff */
[----:B------:R-:W-:Y:S01]  /*331c0*/  STL [R1+0x1e60], R251 ;  /* 0x001e60fb01007387 */ /* 0x000fe20000100800 */
[----:B----4-:R-:W-:Y:S02]  /*331d0*/  IADD3 R252, P5, R252, UR5, RZ ;  /* 0x00000005fcfc7c10 */ /* 0x010fe4000ffbe0ff */
[----:B------:R-:W-:Y:S02]  /*331e0*/  IADD3.X R9, R9, UR54, RZ, P4, !PT ;  /* 0x0000003609097c10 */ /* 0x000fe4000a7fe4ff */
[----:B------:R-:W-:-:S05]  /*331f0*/  IADD3.X R3, R3, UR54, RZ, P6, !PT ;  /* 0x0000003603037c10 */ /* 0x000fca000b7fe4ff */
[----:B------:R0:W-:Y:S04]  /*33200*/  STL [R1+0x1e7c], R3 ;  /* 0x001e7c0301007387 */ /* 0x0001e80000100800 */
[----:B0-----:R0:W5:Y:S04]  /*33210*/  LDL.LU R3, [R1+0x51dc] ;  /* 0x0051dc0001037983 */ /* 0x0011680000300800 */
[----:B------:R-:W-:Y:S04]  /*33220*/  STL [R1+0x1e58], R252 ;  /* 0x001e58fc01007387 */ /* 0x000fe80000100800 */
[----:B------:R1:W-:Y:S04]  /*33230*/  STL [R1+0x1e74], R12 ;  /* 0x001e740c01007387 */ /* 0x0003e80000100800 */
[----:B-1----:R0:W5:Y:S01]  /*33240*/  LDL.LU R12, [R1+0x51d8] ;  /* 0x0051d800010c7983 */ /* 0x0021620000300800 */
[----:B------:R-:W-:Y:S01]  /*33250*/  WARPGROUP.ARRIVE ;  /* 0x00000000000079c5 */ /* 0x000fe20000000000 */
[----:B------:R-:W-:Y:S01]  /*33260*/  UMOV UR48, UR44 ;  /* 0x0000002c00307c82 */ /* 0x000fe20008000000 */
[----:B------:R-:W-:Y:S01]  /*33270*/  UMOV UR49, UR45 ;  /* 0x0000002d00317c82 */ /* 0x000fe20008000000 */
[----:B------:R-:W-:Y:S01]  /*33280*/  UMOV UR50, UR26 ;  /* 0x0000001a00327c82 */ /* 0x000fe20008000000 */
[----:B------:R-:W-:-:S02]  /*33290*/  UMOV UR51, UR27 ;  /* 0x0000001b00337c82 */ /* 0x000fc40008000000 */
[----:B------:R-:W-:Y:S01]  /*332a0*/  QGMMA.64x256x32.F32.E5M2.E5M2 R24, gdesc[UR48], R24, gsb0 ;  /* 0x03e00000301879f3 */ /* 0x000fe20008003818 */
[----:B---3--:R-:W-:-:S05]  /*332b0*/  IADD3.X R11, R11, UR54, RZ, P2, !PT ;  /* 0x000000360b0b7c10 */ /* 0x008fca00097fe4ff */
[----:B------:R1:W-:Y:S01]  /*332c0*/  STL [R1+0x1e6c], R11 ;  /* 0x001e6c0b01007387 */ /* 0x0003e20000100800 */
[----:B------:R-:W-:-:S03]  /*332d0*/  IADD3.X R8, R8, UR54, RZ, P5, !PT ;  /* 0x0000003608087c10 */ /* 0x000fc6000affe4ff */
[----:B-1----:R0:W5:Y:S04]  /*332e0*/  LDL.LU R11, [R1+0x51d4] ;  /* 0x0051d400010b7983 */ /* 0x0021680000300800 */
[----:B------:R1:W-:Y:S04]  /*332f0*/  STL [R1+0x1e64], R10 ;  /* 0x001e640a01007387 */ /* 0x0003e80000100800 */
[----:B-1----:R0:W5:Y:S04]  /*33300*/  LDL.LU R10, [R1+0x51d0] ;  /* 0x0051d000010a7983 */ /* 0x0021680000300800 */
[----:B------:R1:W-:Y:S04]  /*33310*/  STL [R1+0x1e5c], R9 ;  /* 0x001e5c0901007387 */ /* 0x0003e80000100800 */
[----:B-1----:R0:W5:Y:S04]  /*33320*/  LDL.LU R9, [R1+0x51cc] ;  /* 0x0051cc0001097983 */ /* 0x0021680000300800 */
[----:B------:R1:W-:Y:S04]  /*33330*/  STL [R1+0x1e54], R8 ;  /* 0x001e540801007387 */ /* 0x0003e80000100800 */
[----:B-1----:R0:W5:Y:S01]  /*33340*/  LDL.LU R8, [R1+0x51c8] ;  /* 0x0051c80001087983 */ /* 0x0021620000300800 */
[----:B------:R-:W-:-:S05]  /*33350*/  VIADD R21, R21, 0x1 ;  /* 0x0000000115157836 */ /* 0x000fca0000000000 */
[----:B------:R-:W-:Y:S02]  /*33360*/  ISETP.NE.U32.AND P0, PT, R21, R0, PT ;  /* 0x000000001500720c */ /* 0x000fe40003f05070 */
[----:B------:R-:W-:Y:S02]  /*33370*/  R2UR UR53, R5 ;  /* 0x00000000053572ca */ /* 0x000fe400000e0000 */
[----:B------:R-:W-:Y:S01]  /*33380*/  R2UR UR52, R4 ;  /* 0x00000000043472ca */ /* 0x000fe200000e0000 */
[----:B------:R-:W-:-:S08]  /*33390*/  WARPGROUP.DEPBAR.LE gsb0, 0x0 ;  /* 0x00008000000079c5 */ /* 0x000fd00000010000 */
[----:B0-----:R-:W-:Y:S06]  /*333a0*/  @P0 BRA `(.L_x_1) ;  /* 0xfffffe7c00340947 */ /* 0x001fec000383ffff */
.L_x_0:
[----:B------:R-:W3:Y:S01]  /*333b0*/  LDL.LU R7, [R1+0x1c08] ;  /* 0x001c080001077983 */ /* 0x000ee20000300800 */
[----:B------:R-:W-:Y:S01]  /*333c0*/  ULDC UR5, c[0x0][0x248] ;  /* 0x0000920000057ab9 */ /* 0x000fe20000000800 */
[----:B------:R-:W-:Y:S01]  /*333d0*/  ULDC UR6, c[0x0][0x248] ;  /* 0x0000920000067ab9 */ /* 0x000fe20000000800 */
[----:B------:R-:W-:Y:S01]  /*333e0*/  ULDC UR7, c[0x0][0x248] ;  /* 0x0000920000077ab9 */ /* 0x000fe20000000800 */
[----:B------:R-:W4:Y:S01]  /*333f0*/  LDL.LU R6, [R1+0x1c0c] ;  /* 0x001c0c0001067983 */ /* 0x000f220000300800 */
[----:B------:R-:W-:Y:S01]  /*33400*/  ULDC.64 UR34, c[0x0][0x228] ;  /* 0x00008a0000227ab9 */ /* 0x000fe20000000a00 */
[----:B------:R-:W-:Y:S01]  /*33410*/  ULDC.64 UR32, c[0x0][0x228] ;  /* 0x00008a0000207ab9 */ /* 0x000fe20000000a00 */
[----:B------:R-:W-:Y:S01]  /*33420*/  ULDC.64 UR8, c[0x0][0x220] ;  /* 0x0000880000087ab9 */ /* 0x000fe20000000a00 */
[----:B------:R-:W2:Y:S01]  /*33430*/  LDL.LU R5, [R1+0x1c10] ;  /* 0x001c100001057983 */ /* 0x000ea20000300800 */
[----:B------:R-:W-:Y:S01]  /*33440*/  ULDC.64 UR10, c[0x0][0x220] ;  /* 0x00008800000a7ab9 */ /* 0x000fe20000000a00 */
[----:B------:R-:W-:Y:S01]  /*33450*/  ULDC UR17, c[0x0][0x228] ;  /* 0x00008a0000117ab9 */ /* 0x000fe20000000800 */
[----:B------:R-:W-:Y:S01]  /*33460*/  ULDC UR16, c[0x0][0x228] ;  /* 0x00008a0000107ab9 */ /* 0x000fe20000000800 */
[----:B------:R-:W2:Y:S01]  /*33470*/  LDL.LU R4, [R1+0x1c14] ;  /* 0x001c140001047983 */ /* 0x000ea20000300800 */
[----:B------:R-:W-:Y:S01]  /*33480*/  ULDC UR12, c[0x0][0x228] ;  /* 0x00008a00000c7ab9 */ /* 0x000fe20000000800 */
        /* <DEDUP_REMOVED lines=10> */
[----:B-----5:R-:W-:Y:S01]  /*33530*/  STL [R1+0x53e0], R12 ;  /* 0x0053e00c01007387 */ /* 0x020fe20000100800 */
[----:B------:R-:W-:Y:S01]  /*33540*/  ULDC UR45, c[0x0][0x228] ;  /* 0x00008a00002d7ab9 */ /* 0x000fe20000000800 */
[----:B------:R-:W-:Y:S01]  /*33550*/  ULDC UR50, c[0x0][0x228] ;  /* 0x00008a0000327ab9 */ /* 0x000fe20000000800 */
[----:B------:R-:W-:Y:S01]  /*33560*/  ULDC UR51, c[0x0][0x228] ;  /* 0x00008a0000337ab9 */ /* 0x000fe20000000800 */
[----:B------:R-:W-:Y:S01]  /*33570*/  STL [R1+0x53dc], R248 ;  /* 0x0053dcf801007387 */ /* 0x000fe20000100800 */
        /* <DEDUP_REMOVED lines=97> */
[----:B------:R-:W-:Y:S01]  /*33b90*/  STL [R1+0x52cc], R89 ;  /* 0x0052cc5901007387 */ /* 0x000fe20000100800 */
[----:B---3--:R-:W-:-:S03]  /*33ba0*/  IMAD.MOV.U32 R174, RZ, RZ, R7 ;  /* 0x000000ffffae7224 */ /* 0x008fc600078e0007 */
[----:B------:R-:W-:Y:S01]  /*33bb0*/  STL [R1+0x52c8], R88 ;  /* 0x0052c85801007387 */ /* 0x000fe20000100800 */
[----:B----4-:R-:W-:-:S03]  /*33bc0*/  IMAD.MOV.U32 R173, RZ, RZ, R6 ;  /* 0x000000ffffad7224 */ /* 0x010fc600078e0006 */
[----:B------:R-:W-:Y:S01]  /*33bd0*/  STL [R1+0x52c4], R87 ;  /* 0x0052c45701007387 */ /* 0x000fe20000100800 */
[----:B--2---:R-:W-:-:S03]  /*33be0*/  IMAD.MOV.U32 R172, RZ, RZ, R5 ;  /* 0x000000ffffac7224 */ /* 0x004fc600078e0005 */
[----:B------:R-:W-:Y:S01]  /*33bf0*/  STL [R1+0x52c0], R86 ;  /* 0x0052c05601007387 */ /* 0x000fe20000100800 */
[----:B------:R-:W-:-:S03]  /*33c00*/  IMAD.MOV.U32 R171, RZ, RZ, R4 ;  /* 0x000000ffffab7224 */ /* 0x000fc600078e0004 */
[----:B------:R-:W-:Y:S01]  /*33c10*/  STL [R1+0x52bc], R85 ;  /* 0x0052bc5501007387 */ /* 0x000fe20000100800 */
[----:B------:R-:W-:-:S03]  /*33c20*/  IMAD.MOV.U32 R23, RZ, RZ, R0 ;  /* 0x000000ffff177224 */ /* 0x000fc600078e0000 */
[----:B------:R-:W-:Y:S01]  /*33c30*/  STL [R1+0x52b8], R84 ;  /* 0x0052b85401007387 */ /* 0x000fe20000100800 */
[----:B------:R-:W-:Y:S02]  /*33c40*/  IMAD.MOV.U32 R176, RZ, RZ, R23 ;  /* 0x000000ffffb07224 */ /* 0x000fe400078e0017 */
[----:B------:R-:W-:Y:S01]  /*33c50*/  IMAD.MOV.U32 R175, RZ, RZ, R22 ;  /* 0x000000ffffaf7224 */ /* 0x000fe200078e0016 */
        /* <DEDUP_REMOVED lines=19> */
[----:B------:R0:W-:Y:S04]  /*33d90*/  STL [R1+0x5268], R64 ;  /* 0x0052684001007387 */ /* 0x0001e80000100800 */
[----:B------:R-:W-:Y:S04]  /*33da0*/  STL [R1+0x5264], R63 ;  /* 0x0052643f01007387 */ /* 0x000fe80000100800 */
[----:B------:R-:W-:Y:S01]  /*33db0*/  STL [R1+0x5260], R62 ;  /* 0x0052603e01007387 */ /* 0x000fe20000100800 */
[----:B0-----:R-:W-:Y:S01]  /*33dc0*/  IMAD R64, R8, UR5, RZ ;  /* 0x0000000508407c24 */ /* 0x001fe2000f8e02ff */
[----:B------:R-:W-:-:S02]  /*33dd0*/  ULDC UR5, c[0x0][0x248] ;  /* 0x0000920000057ab9 */ /* 0x000fc40000000800 */
[----:B------:R-:W-:Y:S01]  /*33de0*/  STL [R1+0x525c], R61 ;  /* 0x00525c3d01007387 */ /* 0x000fe20000100800 */
[----:B------:R-:W-:Y:S01]  /*33df0*/  VIADD R2, R64, UR5 ;  /* 0x0000000540027c36 */ /* 0x000fe20008000000 */
[----:B------:R-:W-:Y:S02]  /*33e00*/  ULDC UR5, c[0x0][0x248] ;  /* 0x0000920000057ab9 */ /* 0x000fe40000000800 */
        /* <DEDUP_REMOVED lines=31> */
[----:B0-----:R-:W-:Y:S01]  /*34000*/  VIADD R32, R2, UR5 ;  /* 0x0000000502207c36 */ /* 0x001fe20008000000 */
[----:B------:R-:W-:-:S02]  /*34010*/  ULDC UR5, c[0x0][0x248] ;  /* 0x0000920000057ab9 */ /* 0x000fc40000000800 */
[----:B------:R-:W-:Y:S01]  /*34020*/  STL [R1+0x51dc], R29 ;  /* 0x0051dc1d01007387 */ /* 0x000fe20000100800 */
[----:B------:R-:W-:Y:S01]  /*34030*/  VIADD R39, R32, UR5 ;  /* 0x0000000520277c36 */ /* 0x000fe20008000000 */
[----:B------:R-:W-:Y:S02]  /*34040*/  ULDC UR5, c[0x0][0x248] ;  /* 0x0000920000057ab9 */ /* 0x000fe40000000800 */
[----:B------:R-:W-:Y:S01]  /*34050*/  STL [R1+0x51d8], R28 ;  /* 0x0051d81c01007387 */ /* 0x000fe20000100800 */
[----:B------:R-:W-:Y:S01]  /*34060*/  VIADD R46, R39, UR5 ;  /* 0x00000005272e7c36 */ /* 0x000fe20008000000 */
[----:B------:R-:W-:Y:S02]  /*34070*/  ULDC UR5, c[0x0][0x248] ;  /* 0x0000920000057ab9 */ /* 0x000fe40000000800 */
[----:B------:R-:W-:Y:S01]  /*34080*/  STL [R1+0x51d4], R27 ;  /* 0x0051d41b01007387 */ /* 0x000fe20000100800 */
[----:B------:R-:W-:Y:S01]  /*34090*/  VIADD R49, R46, UR5 ;  /* 0x000000052e317c36 */ /* 0x000fe20008000000 */
[----:B------:R-:W-:-:S02]  /*340a0*/  ULDC UR5, c[0x0][0x248] ;  /* 0x0000920000057ab9 */ /* 0x000fc40000000800 */
[----:B------:R-:W-:Y:S01]  /*340b0*/  STL [R1+0x51d0], R26 ;  /* 0x0051d01a01007387 */ /* 0x000fe20000100800 */
[----:B------:R-:W-:Y:S01]  /*340c0*/  VIADD R34, R49, UR5 ;  /* 0x0000000531227c36 */ /* 0x000fe20008000000 */
[----:B------:R-:W-:Y:S02]  /*340d0*/  ULDC UR5, c[0x0][0x248] ;  /* 0x0000920000057ab9 */ /* 0x000fe40000000800 */
[----:B------:R-:W-:Y:S01]  /*340e0*/  STL [R1+0x51cc], R25 ;  /* 0x0051cc1901007387 */ /* 0x000fe20000100800 */
[----:B------:R-:W-:Y:S01]  /*340f0*/  VIADD R104, R34, UR5 ;  /* 0x0000000522687c36 */ /* 0x000fe20008000000 */
[----:B------:R-:W-:Y:S02]  /*34100*/  ULDC UR5, c[0x0][0x248] ;  /* 0x0000920000057ab9 */ /* 0x000fe40000000800 */
[----:B------:R0:W-:Y:S01]  /*34110*/  STL [R1+0x51c8], R24 ;  /* 0x0051c81801007387 */ /* 0x0001e20000100800 */
[----:B------:R-:W-:Y:S01]  /*34120*/  VIADD R44, R104, UR5 ;  /* 0x00000005682c7c36 */ /* 0x000fe20008000000 */
[----:B------:R-:W-:-:S02]  /*34130*/  ULDC UR5, c[0x0][0x248] ;  /* 0x0000920000057ab9 */ /* 0x000fc40000000800 */
[----:B------:R1:W-:Y:S01]  /*34140*/  STL [R1+0x53e4], R64 ;  /* 0x0053e44001007387 */ /* 0x0003e20000100800 */
        /* <DEDUP_REMOVED lines=8> */
[----:B------:R2:W-:Y:S01]  /*341d0*/  STL [R1+0x53ec], R39 ;  /* 0x0053ec2701007387 */ /* 0x0005e20000100800 */
[----:B0-----:R-:W-:Y:S01]  /*341e0*/  VIADD R24, R69, UR5 ;  /* 0x0000000545187c36 */ /* 0x001fe20008000000 */
[----:B------:R-:W-:Y:S02]  /*341f0*/  ULDC UR5, c[0x0][0x248] ;  /* 0x0000920000057ab9 */ /* 0x000fe40000000800 */
[----:B------:R-:W-:Y:S01]  /*34200*/  STL [R1+0x53f0], R46 ;  /* 0x0053f02e01007387 */ /* 0x000fe20000100800 */
[----:B------:R-:W-:Y:S01]  /*34210*/  VIADD R45, R24, UR5 ;  /* 0x00000005182d7c36 */ /* 0x000fe20008000000 */
[----:B------:R-:W-:Y:S02]  /*34220*/  ULDC UR5, c[0x0][0x248] ;  /* 0x0000920000057ab9 */ /* 0x000fe40000000800 */
[----:B------:R0:W-:Y:S01]  /*34230*/  STL [R1+0x53f4], R49 ;  /* 0x0053f43101007387 */ /* 0x0001e20000100800 */
[----:B------:R-:W-:Y:S01]  /*34240*/  VIADD R27, R45, UR5 ;  /* 0x000000052d1b7c36 */ /* 0x000fe20008000000 */
[----:B------:R-:W-:-:S02]  /*34250*/  ULDC UR5, c[0x0][0x248] ;  /* 0x0000920000057ab9 */ /* 0x000fc40000000800 */
[----:B------:R-:W-:Y:S01]  /*34260*/  STL [R1+0x53f8], R34 ;  /* 0x0053f82201007387 */ /* 0x000fe20000100800 */
[----:B------:R-:W-:Y:S01]  /*34270*/  VIADD R38, R27, UR5 ;  /* 0x000000051b267c36 */ /* 0x000fe20008000000 */
[----:B------:R-:W-:Y:S02]  /*34280*/  ULDC UR5, c[0x0][0x248] ;  /* 0x0000920000057ab9 */ /* 0x000fe40000000800 */
[----:B------:R3:W-:Y:S01]  /*34290*/  STL [R1+0x53fc], R44 ;  /* 0x0053fc2c01007387 */ /* 0x0007e20000100800 */
[----:B------:R-:W-:Y:S01]  /*342a0*/  VIADD R31, R38, UR5 ;  /* 0x00000005261f7c36 */ /* 0x000fe20008000000 */
[----:B------:R-:W-:Y:S02]  /*342b0*/  ULDC UR5, c[0x0][0x248] ;  /* 0x0000920000057ab9 */ /* 0x000fe40000000800 */
[----:B------:R-:W-:Y:S01]  /*342c0*/  STL [R1+0x5400], R50 ;  /* 0x0054003201007387 */ /* 0x000fe20000100800 */
        /* <DEDUP_REMOVED lines=85> */
[----:B------:R-:W-:-:S03]  /*34820*/  ULDC UR5, c[0x0][0x248] ;  /* 0x0000920000057ab9 */ /* 0x000fc60000000800 */
        /* <DEDUP_REMOVED lines=11> */
[----:B------:R-:W-:Y:S01]  /*348e0*/  ULDC UR5, c[0x0][0x248] ;  /* 0x0000920000057ab9 */ /* 0x000fe20000000800 */
[----:B------:R-:W-:Y:S02]  /*348f0*/  STL [R1+0x2060], R14 ;  /* 0x0020600e01007387 */ /* 0x000fe40000100800 */
        /* <DEDUP_REMOVED lines=90> */
[----:B-1----:R-:W-:Y:S01]  /*34ea0*/  VIADD R64, R248, UR5 ;  /* 0x00000005f8407c36 */ /* 0x002fe20008000000 */
[----:B------:R-:W-:-:S03]  /*34eb0*/  ULDC UR5, c[0x0][0x248] ;  /* 0x0000920000057ab9 */ /* 0x000fc60000000800 */
[----:B--2---:R-:W-:Y:S01]  /*34ec0*/  VIADD R39, R64, UR5 ;  /* 0x0000000540277c36 */ /* 0x004fe20008000000 */
[----:B------:R-:W-:-:S03]  /*34ed0*/  ULDC UR5, c[0x0][0x248] ;  /* 0x0000920000057ab9 */ /* 0x000fc60000000800 */
[----:B0-----:R-:W-:Y:S01]  /*34ee0*/  VIADD R49, R39, UR5 ;  /* 0x0000000527317c36 */ /* 0x001fe20008000000 */
[----:B------:R-:W-:-:S03]  /*34ef0*/  ULDC UR5, c[0x0][0x248] ;  /* 0x0000920000057ab9 */ /* 0x000fc60000000800 */
[----:B---3--:R-:W-:Y:S01]  /*34f00*/  VIADD R44, R49, UR5 ;  /* 0x00000005312c7c36 */ /* 0x008fe20008000000 */
[----:B------:R-:W-:-:S03]  /*34f10*/  ULDC UR5, c[0x0][0x248] ;  /* 0x0000920000057ab9 */ /* 0x000fc60000000800 */
[----:B----4-:R-:W-:Y:S01]  /*34f20*/  VIADD R69, R44, UR5 ;  /* 0x000000052c457c36 */ /* 0x010fe20008000000 */
        /* <DEDUP_REMOVED lines=28> */
[----:B------:R-:W-:-:S04]  /*350f0*/  ULDC UR5, c[0x0][0x248] ;  /* 0x0000920000057ab9 */ /* 0x000fc80000000800 */
[----:B------:R0:W-:Y:S02]  /*35100*/  STL [R1+0x1f5c], R0 ;  /* 0x001f5c0001007387 */ /* 0x0001e40000100800 */
[----:B0-----:R-:W-:Y:S01]  /*35110*/  VIADD R0, R0, UR5 ;  /* 0x0000000500007c36 */ /* 0x001fe20008000000 */
        /* <DEDUP_REMOVED lines=235> */
[----:B------:R0:W-:Y:S04]  /*35fd0*/  STL [R1+0x1e20], R0 ;  /* 0x001e200001007387 */ /* 0x0001e80000100800 */
[----:B------:R-:W2:Y:S04]  /*35fe0*/  LDL.LU R170, [R1+0x1c18] ;  /* 0x001c180001aa7983 */ /* 0x000ea80000300800 */
[----:B------:R-:W2:Y:S04]  /*35ff0*/  LDL.LU R169, [R1+0x1c1c] ;  /* 0x001c1c0001a97983 */ /* 0x000ea80000300800 */
[----:B------:R-:W3:Y:S04]  /*36000*/  LDL.LU R168, [R1+0x1c20] ;  /* 0x001c200001a87983 */ /* 0x000ee80000300800 */
[----:B------:R-:W3:Y:S04]  /*36010*/  LDL.LU R167, [R1+0x1c24] ;  /* 0x001c240001a77983 */ /* 0x000ee80000300800 */
        /* <DEDUP_REMOVED lines=19> */
[----:B------:R-:W4:Y:S01]  /*36150*/  LDL.LU R4, [R1+0x1c74] ;  /* 0x001c740001047983 */ /* 0x000f220000300800 */
[----:B0-----:R-:W-:Y:S01]  /*36160*/  VIADD R0, R0, UR5 ;  /* 0x0000000500007c36 */ /* 0x001fe20008000000 */
[----:B------:R-:W-:Y:S01]  /*36170*/  F2FP.SATFINITE.E5M2.F32.PACK_AB_MERGE_C R2, R175, R176, RZ ;  /* 0x000000b0af02723e */ /* 0x000fe200048060ff */
[----:B------:R-:W-:Y:S01]  /*36180*/  ULDC UR5, c[0x0][0x248] ;  /* 0x0000920000057ab9 */ /* 0x000fe20000000800 */
[----:B------:R-:W-:-:S02]  /*36190*/  F2FP.SATFINITE.E5M2.F32.PACK_AB_MERGE_C R3, R173, R174, RZ ;  /* 0x000000aead03723e */ /* 0x000fc400048060ff */
[----:B------:R0:W-:Y:S04]  /*361a0*/  STL [R1+0x1e1c], R0 ;  /* 0x001e1c0001007387 */ /* 0x0001e80000100800 */
[----:B------:R1:W-:Y:S04]  /*361b0*/  STL [R1+0x4660], R2 ;  /* 0x0046600201007387 */ /* 0x0003e80000100800 */
[----:B------:R-:W-:Y:S01]  /*361c0*/  STL [R1+0x4658], R3 ;  /* 0x0046580301007387 */ /* 0x000fe20000100800 */
[----:B0-----:R-:W-:Y:S01]  /*361d0*/  VIADD R0, R0, UR5 ;  /* 0x0000000500007c36 */ /* 0x001fe20008000000 */
[----:B------:R-:W-:Y:S01]  /*361e0*/  ULDC UR5, c[0x0][0x248] ;  /* 0x0000920000057ab9 */ /* 0x000fe20000000800 */
[----:B-1----:R-:W-:-:S03]  /*361f0*/  F2FP.SATFINITE.E5M2.F32.PACK_AB_MERGE_C R2, R171, R172, RZ ;  /* 0x000000acab02723e */ /* 0x002fc600048060ff */
[----:B------:R0:W-:Y:S04]  /*36200*/  STL [R1+0x1e18], R0 ;  /* 0x001e180001007387 */ /* 0x0001e80000100800 */
[----:B------:R3:W-:Y:S01]  /*36210*/  STL [R1+0x4670], R2 ;  /* 0x0046700201007387 */ /* 0x0007e20000100800 */
[----:B0-----:R-:W-:Y:S01]  /*36220*/  VIADD R0, R0, UR5 ;  /* 0x0000000500007c36 */ /* 0x001fe20008000000 */
[----:B------:R-:W-:Y:S01]  /*36230*/  ULDC UR5, c[0x0][0x248] ;  /* 0x0000920000057ab9 */ /* 0x000fe20000000800 */
[----:B--2---:R-:W-:-:S05]  /*36240*/  F2FP.SATFINITE.E5M2.F32.PACK_AB_MERGE_C R3, R169, R170, RZ ;  /* 0x000000aaa903723e */ /* 0x004fca00048060ff */
[----:B------:R4:W-:Y:S01]  /*36250*/  STL [R1+0x4674], R3 ;  /* 0x0046740301007387 */ /* 0x0009e20000100800 */
[----:B---3--:R-:W-:-:S03]  /*36260*/  F2FP.SATFINITE.E5M2.F32.PACK_AB_MERGE_C R2, R167, R168, RZ ;  /* 0x000000a8a702723e */ /* 0x008fc600048060ff */
[----:B------:R0:W-:Y:S04]  /*36270*/  STL [R1+0x1e14], R0 ;  /* 0x001e140001007387 */ /* 0x0001e80000100800 */
[----:B------:R1:W-:Y:S01]  /*36280*/  STL [R1+0x46a0], R2 ;  /* 0x0046a00201007387 */ /* 0x0003e20000100800 */
[----:B----4-:R-:W-:Y:S01]  /*36290*/  F2FP.SATFINITE.E5M2.F32.PACK_AB_MERGE_C R3, R165, R166, RZ ;  /* 0x000000a6a503723e */ /* 0x010fe200048060ff */
[----:B0-----:R-:W-:Y:S01]  /*362a0*/  VIADD R0, R0, UR5 ;  /* 0x0000000500007c36 */ /* 0x001fe20008000000 */
[----:B------:R-:W-:-:S03]  /*362b0*/  ULDC UR5, c[0x0][0x248] ;  /* 0x0000920000057ab9 */ /* 0x000fc60000000800 */
[----:B------:R0:W-:Y:S01]  /*362c0*/  STL [R1+0x469c], R3 ;  /* 0x00469c0301007387 */ /* 0x0001e20000100800 */
[----:B-1----:R-:W-:-:S03]  /*362d0*/  F2FP.SATFINITE.E5M2.F32.PACK_AB_MERGE_C R2, R163, R164, RZ ;  /* 0x000000a4a302723e */ /* 0x002fc600048060ff */
[----:B------:R1:W-:Y:S04]  /*362e0*/  STL [R1+0x1e10], R0 ;  /* 0x001e100001007387 */ /* 0x0003e80000100800 */
[----:B------:R2:W-:Y:S01]  /*362f0*/  STL [R1+0x46b0], R2 ;  /* 0x0046b00201007387 */ /* 0x0005e20000100800 */
[----:B0-----:R-:W-:Y:S01]  /*36300*/  F2FP.SATFINITE.E5M2.F32.PACK_AB_MERGE_C R3, R161, R162, RZ ;  /* 0x000000a2a103723e */ /* 0x001fe200048060ff */
[----:B-1----:R-:W-:Y:S01]  /*36310*/  VIADD R0, R0, UR5 ;  /* 0x0000000500007c36 */ /* 0x002fe20008000000 */
[----:B------:R-:W-:-:S03]  /*36320*/  ULDC UR5, c[0x0][0x248] ;  /* 0x0000920000057ab9 */ /* 0x000fc60000000800 */
[----:B------:R0:W-:Y:S01]  /*36330*/  STL [R1+0x46ac], R3 ;  /* 0x0046ac0301007387 */ /* 0x0001e20000100800 */
[----:B--2---:R-:W-:-:S03]  /*36340*/  F2FP.SATFINITE.E5M2.F32.PACK_AB_MERGE_C R2, R159, R160, RZ ;  /* 0x000000a09f02723e */ /* 0x004fc600048060ff */
        /* <DEDUP_REMOVED lines=19> */
[----:B------:R-:W-:Y:S01]  /*36480*/  STL [R1+0x47f4], R3 ;  /* 0x0047f40301007387 */ /* 0x000fe20000100800 */
[----:B--2---:R-:W-:-:S03]  /*36490*/  F2FP.SATFINITE.E5M2.F32.PACK_AB_MERGE_C R2, R4, R5, RZ ;  /* 0x000000050402723e */ /* 0x004fc600048060ff */
[----:B------:R0:W-:Y:S04]  /*364a0*/  STL [R1+0x1e00], R0 ;  /* 0x001e000001007387 */ /* 0x0001e80000100800 */
[----:B------:R-:W-:Y:S04]  /*364b0*/  STL [R1+0x4808], R2 ;  /* 0x0048080201007387 */ /* 0x000fe80000100800 */
[----:B------:R-:W2:Y:S01]  /*364c0*/  LDL.LU R178, [R1+0x1c78] ;  /* 0x001c780001b27983 */ /* 0x000ea20000300800 */
[----:B0-----:R-:W-:Y:S01]  /*364d0*/  VIADD R0, R0, UR5 ;  /* 0x0000000500007c36 */ /* 0x001fe20008000000 */
[----:B------:R-:W-:-:S02]  /*364e0*/  ULDC UR5, c[0x0][0x248] ;  /* 0x0000920000057ab9 */ /* 0x000fc40000000800 */
[----:B------:R-:W2:Y:S04]  /*364f0*/  LDL.LU R177, [R1+0x1c7c] ;  /* 0x001c7c0001b17983 */ /* 0x000ea80000300800 */
[----:B------:R-:W3:Y:S04]  /*36500*/  LDL.LU R176, [R1+0x1c80] ;  /* 0x001c800001b07983 */ /* 0x000ee80000300800 */
[----:B------:R-:W3:Y:S04]  /*36510*/  LDL.LU R175, [R1+0x1c84] ;  /* 0x001c840001af7983 */ /* 0x000ee80000300800 */
        /* <DEDUP_REMOVED lines=30> */
[----:B------:R-:W-:Y:S01]  /*36700*/  ULDC UR5, c[0x0][0x248] ;  /* 0x0000920000057ab9 */ /* 0x000fe20000000800 */
[----:B--2---:R-:W-:-:S05]  /*36710*/  F2FP.SATFINITE.E5M2.F32.PACK_AB_MERGE_C R3, R177, R178, RZ ;  /* 0x000000b2b103723e */ /* 0x004fca00048060ff */
[----:B------:R4:W-:Y:S01]  /*36720*/  STL [R1+0x4804], R3 ;  /* 0x0048040301007387 */ /* 0x0009e20000100800 */
[----:B---3--:R-:W-:-:S05]  /*36730*/  F2FP.SATFINITE.E5M2.F32.PACK_AB_MERGE_C R2, R175, R176, RZ ;  /* 0x000000b0af02723e */ /* 0x008fca00048060ff */
[----:B------:R0:W-:Y:S01]  /*36740*/  STL [R1+0x482c], R2 ;  /* 0x00482c0201007387 */ /* 0x0001e20000100800 */
[----:B----4-:R-:W-:-:S05]  /*36750*/  F2FP.SATFINITE.E5M2.F32.PACK_AB_MERGE_C R3, R173, R174, RZ ;  /* 0x000000aead03723e */ /* 0x010fca00048060ff */
[----:B------:R1:W-:Y:S01]  /*36760*/  STL [R1+0x4830], R3 ;  /* 0x0048300301007387 */ /* 0x0003e20000100800 */
[----:B0-----:R-:W-:-:S03]  /*36770*/  F2FP.SATFINITE.E5M2.F32.PACK_AB_MERGE_C R2, R171, R172, RZ ;  /* 0x000000acab02723e */ /* 0x001fc600048060ff */
[----:B------:R0:W-:Y:S04]  /*36780*/  STL [R1+0x1c64], R0 ;  /* 0x001c640001007387 */ /* 0x0001e80000100800 */
[----:B------:R2:W-:Y:S01]  /*36790*/  STL [R1+0x4874], R2 ;  /* 0x0048740201007387 */ /* 0x0005e20000100800 */
[----:B-1----:R-:W-:Y:S01]  /*367a0*/  F2FP.SATFINITE.E5M2.F32.PACK_AB_MERGE_C R3, R169, R170, RZ ;  /* 0x000000aaa903723e */ /* 0x002fe200048060ff */
[----:B0-----:R-:W-:Y:S01]  /*367b0*/  VIADD R0, R0, UR5 ;  /* 0x0000000500007c36 */ /* 0x001fe20008000000 */
        /* <DEDUP_REMOVED lines=215> */
[----:B------:R1:W-:Y:S04]  /*37530*/  STL [R1+0x504c], R2 ;  /* 0x00504c0201007387 */ /* 0x0003e80000100800 */
[----:B------:R-:W1:Y:S04]  /*37540*/  LDL.LU R177, [R1+0x1df8] ;  /* 0x001df80001b17983 */ /* 0x000e680000300800 */
[----:B------:R-:W1:Y:S04]  /*37550*/  LDL.LU R176, [R1+0x1dfc] ;  /* 0x001dfc0001b07983 */ /* 0x000e680000300800 */
        /* <DEDUP_REMOVED lines=27> */
[----:B------:R-:W-:Y:S01]  /*37710*/  VIADD R28, R0, UR5 ;  /* 0x00000005001c7c36 */ /* 0x000fe20008000000 */
[----:B------:R-:W-:-:S02]  /*37720*/  ULDC UR5, c[0x0][0x248] ;  /* 0x0000920000057ab9 */ /* 0x000fc40000000800 */
[----:B------:R-:W4:Y:S04]  /*37730*/  LDL.LU R5, [R1+0x1a6c] ;  /* 0x001a6c0001057983 */ /* 0x000f280000300800 */
[----:B------:R-:W4:Y:S04]  /*37740*/  LDL.LU R4, [R1+0x1a70] ;  /* 0x001a700001047983 */ /* 0x000f280000300800 */
[----:B0-----:R-:W4:Y:S01]  /*37750*/  LDL.LU R0, [R1+0x1a74] ;  /* 0x001a740001007983 */ /* 0x001f220000300800 */
[----:B-1----:R-:W-:-:S05]  /*37760*/  F2FP.SATFINITE.E5M2.F32.PACK_AB_MERGE_C R2, R176, R177, RZ ;  /* 0x000000b1b002723e */ /* 0x002fca00048060ff */
[----:B------:R0:W-:Y:S01]  /*37770*/  STL [R1+0x5050], R2 ;  /* 0x0050500201007387 */ /* 0x0001e20000100800 */
[----:B--2---:R-:W-:Y:S01]  /*37780*/  F2FP.SATFINITE.E5M2.F32.PACK_AB_MERGE_C R3, R174, R175, RZ ;  /* 0x000000afae03723e */ /* 0x004fe200048060ff */
[----:B0-----:R-:W-:Y:S01]  /*37790*/  VIADD R2, R28, UR5 ;  /* 0x000000051c027c36 */ /* 0x001fe20008000000 */
[----:B---3--:R-:W-:-:S03]  /*377a0*/  F2FP.SATFINITE.E5M2.F32.PACK_AB_MERGE_C R13, R172, R173, RZ ;  /* 0x000000adac0d723e */ /* 0x008fc600048060ff */
[----:B------:R4:W-:Y:S01]  /*377b0*/  STL [R1+0x503c], R3 ;  /* 0x00503c0301007387 */ /* 0x0009e20000100800 */
[----:B------:R-:W-:Y:S02]  /*377c0*/  ULDC UR5, c[0x0][0x248] ;  /* 0x0000920000057ab9 */ /* 0x000fe40000000800 */
[----:B------:R-:W-:Y:S01]  /*377d0*/  VIADD R34, R2, UR5 ;  /* 0x0000000502227c36 */ /* 0x000fe20008000000 */
[----:B------:R-:W-:Y:S01]  /*377e0*/  STL [R1+0x5040], R13 ;  /* 0x0050400d01007387 */ /* 0x000fe20000100800 */
[----:B------:R-:W-:-:S03]  /*377f0*/  ULDC UR5, c[0x0][0x248] ;  /* 0x0000920000057ab9 */ /* 0x000fc60000000800 */
[----:B------:R0:W-:Y:S01]  /*37800*/  STL [R1+0x1c04], R2 ;  /* 0x001c040201007387 */ /* 0x0001e20000100800 */
[----:B----4-:R-:W-:Y:S02]  /*37810*/  F2FP.SATFINITE.E5M2.F32.PACK_AB_MERGE_C R3, R170, R171, RZ ;  /* 0x000000abaa03723e */ /* 0x010fe400048060ff */
[----:B0-----:R-:W-:-:S03]  /*37820*/  F2FP.SATFINITE.E5M2.F32.PACK_AB_MERGE_C R2, R168, R169, RZ ;  /* 0x000000a9a802723e */ /* 0x001fc600048060ff */
[----:B------:R0:W-:Y:S04]  /*37830*/  STL [R1+0x502c], R3 ;  /* 0x00502c0301007387 */ /* 0x0001e80000100800 */
[----:B------:R1:W-:Y:S01]  /*37840*/  STL [R1+0x5030], R2 ;  /* 0x0050300201007387 */ /* 0x0003e20000100800 */
[----:B0-----:R-:W-:Y:S02]  /*37850*/  F2FP.SATFINITE.E5M2.F32.PACK_AB_MERGE_C R3, R166, R167, RZ ;  /* 0x000000a7a603723e */ /* 0x001fe400048060ff */
[----:B-1----:R-:W-:-:S03]  /*37860*/  F2FP.SATFINITE.E5M2.F32.PACK_AB_MERGE_C R2, R164, R165, RZ ;  /* 0x000000a5a402723e */ /* 0x002fc600048060ff */
        /* <DEDUP_REMOVED lines=16> */
[----:B------:R-:W-:Y:S04]  /*37970*/  STL [R1+0x4fac], R3 ;  /* 0x004fac0301007387 */ /* 0x000fe80000100800 */
[----:B------:R-:W-:Y:S01]  /*37980*/  STL [R1+0x4fbc], R2 ;  /* 0x004fbc0201007387 */ /* 0x000fe20000100800 */
[----:B------:R-:W-:-:S03]  /*37990*/  F2FP.SATFINITE.E5M2.F32.PACK_AB_MERGE_C R0, R0, R4, RZ ;  /* 0x000000040000723e */ /* 0x000fc600048060ff */
[----:B------:R-:W2:Y:S04]  /*379a0*/  LDL.LU R177, [R1+0x1a78] ;  /* 0x001a780001b17983 */ /* 0x000ea80000300800 */
[----:B------:R-:W2:Y:S04]  /*379b0*/  LDL.LU R176, [R1+0x1a7c] ;  /* 0x001a7c0001b07983 */ /* 0x000ea80000300800 */
[----:B------:R0:W-:Y:S04]  /*379c0*/  STL [R1+0x4f8c], R0 ;  /* 0x004f8c0001007387 */ /* 0x0001e80000100800 */
        /* <DEDUP_REMOVED lines=29> */
[----:B0-----:R-:W4:Y:S01]  /*37ba0*/  LDL.LU R0, [R1+0x1af4] ;  /* 0x001af40001007983 */ /* 0x001f220000300800 */
[----:B--2---:R-:W-:-:S05]  /*37bb0*/  F2FP.SATFINITE.E5M2.F32.PACK_AB_MERGE_C R2, R176, R177, RZ ;  /* 0x000000b1b002723e */ /* 0x004fca00048060ff */
[----:B------:R4:W-:Y:S01]  /*37bc0*/  STL [R1+0x4f90], R2 ;  /* 0x004f900201007387 */ /* 0x0009e20000100800 */
[----:B---3--:R-:W-:Y:S02]  /*37bd0*/  F2FP.SATFINITE.E5M2.F32.PACK_AB_MERGE_C R3, R174, R175, RZ ;  /* 0x000000afae03723e */ /* 0x008fe400048060ff */
[----:B----4-:R-:W-:-:S03]  /*37be0*/  F2FP.SATFINITE.E5M2.F32.PACK_AB_MERGE_C R2, R172, R173, RZ ;  /* 0x000000adac02723e */ /* 0x010fc600048060ff */
        /* <DEDUP_REMOVED lines=414> */
[----:B------:R-:W3:Y:S04]  /*395d0*/  LDL R175, [R1+0x1600] ;  /* 0x0016000001af7983 */ /* 0x000ee80000100800 */
[----:B------:R-:W3:Y:S04]  /*395e0*/  LDL R174, [R1+0x1604] ;  /* 0x0016040001ae7983 */ /* 0x000ee80000100800 */
[----:B------:R-:W4:Y:S04]  /*395f0*/  LDL R173, [R1+0x1608] ;  /* 0x0016080001ad7983 */ /* 0x000f280000100800 */
        /* <DEDUP_REMOVED lines=93> */
[----:B0-----:R-:W-:Y:S01]  /*39bd0*/  F2FP.SATFINITE.E5M2.F32.PACK_AB_MERGE_C R3, R7, R22, RZ ;  /* 0x000000160703723e */ /* 0x001fe200048060ff */
[----:B------:R-:W-:Y:S01]  /*39be0*/  VIADD R233, R234, UR5 ;  /* 0x00000005eae97c36 */ /* 0x000fe20008000000 */
[----:B------:R-:W-:Y:S01]  /*39bf0*/  ULDC UR5, c[0x0][0x248] ;  /* 0x0000920000057ab9 */ /* 0x000fe20000000800 */
[----:B------:R-:W0:Y:S01]  /*39c00*/  LDC R7, c[0x0][0x244] ;  /* 0x00009100ff077b82 */ /* 0x000e220000000800 */
[----:B-1----:R-:W-:Y:S01]  /*39c10*/  F2FP.SATFINITE.E5M2.F32.PACK_AB_MERGE_C R2, R5, R6, RZ ;  /* 0x000000060502723e */ /* 0x002fe200048060ff */
[----:B------:R1:W-:Y:S04]  /*39c20*/  STL [R1+0x4f38], R3 ;  /* 0x004f380301007387 */ /* 0x0003e80000100800 */
[----:B------:R-:W-:Y:S01]  /*39c30*/  STL [R1+0x4f40], R2 ;  /* 0x004f400201007387 */ /* 0x000fe20000100800 */
[----:B------:R-:W-:Y:S01]  /*39c40*/  VIADD R232, R233, UR5 ;  /* 0x00000005e9e87c36 */ /* 0x000fe20008000000 */
[----:B------:R-:W-:Y:S01]  /*39c50*/  ULDC UR5, c[0x0][0x248] ;  /* 0x0000920000057ab9 */ /* 0x000fe20000000800 */
[----:B------:R-:W2:Y:S01]  /*39c60*/  LDC R5, c[0x0][0x244] ;  /* 0x00009100ff057b82 */ /* 0x000ea20000000800 */
[----:B------:R-:W3:Y:S04]  /*39c70*/  LDL.LU R15, [R1+0x1630] ;  /* 0x00163000010f7983 */ /* 0x000ee80000300800 */
[----:B------:R-:W4:Y:S01]  /*39c80*/  LDL.LU R63, [R1+0x162c] ;  /* 0x00162c00013f7983 */ /* 0x000f220000300800 */
[----:B------:R-:W-:Y:S01]  /*39c90*/  VIADD R231, R232, UR5 ;  /* 0x00000005e8e77c36 */ /* 0x000fe20008000000 */
[----:B------:R-:W-:Y:S01]  /*39ca0*/  ULDC UR5, c[0x0][0x248] ;  /* 0x0000920000057ab9 */ /* 0x000fe20000000800 */
[----:B-1----:R-:W1:Y:S02]  /*39cb0*/  LDC R3, c[0x0][0x244] ;  /* 0x00009100ff037b82 */ /* 0x002e640000000800 */
        /* <DEDUP_REMOVED lines=97> */
[----:B------:R-:W-:Y:S01]  /*3a2d0*/  F2FP.SATFINITE.E5M2.F32.PACK_AB_MERGE_C R0, R0, R4, RZ ;  /* 0x000000040000723e */ /* 0x000fe200048060ff */
[----:B------:R-:W-:Y:S02]  /*3a2e0*/  ULDC UR5, c[0x0][0x244] ;  /* 0x0000910000057ab9 */ /* 0x000fe40000000800 */
[----:B------:R-:W-:Y:S01]  /*3a2f0*/  VIADD R181, R182, UR6 ;  /* 0x00000006b6b57c36 */ /* 0x000fe20008000000 */
[----:B------:R-:W-:Y:S01]  /*3a300*/  ULDC UR6, c[0x0][0x248] ;  /* 0x0000920000067ab9 */ /* 0x000fe20000000800 */
[----:B------:R0:W-:Y:S02]  /*3a310*/  STL [R1+0x4f14], R0 ;  /* 0x004f140001007387 */ /* 0x0001e40000100800 */
[----:B------:R-:W-:Y:S02]  /*3a320*/  VIADD R180, R181, UR6 ;  /* 0x00000006b5b47c36 */ /* 0x000fe40008000000 */
[----:B------:R-:W-:-:S02]  /*3a330*/  IMAD R13, R9, UR5, RZ ;  /* 0x00000005090d7c24 */ /* 0x000fc4000f8e02ff */
[----:B0-----:R-:W-:Y:S01]  /*3a340*/  VIADD R0, R8, 0x1ab ;  /* 0x000001ab08007836 */ /* 0x001fe20000000000 */
[----:B------:R-:W-:Y:S01]  /*3a350*/  STL [R1+0x5474], R8 ;  /* 0x0054740801007387 */ /* 0x000fe20000100800 */
[----:B------:R-:W-:Y:S01]  /*3a360*/  VIADD R179, R180, UR7 ;  /* 0x00000007b4b37c36 */ /* 0x000fe20008000000 */
[----:B------:R-:W-:Y:S01]  /*3a370*/  ULDC.64 UR6, c[0x0][0x220] ;  /* 0x0000880000067ab9 */ /* 0x000fe20000000a00 */
[----:B------:R-:W-:Y:S01]  /*3a380*/  IMAD R7, R7, 0x80, R13 ;  /* 0x0000008007077824 */ /* 0x000fe200078e020d */
[----:B------:R-:W-:Y:S01]  /*3a390*/  ISETP.GE.AND P3, PT, R0, UR35, PT ;  /* 0x0000002300007c0c */ /* 0x000fe2000bf66270 */
[----:B------:R-:W-:Y:S01]  /*3a3a0*/  VIADD R0, R8, 0x1aa ;  /* 0x000001aa08007836 */ /* 0x000fe20000000000 */
[----:B------:R-:W-:Y:S01]  /*3a3b0*/  IADD3 R2, P1, R13, UR6, RZ ;  /* 0x000000060d027c10 */ /* 0x000fe2000ff3e0ff */
[----:B--2---:R-:W-:Y:S01]  /*3a3c0*/  IMAD R5, R5, 0x80, R7 ;  /* 0x0000008005057824 */ /* 0x004fe200078e0207 */
[----:B------:R0:W-:Y:S01]  /*3a3d0*/  STL [R1+0x5478], R9 ;  /* 0x0054780901007387 */ /* 0x0001e20000100800 */
[----:B------:R-:W-:Y:S01]  /*3a3e0*/  SHF.R.S32.HI R51, RZ, 0x1f, R52 ;  /* 0x0000001fff337819 */ /* 0x000fe20000011434 */
[----:B------:R-:W-:Y:S01]  /*3a3f0*/  ULDC UR5, c[0x0][0x248] ;  /* 0x0000920000057ab9 */ /* 0x000fe20000000800 */
[----:B------:R-:W-:Y:S01]  /*3a400*/  LEA.HI.X.SX32 R13, R13, UR7, 0x1, P1 ;  /* 0x000000070d0d7c11 */ /* 0x000fe200088f0eff */
[----:B------:R-:W-:Y:S01]  /*3a410*/  ULDC.64 UR6, c[0x0][0x220] ;  /* 0x0000880000067ab9 */ /* 0x000fe20000000a00 */
[----:B------:R-:W-:Y:S01]  /*3a420*/  ISETP.GE.AND P0, PT, R0, UR33, PT ;  /* 0x0000002100007c0c */ /* 0x000fe2000bf06270 */
[----:B-1----:R-:W-:Y:S01]  /*3a430*/  IMAD R3, R3, 0x80, R5 ;  /* 0x0000008003037824 */ /* 0x002fe200078e0205 */
[----:B------:R-:W-:Y:S01]  /*3a440*/  IADD3 R0, P1, R7, UR6, RZ ;  /* 0x0000000607007c10 */ /* 0x000fe2000ff3e0ff */
[----:B------:R-:W-:Y:S01]  /*3a450*/  ULDC UR35, c[0x0][0x228] ;  /* 0x00008a0000237ab9 */ /* 0x000fe20000000800 */
[----:B------:R-:W-:Y:S01]  /*3a460*/  IADD3 R6, P2, R5, UR10, RZ ;  /* 0x0000000a05067c10 */ /* 0x000fe2000ff5e0ff */
[----:B------:R-:W-:Y:S01]  /*3a470*/  STL [R1+0x547c], R10 ;  /* 0x00547c0a01007387 */ /* 0x000fe20000100800 */
[----:B------:R-:W-:-:S02]  /*3a480*/  LEA.HI.X.SX32 R7, R7, UR7, 0x1, P1 ;  /* 0x0000000707077c11 */ /* 0x000fc400088f0eff */
[----:B------:R-:W-:Y:S02]  /*3a490*/  SHF.R.S32.HI R53, RZ, 0x1f, R54 ;  /* 0x0000001fff357819 */ /* 0x000fe40000011436 */
[----:B------:R-:W-:Y:S02]  /*3a4a0*/  SHF.R.S32.HI R55, RZ, 0x1f, R56 ;  /* 0x0000001fff377819 */ /* 0x000fe40000011438 */
[----:B------:R-:W-:Y:S02]  /*3a4b0*/  SHF.R.S32.HI R68, RZ, 0x1f, R112 ;  /* 0x0000001fff447819 */ /* 0x000fe40000011470 */
[----:B------:R-:W-:Y:S02]  /*3a4c0*/  SHF.R.S32.HI R72, RZ, 0x1f, R73 ;  /* 0x0000001fff487819 */ /* 0x000fe40000011449 */
[----:B------:R-:W-:Y:S02]  /*3a4d0*/  SHF.R.S32.HI R74, RZ, 0x1f, R75 ;  /* 0x0000001fff4a7819 */ /* 0x000fe4000001144b */
[----:B------:R-:W-:-:S02]  /*3a4e0*/  SHF.R.S32.HI R76, RZ, 0x1f, R77 ;  /* 0x0000001fff4c7819 */ /* 0x000fc4000001144d */
[----:B---3--:R-:W-:Y:S02]  /*3a4f0*/  LOP3.LUT R15, R15, 0xfffffffe, RZ, 0xc0, !PT ;  /* 0xfffffffe0f0f7812 */ /* 0x008fe400078ec0ff */
[----:B----4-:R-:W-:Y:S02]  /*3a500*/  LOP3.LUT R63, R63, 0x7fffffff, RZ, 0xc0, !PT ;  /* 0x7fffffff3f3f7812 */ /* 0x010fe400078ec0ff */
[----:B------:R-:W-:Y:S02]  /*3a510*/  SHF.R.S32.HI R78, RZ, 0x1f, R79 ;  /* 0x0000001fff4e7819 */ /* 0x000fe4000001144f */
[----:B------:R-:W-:Y:S02]  /*3a520*/  SHF.R.S32.HI R82, RZ, 0x1f, R83 ;  /* 0x0000001fff527819 */ /* 0x000fe40000011453 */
[----:B------:R-:W-:Y:S02]  /*3a530*/  SHF.R.S32.HI R84, RZ, 0x1f, R85 ;  /* 0x0000001fff547819 */ /* 0x000fe40000011455 */
[----:B------:R-:W-:-:S02]  /*3a540*/  SHF.R.S32.HI R86, RZ, 0x1f, R87 ;  /* 0x0000001fff567819 */ /* 0x000fc40000011457 */
[----:B------:R-:W-:Y:S02]  /*3a550*/  SHF.R.S32.HI R88, RZ, 0x1f, R89 ;  /* 0x0000001fff587819 */ /* 0x000fe40000011459 */
[----:B------:R-:W-:Y:S02]  /*3a560*/  SHF.R.S32.HI R92, RZ, 0x1f, R93 ;  /* 0x0000001fff5c7819 */ /* 0x000fe4000001145d */
[----:B------:R-:W-:Y:S02]  /*3a570*/  SHF.R.S32.HI R94, RZ, 0x1f, R95 ;  /* 0x0000001fff5e7819 */ /* 0x000fe4000001145f */
[----:B------:R-:W-:Y:S02]  /*3a580*/  SHF.R.S32.HI R96, RZ, 0x1f, R97 ;  /* 0x0000001fff607819 */ /* 0x000fe40000011461 */
[----:B------:R-:W-:Y:S02]  /*3a590*/  SHF.R.S32.HI R98, RZ, 0x1f, R99 ;  /* 0x0000001fff627819 */ /* 0x000fe40000011463 */
[----:B------:R-:W-:-:S02]  /*3a5a0*/  SHF.R.S32.HI R100, RZ, 0x1f, R101 ;  /* 0x0000001fff647819 */ /* 0x000fc40000011465 */
[----:B0-----:R-:W-:Y:S02]  /*3a5b0*/  SHF.R.S32.HI R9, RZ, 0x1f, R102 ;  /* 0x0000001fff097819 */ /* 0x001fe40000011466 */
[----:B------:R-:W-:Y:S02]  /*3a5c0*/  SHF.R.S32.HI R114, RZ, 0x1f, R115 ;  /* 0x0000001fff727819 */ /* 0x000fe40000011473 */
        /* <DEDUP_REMOVED lines=29> */
[----:B------:R-:W-:Y:S01]  /*3a7a0*/  SHF.R.S32.HI R43, RZ, 0x1f, R48 ;  /* 0x0000001fff2b7819 */ /* 0x000fe20000011430 */
[----:B------:R-:W-:Y:S01]  /*3a7b0*/  VIADD R178, R179, UR5 ;  /* 0x00000005b3b27c36 */ /* 0x000fe20008000000 */
[----:B------:R-:W-:Y:S01]  /*3a7c0*/  IADD3 R4, P1, R3, UR8, RZ ;  /* 0x0000000803047c10 */ /* 0x000fe2000ff3e0ff */
[----:B------:R-:W-:Y:S01]  /*3a7d0*/  ULDC UR6, c[0x0][0x248] ;  /* 0x0000920000067ab9 */ /* 0x000fe20000000800 */
[----:B------:R-:W-:Y:S01]  /*3a7e0*/  LEA.HI.X.SX32 R5, R5, UR11, 0x1, P2 ;  /* 0x0000000b05057c11 */ /* 0x000fe200090f0eff */
[----:B------:R-:W-:Y:S01]  /*3a7f0*/  ULDC.64 UR10, c[0x0][0x228] ;  /* 0x00008a00000a7ab9 */ /* 0x000fe20000000a00 */
[----:B------:R-:W-:Y:S01]  /*3a800*/  LEA.HI.X.SX32 R3, R3, UR9, 0x1, P1 ;  /* 0x0000000903037c11 */ /* 0x000fe200088f0eff */
[----:B------:R-:W-:Y:S01]  /*3a810*/  ULDC.64 UR8, c[0x0][0x228] ;  /* 0x00008a0000087ab9 */ /* 0x000fe20000000a00 */
[----:B------:R0:W-:Y:S01]  /*3a820*/  STL [R1+0x5480], R11 ;  /* 0x0054800b01007387 */ /* 0x0001e20000100800 */
[----:B------:R-:W-:Y:S01]  /*3a830*/  ISETP.LT.AND P1, PT, R10, UR8, !P3 ;  /* 0x000000080a007c0c */ /* 0x000fe2000df21270 */
[----:B------:R-:W-:Y:S01]  /*3a840*/  ULDC UR5, c[0x0][0x248] ;  /* 0x0000920000057ab9 */ /* 0x000fe20000000800 */
[----:B------:R-:W-:Y:S01]  /*3a850*/  ULDC UR7, c[0x0][0x248] ;  /* 0x0000920000077ab9 */ /* 0x000fe20000000800 */
[----:B------:R-:W-:Y:S01]  /*3a860*/  SHF.R.S32.HI R14, RZ, 0x1f, R14 ;  /* 0x0000001fff0e7819 */ /* 0x000fe2000001140e */
[----:B------:R-:W-:-:S09]  /*3a870*/  ULDC UR33, c[0x0][0x228] ;  /* 0x00008a0000217ab9 */ /* 0x000fd20000000800 */
[----:B------:R-:W-:Y:S02]  /*3a880*/  @P1 LOP3.LUT R15, R15, 0x1, RZ, 0xfc, !PT ;  /* 0x000000010f0f1812 */ /* 0x000fe400078efcff */
[----:B------:R-:W-:-:S03]  /*3a890*/  ISETP.LT.AND P1, PT, R11, UR10, !P3 ;  /* 0x0000000a0b007c0c */ /* 0x000fc6000df21270 */
[----:B------:R-:W-:Y:S10]  /*3a8a0*/  STL [R1+0x1630], R15 ;  /* 0x0016300f01007387 */ /* 0x000ff40000100800 */
[----:B------:R-:W-:-:S05]  /*3a8b0*/  @P1 LOP3.LUT R63, R63, 0x80000000, RZ, 0xfc, !PT ;  /* 0x800000003f3f1812 */ /* 0x000fca00078efcff */
[----:B------:R-:W-:Y:S04]  /*3a8c0*/  STL [R1+0x5484], R63 ;  /* 0x0054843f01007387 */ /* 0x000fe80000100800 */
[----:B------:R-:W-:Y:S04]  /*3a8d0*/  STL [R1+0x548c], R51 ;  /* 0x00548c3301007387 */ /* 0x000fe80000100800 */
[----:B------:R-:W-:Y:S04]  /*3a8e0*/  STL [R1+0x5488], R52 ;  /* 0x0054883401007387 */ /* 0x000fe80000100800 */
[----:B------:R-:W-:Y:S04]  /*3a8f0*/  STL [R1+0x5494], R53 ;  /* 0x0054943501007387 */ /* 0x000fe80000100800 */
[----:B------:R-:W-:Y:S04]  /*3a900*/  STL [R1+0x5490], R54 ;  /* 0x0054903601007387 */ /* 0x000fe80000100800 */
[----:B------:R1:W-:Y:S01]  /*3a910*/  STL [R1+0x549c], R55 ;  /* 0x00549c3701007387 */ /* 0x0003e20000100800 */
[----:B0-----:R-:W-:-:S03]  /*3a920*/  SHF.R.S32.HI R11, RZ, 0x1f, R90 ;  /* 0x0000001fff0b7819 */ /* 0x001fc6000001145a */
[----:B------:R-:W-:Y:S04]  /*3a930*/  STL [R1+0x5498], R56 ;  /* 0x0054983801007387 */ /* 0x000fe80000100800 */
[----:B------:R-:W-:Y:S04]  /*3a940*/  STL [R1+0x57dc], R58 ;  /* 0x0057dc3a01007387 */ /* 0x000fe80000100800 */
[----:B-1----:R-:W2:Y:S04]  /*3a950*/  LDL.LU R55, [R1+0x1f48] ;  /* 0x001f480001377983 */ /* 0x002ea80000300800 */
[----:B------:R-:W3:Y:S04]  /*3a960*/  LDL.LU R53, [R1+0x1f4c] ;  /* 0x001f4c0001357983 */ /* 0x000ee80000300800 */
[----:B------:R-:W4:Y:S04]  /*3a970*/  LDL.LU R51, [R1+0x1f50] ;  /* 0x001f500001337983 */ /* 0x000f280000300800 */
[----:B------:R-:W2:Y:S04]  /*3a980*/  LDL.LU R63, [R1+0x1f54] ;  /* 0x001f5400013f7983 */ /* 0x000ea80000300800 */
[----:B------:R-:W3:Y:S04]  /*3a990*/  LDL.LU R10, [R1+0x1f58] ;  /* 0x001f5800010a7983 */ /* 0x000ee80000300800 */
[----:B------:R-:W4:Y:S04]  /*3a9a0*/  LDL.LU R8, [R1+0x1f5c] ;  /* 0x001f5c0001087983 */ /* 0x000f280000300800 */
[----:B------:R-:W-:Y:S04]  /*3a9b0*/  STL [R1+0x1640], R11 ;  /* 0x0016400b01007387 */ /* 0x000fe80000100800 */
[----:B------:R0:W-:Y:S02]  /*3a9c0*/  STL [R1+0x54a0], R68 ;  /* 0x0054a04401007387 */ /* 0x0001e40000100800 */
[----:B0-----:R-:W-:Y:S01]  /*3a9d0*/  IMAD.MOV.U32 R68, RZ, RZ, R70 ;  /* 0x000000ffff447224 */ /* 0x001fe200078e0046 */
[----:B------:R-:W-:-:S05]  /*3a9e0*/  SHF.R.S32.HI R70, RZ, 0x1f, R71 ;  /* 0x0000001fff467819 */ /* 0x000fca0000011447 */
[----:B------:R-:W-:Y:S04]  /*3a9f0*/  STL [R1+0x54a8], R70 ;  /* 0x0054a84601007387 */ /* 0x000fe80000100800 */
[----:B------:R0:W-:Y:S04]  /*3aa00*/  STL [R1+0x54a4], R71 ;  /* 0x0054a44701007387 */ /* 0x0001e80000100800 */
[----:B0-----:R-:W2:Y:S04]  /*3aa10*/  LDL.LU R71, [R1+0x1f40] ;  /* 0x001f400001477983 */ /* 0x001ea80000300800 */
        /* <DEDUP_REMOVED lines=9> */
[----:B------:R0:W-:Y:S04]  /*3aab0*/  STL [R1+0x54c8], R78 ;  /* 0x0054c84e01007387 */ /* 0x0001e80000100800 */
[----:B------:R1:W-:Y:S01]  /*3aac0*/  STL [R1+0x54c4], R79 ;  /* 0x0054c44f01007387 */ /* 0x0003e20000100800 */
[----:B0-----:R-:W-:Y:S01]  /*3aad0*/  IMAD.MOV.U32 R78, RZ, RZ, R80 ;  /* 0x000000ffff4e7224 */ /* 0x001fe200078e0050 */
[----:B------:R-:W-:-:S02]  /*3aae0*/  SHF.R.S32.HI R80, RZ, 0x1f, R81 ;  /* 0x0000001fff507819 */ /* 0x000fc40000011451 */
[----:B-1----:R-:W2:Y:S04]  /*3aaf0*/  LDL.LU R79, [R1+0x1f30] ;  /* 0x001f3000014f7983 */ /* 0x002ea80000300800 */
[----:B------:R-:W-:Y:S04]  /*3ab00*/  STL [R1+0x54d0], R80 ;  /* 0x0054d05001007387 */ /* 0x000fe80000100800 */
[----:B------:R0:W-:Y:S01]  /*3ab10*/  STL [R1+0x54cc], R81 ;  /* 0x0054cc5101007387 */ /* 0x0001e20000100800 */
[----:B------:R-:W-:Y:S01]  /*3ab20*/  IMAD.MOV.U32 R70, RZ, RZ, R90 ;  /* 0x000000ffff467224 */ /* 0x000fe200078e005a */
[----:B------:R-:W-:-:S02]  /*3ab30*/  SHF.R.S32.HI R90, RZ, 0x1f, R91 ;  /* 0x0000001fff5a7819 */ /* 0x000fc4000001145b */
        /* <DEDUP_REMOVED lines=29> */
[----:B------:R-:W-:-:S03]  /*3ad10*/  IMAD.MOV.U32 R96, RZ, RZ, R106 ;  /* 0x000000ffff607224 */ /* 0x000fc600078e006a */
[----:B0-----:R-:W2:Y:S04]  /*3ad20*/  LDL.LU R99, [R1+0x1f08] ;  /* 0x001f080001637983 */ /* 0x001ea80000300800 */
[----:B------:R-:W-:Y:S04]  /*3ad30*/  STL [R1+0x5520], R100 ;  /* 0x0055206401007387 */ /* 0x000fe80000100800 */
[----:B------:R0:W-:Y:S01]  /*3ad40*/  STL [R1+0x551c], R101 ;  /* 0x00551c6501007387 */ /* 0x0001e20000100800 */
[----:B------:R-:W-:-:S03]  /*3ad50*/  SHF.R.S32.HI R106, RZ, 0x1f, R107 ;  /* 0x0000001fff6a7819 */ /* 0x000fc6000001146b */
[----:B0-----:R-:W2:Y:S04]  /*3ad60*/  LDL.LU R101, [R1+0x1f04] ;  /* 0x001f040001657983 */ /* 0x001ea80000300800 */
[----:B------:R0:W-:Y:S04]  /*3ad70*/  STL [R1+0x5528], R102 ;  /* 0x0055286601007387 */ /* 0x0001e80000100800 */
[----:B------:R1:W-:Y:S01]  /*3ad80*/  STL [R1+0x5524], R103 ;  /* 0x0055246701007387 */ /* 0x0003e20000100800 */
[----:B0-----:R-:W-:Y:S01]  /*3ad90*/  IMAD.MOV.U32 R102, RZ, RZ, R104 ;  /* 0x000000ffff667224 */ /* 0x001fe200078e0068 */
[----:B------:R-:W-:-:S02]  /*3ada0*/  SHF.R.S32.HI R104, RZ, 0x1f, R105 ;  /* 0x0000001fff687819 */ /* 0x000fc40000011469 */
[----:B-1----:R-:W2:Y:S04]  /*3adb0*/  LDL.LU R103, [R1+0x1f00] ;  /* 0x001f000001677983 */ /* 0x002ea80000300800 */
[----:B------:R-:W-:Y:S04]  /*3adc0*/  STL [R1+0x5530], R104 ;  /* 0x0055306801007387 */ /* 0x000fe80000100800 */
[----:B------:R0:W-:Y:S04]  /*3add0*/  STL [R1+0x552c], R105 ;  /* 0x00552c6901007387 */ /* 0x0001e80000100800 */
[----:B0-----:R-:W2:Y:S04]  /*3ade0*/  LDL.LU R105, [R1+0x1efc] ;  /* 0x001efc0001697983 */ /* 0x001ea80000300800 */
[----:B------:R0:W-:Y:S04]  /*3adf0*/  STL [R1+0x5538], R106 ;  /* 0x0055386a01007387 */ /* 0x0001e80000100800 */
[----:B0-----:R-:W2:Y:S01]  /*3ae00*/  LDL R106, [R1+0x1f44] ;  /* 0x001f4400016a7983 */ /* 0x001ea20000100800 */
[----:B------:R-:W-:Y:S01]  /*3ae10*/  IMAD.MOV.U32 R98, RZ, RZ, R108 ;  /* 0x000000ffff627224 */ /* 0x000fe200078e006c */
[----:B------:R-:W-:Y:S01]  /*3ae20*/  SHF.R.S32.HI R108, RZ, 0x1f, R109 ;  /* 0x0000001fff6c7819 */ /* 0x000fe2000001146d */
[--C-:B------:R-:W-:Y:S01]  /*3ae30*/  IMAD.MOV.U32 R104, RZ, RZ, R110.reuse ;  /* 0x000000ffff687224 */ /* 0x100fe200078e006e */
[----:B------:R-:W-:Y:S01]  /*3ae40*/  SHF.R.S32.HI R58, RZ, 0x1f, R110 ;  /* 0x0000001fff3a7819 */ /* 0x000fe2000001146e */
[----:B------:R0:W-:Y:S01]  /*3ae50*/  STL [R1+0x5534], R107 ;  /* 0x0055346b01007387 */ /* 0x0001e20000100800 */
[----:B------:R-:W-:Y:S01]  /*3ae60*/  SHF.R.S32.HI R110, RZ, 0x1f, R111 ;  /* 0x0000001fff6e7819 */ /* 0x000fe2000001146f */
[----:B------:R-:W-:Y:S01]  /*3ae70*/  IMAD.MOV.U32 R80, RZ, RZ, R112 ;  /* 0x000000ffff507224 */ /* 0x000fe200078e0070 */
[----:B------:R-:W-:Y:S01]  /*3ae80*/  SHF.R.S32.HI R112, RZ, 0x1f, R113 ;  /* 0x0000001fff707819 */ /* 0x000fe20000011471 */
        /* <DEDUP_REMOVED lines=53> */
[----:B------:R-:W-:-:S03]  /*3b1e0*/  IMAD.MOV.U32 R76, RZ, RZ, R12 ;  /* 0x000000ffff4c7224 */ /* 0x000fc600078e000c */
[----:B------:R-:W-:Y:S01]  /*3b1f0*/  STL [R1+0x55dc], R149 ;  /* 0x0055dc9501007387 */ /* 0x000fe20000100800 */
[----:B------:R-:W-:-:S03]  /*3b200*/  SHF.R.S32.HI R12, RZ, 0x1f, R64 ;  /* 0x0000001fff0c7819 */ /* 0x000fc60000011440 */
[----:B------:R-:W-:Y:S01]  /*3b210*/  STL [R1+0x55e8], R150 ;  /* 0x0055e89601007387 */ /* 0x000fe20000100800 */
[----:B------:R-:W-:-:S03]  /*3b220*/  IMAD.MOV.U32 R82, RZ, RZ, R32 ;  /* 0x000000ffff527224 */ /* 0x000fc600078e0020 */
[----:B------:R-:W-:Y:S01]  /*3b230*/  STL [R1+0x55e4], R151 ;  /* 0x0055e49701007387 */ /* 0x000fe20000100800 */
[----:B------:R-:W-:-:S03]  /*3b240*/  SHF.R.S32.HI R32, RZ, 0x1f, R39 ;  /* 0x0000001fff207819 */ /* 0x000fc60000011427 */
[----:B------:R-:W-:Y:S04]  /*3b250*/  STL [R1+0x55f0], R152 ;  /* 0x0055f09801007387 */ /* 0x000fe80000100800 */
[----:B------:R-:W-:Y:S04]  /*3b260*/  STL [R1+0x55ec], R244 ;  /* 0x0055ecf401007387 */ /* 0x000fe80000100800 */
        /* <DEDUP_REMOVED lines=46> */
[----:B----4-:R-:W-:-:S03]  /*3b550*/  SHF.R.S32.HI R61, RZ, 0x1f, R8 ;  /* 0x0000001fff3d7819 */ /* 0x010fc60000011408 */
[----:B------:R-:W-:Y:S01]  /*3b560*/  STL [R1+0x5678], R37 ;  /* 0x0056782501007387 */ /* 0x000fe20000100800 */
[----:B------:R-:W-:-:S03]  /*3b570*/  IMAD.MOV.U32 R100, RZ, RZ, R9 ;  /* 0x000000ffff647224 */ /* 0x000fc600078e0009 */
[----:B------:R-:W-:Y:S01]  /*3b580*/  STL [R1+0x5674], R62 ;  /* 0x0056743e01007387 */ /* 0x000fe20000100800 */
[----:B---3--:R-:W-:-:S03]  /*3b590*/  SHF.R.S32.HI R9, RZ, 0x1f, R10 ;  /* 0x0000001fff097819 */ /* 0x008fc6000001140a */
[----:B------:R-:W-:Y:S04]  /*3b5a0*/  STL [R1+0x5680], R42 ;  /* 0x0056802a01007387 */ /* 0x000fe80000100800 */
[----:B------:R-:W-:Y:S01]  /*3b5b0*/  STL [R1+0x567c], R57 ;  /* 0x00567c3901007387 */ /* 0x000fe20000100800 */
[----:B--2---:R-:W-:-:S03]  /*3b5c0*/  SHF.R.S32.HI R11, RZ, 0x1f, R63 ;  /* 0x0000001fff0b7819 */ /* 0x004fc6000001143f */
[----:B------:R-:W-:Y:S04]  /*3b5d0*/  STL [R1+0x5688], R60 ;  /* 0x0056883c01007387 */ /* 0x000fe80000100800 */
[----:B------:R-:W-:Y:S01]  /*3b5e0*/  STL [R1+0x5684], R41 ;  /* 0x0056842901007387 */ /* 0x000fe20000100800 */
[----:B------:R-:W-:-:S03]  /*3b5f0*/  SHF.R.S32.HI R52, RZ, 0x1f, R51 ;  /* 0x0000001fff347819 */ /* 0x000fc60000011433 */
[----:B------:R-:W-:Y:S04]  /*3b600*/  STL [R1+0x5690], R43 ;  /* 0x0056902b01007387 */ /* 0x000fe80000100800 */
[----:B------:R-:W-:Y:S01]  /*3b610*/  STL [R1+0x568c], R48 ;  /* 0x00568c3001007387 */ /* 0x000fe20000100800 */
[----:B------:R-:W-:-:S03]  /*3b620*/  SHF.R.S32.HI R54, RZ, 0x1f, R53 ;  /* 0x0000001fff367819 */ /* 0x000fc60000011435 */
[----:B------:R-:W-:Y:S04]  /*3b630*/  STL [R1+0x5698], R61 ;  /* 0x0056983d01007387 */ /* 0x000fe80000100800 */
[----:B------:R0:W-:Y:S01]  /*3b640*/  STL [R1+0x5694], R8 ;  /* 0x0056940801007387 */ /* 0x0001e20000100800 */
[----:B------:R-:W-:-:S03]  /*3b650*/  SHF.R.S32.HI R56, RZ, 0x1f, R55 ;  /* 0x0000001fff387819 */ /* 0x000fc60000011437 */
[----:B------:R-:W-:Y:S04]  /*3b660*/  STL [R1+0x56a0], R9 ;  /* 0x0056a00901007387 */ /* 0x000fe80000100800 */
[----:B------:R-:W-:Y:S04]  /*3b670*/  STL [R1+0x569c], R10 ;  /* 0x00569c0a01007387 */ /* 0x000fe80000100800 */
[----:B------:R-:W-:Y:S01]  /*3b680*/  STL [R1+0x56a8], R11 ;  /* 0x0056a80b01007387 */ /* 0x000fe20000100800 */
[----:B0-----:R-:W-:-:S03]  /*3b690*/  SHF.R.S32.HI R8, RZ, 0x1f, R106 ;  /* 0x0000001fff087819 */ /* 0x001fc6000001146a */
[----:B------:R-:W-:Y:S04]  /*3b6a0*/  STL [R1+0x56a4], R63 ;  /* 0x0056a43f01007387 */ /* 0x000fe80000100800 */
[----:B------:R-:W-:Y:S04]  /*3b6b0*/  STL [R1+0x56b0], R52 ;  /* 0x0056b03401007387 */ /* 0x000fe80000100800 */
[----:B------:R-:W-:Y:S04]  /*3b6c0*/  STL [R1+0x56ac], R51 ;  /* 0x0056ac3301007387 */ /* 0x000fe80000100800 */
[----:B------:R-:W-:Y:S04]  /*3b6d0*/  STL [R1+0x56b8], R54 ;  /* 0x0056b83601007387 */ /* 0x000fe80000100800 */
[----:B------:R-:W-:Y:S04]  /*3b6e0*/  STL [R1+0x56b4], R53 ;  /* 0x0056b43501007387 */ /* 0x000fe80000100800 */
[----:B------:R-:W-:Y:S04]  /*3b6f0*/  STL [R1+0x56c0], R56 ;  /* 0x0056c03801007387 */ /* 0x000fe80000100800 */
[----:B------:R0:W-:Y:S04]  /*3b700*/  STL [R1+0x56bc], R55 ;  /* 0x0056bc3701007387 */ /* 0x0001e80000100800 */
[----:B------:R1:W-:Y:S04]  /*3b710*/  STL [R1+0x18f0], R8 ;  /* 0x0018f00801007387 */ /* 0x0003e80000100800 */
[----:B0-----:R-:W2:Y:S04]  /*3b720*/  LDL.LU R55, [R1+0x1e34] ;  /* 0x001e340001377983 */ /* 0x001ea80000300800 */
[----:B------:R-:W3:Y:S04]  /*3b730*/  LDL.LU R53, [R1+0x1e38] ;  /* 0x001e380001357983 */ /* 0x000ee80000300800 */
[----:B------:R-:W4:Y:S04]  /*3b740*/  LDL.LU R51, [R1+0x1e3c] ;  /* 0x001e3c0001337983 */ /* 0x000f280000300800 */
[----:B------:R-:W4:Y:S04]  /*3b750*/  LDL.LU R63, [R1+0x1e40] ;  /* 0x001e4000013f7983 */ /* 0x000f280000300800 */
[----:B------:R-:W4:Y:S04]  /*3b760*/  LDL.LU R10, [R1+0x1e44] ;  /* 0x001e4400010a7983 */ /* 0x000f280000300800 */
[----:B-1----:R-:W2:Y:S04]  /*3b770*/  LDL.LU R8, [R1+0x1e48] ;  /* 0x001e480001087983 */ /* 0x002ea80000300800 */
[----:B------:R-:W3:Y:S04]  /*3b780*/  LDL.LU R48, [R1+0x1e4c] ;  /* 0x001e4c0001307983 */ /* 0x000ee80000300800 */
[----:B------:R-:W4:Y:S04]  /*3b790*/  LDL.LU R41, [R1+0x1e50] ;  /* 0x001e500001297983 */ /* 0x000f280000300800 */
[----:B------:R-:W2:Y:S04]  /*3b7a0*/  LDL.LU R57, [R1+0x1e54] ;  /* 0x001e540001397983 */ /* 0x000ea80000300800 */
[----:B------:R-:W3:Y:S04]  /*3b7b0*/  LDL.LU R62, [R1+0x1e58] ;  /* 0x001e5800013e7983 */ /* 0x000ee80000300800 */
[----:B------:R-:W4:Y:S04]  /*3b7c0*/  LDL.LU R47, [R1+0x1e5c] ;  /* 0x001e5c00012f7983 */ /* 0x000f280000300800 */
[----:B------:R-:W4:Y:S04]  /*3b7d0*/  LDL.LU R66, [R1+0x1e60] ;  /* 0x001e600001427983 */ /* 0x000f280000300800 */
[----:B------:R-:W2:Y:S04]  /*3b7e0*/  LDL.LU R35, [R1+0x1e64] ;  /* 0x001e640001237983 */ /* 0x000ea80000300800 */
[----:B------:R-:W4:Y:S04]  /*3b7f0*/  LDL.LU R33, [R1+0x1e68] ;  /* 0x001e680001217983 */ /* 0x000f280000300800 */
[----:B------:R-:W3:Y:S04]  /*3b800*/  LDL.LU R26, [R1+0x1e6c] ;  /* 0x001e6c00011a7983 */ /* 0x000ee80000300800 */
[----:B------:R-:W2:Y:S04]  /*3b810*/  LDL.LU R59, [R1+0x1e70] ;  /* 0x001e7000013b7983 */ /* 0x000ea80000300800 */
[----:B------:R-:W4:Y:S04]  /*3b820*/  LDL.LU R30, [R1+0x1e74] ;  /* 0x001e7400011e7983 */ /* 0x000f280000300800 */
[----:B------:R-:W3:Y:S04]  /*3b830*/  LDL.LU R38, [R1+0x1e78] ;  /* 0x001e780001267983 */ /* 0x000ee80000300800 */
[----:B------:R-:W4:Y:S04]  /*3b840*/  LDL.LU R45, [R1+0x1e7c] ;  /* 0x001e7c00012d7983 */ /* 0x000f280000300800 */
[----:B------:R-:W4:Y:S04]  /*3b850*/  LDL.LU R69, [R1+0x1e80] ;  /* 0x001e800001457983 */ /* 0x000f280000300800 */
[----:B------:R-:W4:Y:S04]  /*3b860*/  LDL.LU R44, [R1+0x1e84] ;  /* 0x001e8400012c7983 */ /* 0x000f280000300800 */
[----:B------:R-:W4:Y:S04]  /*3b870*/  LDL.LU R49, [R1+0x1e88] ;  /* 0x001e880001317983 */ /* 0x000f280000300800 */
[----:B------:R-:W4:Y:S04]  /*3b880*/  LDL.LU R39, [R1+0x1e8c] ;  /* 0x001e8c0001277983 */ /* 0x000f280000300800 */
[----:B------:R-:W2:Y:S04]  /*3b890*/  LDL.LU R64, [R1+0x1e90] ;  /* 0x001e900001407983 */ /* 0x000ea80000300800 */
[----:B------:R-:W3:Y:S04]  /*3b8a0*/  LDL.LU R248, [R1+0x1e94] ;  /* 0x001e940001f87983 */ /* 0x000ee80000300800 */
[----:B------:R-:W4:Y:S04]  /*3b8b0*/  LDL.LU R246, [R1+0x1e98] ;  /* 0x001e980001f67983 */ /* 0x000f280000300800 */
[----:B------:R-:W2:Y:S01]  /*3b8c0*/  LDL.LU R244, [R1+0x1e9c] ;  /* 0x001e9c0001f47983 */ /* 0x000ea20000300800 */
[----:B------:R-:W-:-:S03]  /*3b8d0*/  IMAD.MOV.U32 R106, RZ, RZ, R102 ;  /* 0x000000ffff6a7224 */ /* 0x000fc600078e0066 */
[----:B------:R-:W3:Y:S01]  /*3b8e0*/  LDL.LU R151, [R1+0x1ea0] ;  /* 0x001ea00001977983 */ /* 0x000ee20000300800 */
[----:B------:R-:W-:-:S03]  /*3b8f0*/  IMAD.MOV.U32 R102, RZ, RZ, R100 ;  /* 0x000000ffff667224 */ /* 0x000fc600078e0064 */
[----:B------:R-:W4:Y:S01]  /*3b900*/  LDL.LU R149, [R1+0x1ea4] ;  /* 0x001ea40001957983 */ /* 0x000f220000300800 */
[----:B------:R-:W-:-:S03]  /*3b910*/  IMAD.MOV.U32 R100, RZ, RZ, R68 ;  /* 0x000000ffff647224 */ /* 0x000fc600078e0044 */
[----:B------:R-:W2:Y:S01]  /*3b920*/  LDL.LU R147, [R1+0x1ea8] ;  /* 0x001ea80001937983 */ /* 0x000ea20000300800 */
[----:B------:R-:W-:-:S03]  /*3b930*/  SHF.R.S32.HI R68, RZ, 0x1f, R71 ;  /* 0x0000001fff447819 */ /* 0x000fc60000011447 */
[----:B------:R-:W3:Y:S04]  /*3b940*/  LDL.LU R145, [R1+0x1eac] ;  /* 0x001eac0001917983 */ /* 0x000ee80000300800 */
[----:B------:R-:W4:Y:S04]  /*3b950*/  LDL.LU R143, [R1+0x1eb0] ;  /* 0x001eb000018f7983 */ /* 0x000f280000300800 */
[----:B------:R-:W2:Y:S04]  /*3b960*/  LDL.LU R141, [R1+0x1eb4] ;  /* 0x001eb400018d7983 */ /* 0x000ea80000300800 */
[----:B------:R-:W3:Y:S04]  /*3b970*/  LDL.LU R139, [R1+0x1eb8] ;  /* 0x001eb800018b7983 */ /* 0x000ee80000300800 */
[----:B------:R-:W4:Y:S04]  /*3b980*/  LDL.LU R137, [R1+0x1ebc] ;  /* 0x001ebc0001897983 */ /* 0x000f280000300800 */
[----:B------:R-:W2:Y:S04]  /*3b990*/  LDL.LU R135, [R1+0x1ec0] ;  /* 0x001ec00001877983 */ /* 0x000ea80000300800 */
[----:B------:R-:W3:Y:S04]  /*3b9a0*/  LDL.LU R133, [R1+0x1ec4] ;  /* 0x001ec40001857983 */ /* 0x000ee80000300800 */
[----:B------:R-:W4:Y:S04]  /*3b9b0*/  LDL.LU R131, [R1+0x1ec8] ;  /* 0x001ec80001837983 */ /* 0x000f280000300800 */
[----:B------:R0:W-:Y:S04]  /*3b9c0*/  STL [R1+0x56c8], R68 ;  /* 0x0056c84401007387 */ /* 0x0001e80000100800 */
[----:B0-----:R-:W2:Y:S04]  /*3b9d0*/  LDL.LU R68, [R1+0x1e28] ;  /* 0x001e280001447983 */ /* 0x001ea80000300800 */
[----:B------:R0:W-:Y:S02]  /*3b9e0*/  STL [R1+0x56c4], R71 ;  /* 0x0056c44701007387 */ /* 0x0001e40000100800 */
[----:B0-----:R-:W-:-:S02]  /*3b9f0*/  IMAD.MOV.U32 R71, RZ, RZ, R100 ;  /* 0x000000ffff477224 */ /* 0x001fc400078e0064 */
[----:B------:R-:W-:Y:S01]  /*3ba00*/  IMAD.MOV.U32 R100, RZ, RZ, R70 ;  /* 0x000000ffff647224 */ /* 0x000fe200078e0046 */
[----:B------:R-:W-:-:S05]  /*3ba10*/  SHF.R.S32.HI R70, RZ, 0x1f, R73 ;  /* 0x0000001fff467819 */ /* 0x000fca0000011449 */
        /* <DEDUP_REMOVED lines=10> */
[----:B------:R-:W-:Y:S02]  /*3bac0*/  IMAD.MOV.U32 R106, RZ, RZ, R104 ;  /* 0x000000ffff6a7224 */ /* 0x000fe400078e0068 */
        /* <DEDUP_REMOVED lines=60> */
[----:B0-----:R-:W-:Y:S01]  /*3be90*/  IMAD.MOV.U32 R95, RZ, RZ, R94 ;  /* 0x000000ffff5f7224 */ /* 0x001fe200078e005e */
        /* <DEDUP_REMOVED lines=28> */
[----:B------:R0:W-:Y:S04]  /*3c060*/  STL [R1+0x5754], R107 ;  /* 0x0057546b01007387 */ /* 0x0001e80000100800 */
[----:B------:R-:W2:Y:S01]  /*3c070*/  LDL R56, [R1+0x1e30] ;  /* 0x001e300001387983 */ /* 0x000ea20000100800 */
[----:B0-----:R-:W-:Y:S01]  /*3c080*/  IMAD.MOV.U32 R107, RZ, RZ, R106 ;  /* 0x000000ffff6b7224 */ /* 0x001fe200078e006a */
[----:B------:R-:W-:-:S05]  /*3c090*/  SHF.R.S32.HI R106, RZ, 0x1f, R109 ;  /* 0x0000001fff6a7819 */ /* 0x000fca000001146d */
[----:B------:R0:W-:Y:S04]  /*3c0a0*/  STL [R1+0x5760], R106 ;  /* 0x0057606a01007387 */ /* 0x0001e80000100800 */
[----:B0-----:R-:W2:Y:S04]  /*3c0b0*/  LDL.LU R106, [R1+0x1c48] ;  /* 0x001c4800016a7983 */ /* 0x001ea80000300800 */
[----:B------:R0:W-:Y:S04]  /*3c0c0*/  STL [R1+0x575c], R109 ;  /* 0x00575c6d01007387 */ /* 0x0001e80000100800 */
[----:B0-----:R-:W2:Y:S01]  /*3c0d0*/  LDL R109, [R1+0x1e2c] ;  /* 0x001e2c00016d7983 */ /* 0x001ea20000100800 */
        /* <DEDUP_REMOVED lines=9> */
[----:B------:R-:W-:Y:S01]  /*3c170*/  SHF.R.S32.HI R108, RZ, 0x1f, R111 ;  /* 0x0000001fff6c7819 */ /* 0x000fe2000001146f */
[----:B------:R-:W-:Y:S02]  /*3c180*/  ULDC UR6, c[0x0][0x228] ;  /* 0x00008a0000067ab9 */ /* 0x000fe40000000800 */
        /* <DEDUP_REMOVED lines=28> */
[----:B------:R-:W-:Y:S02]  /*3c350*/  SHF.R.S32.HI R110, RZ, 0x1f, R113 ;  /* 0x0000001fff6e7819 */ /* 0x000fe40000011471 */
[----:B------:R-:W-:Y:S01]  /*3c360*/  VIADD R158, R159, UR5 ;  /* 0x000000059f9e7c36 */ /* 0x000fe20008000000 */
[----:B------:R-:W-:Y:S01]  /*3c370*/  ULDC UR5, c[0x0][0x248] ;  /* 0x0000920000057ab9 */ /* 0x000fe20000000800 */
[----:B------:R0:W-:Y:S01]  /*3c380*/  STL [R1+0x5768], R108 ;  /* 0x0057686c01007387 */ /* 0x0001e20000100800 */
[----:B------:R-:W-:Y:S01]  /*3c390*/  SHF.R.S32.HI R112, RZ, 0x1f, R115 ;  /* 0x0000001fff707819 */ /* 0x000fe20000011473 */
[----:B------:R-:W-:Y:S01]  /*3c3a0*/  VIADD R157, R158, UR5 ;  /* 0x000000059e9d7c36 */ /* 0x000fe20008000000 */
[----:B------:R-:W-:Y:S01]  /*3c3b0*/  ULDC UR5, c[0x0][0x248] ;  /* 0x0000920000057ab9 */ /* 0x000fe20000000800 */
[----:B------:R-:W-:Y:S01]  /*3c3c0*/  SHF.R.S32.HI R114, RZ, 0x1f, R117 ;  /* 0x0000001fff727819 */ /* 0x000fe20000011475 */
[----:B0-----:R-:W2:Y:S04]  /*3c3d0*/  LDL.LU R108, [R1+0x1c44] ;  /* 0x001c4400016c7983 */ /* 0x001ea80000300800 */
[----:B------:R-:W-:Y:S01]  /*3c3e0*/  STL [R1+0x5764], R111 ;  /* 0x0057646f01007387 */ /* 0x000fe20000100800 */
[----:B------:R-:W-:Y:S01]  /*3c3f0*/  VIADD R156, R157, UR5 ;  /* 0x000000059d9c7c36 */ /* 0x000fe20008000000 */
[----:B------:R-:W-:Y:S01]  /*3c400*/  SHF.R.S32.HI R116, RZ, 0x1f, R119 ;  /* 0x0000001fff747819 */ /* 0x000fe20000011477 */
[----:B------:R-:W-:Y:S01]  /*3c410*/  ULDC UR5, c[0x0][0x248] ;  /* 0x0000920000057ab9 */ /* 0x000fe20000000800 */
[----:B------:R0:W-:Y:S01]  /*3c420*/  STL [R1+0x5770], R110 ;  /* 0x0057706e01007387 */ /* 0x0001e20000100800 */
[----:B------:R-:W-:Y:S01]  /*3c430*/  VIADD R155, R156, UR5 ;  /* 0x000000059c9b7c36 */ /* 0x000fe20008000000 */
[----:B------:R-:W-:Y:S01]  /*3c440*/  SHF.R.S32.HI R118, RZ, 0x1f, R121 ;  /* 0x0000001fff767819 */ /* 0x000fe20000011479 */
[----:B------:R-:W-:Y:S01]  /*3c450*/  ULDC UR5, c[0x0][0x248] ;  /* 0x0000920000057ab9 */ /* 0x000fe20000000800 */
[----:B0-----:R-:W2:Y:S04]  /*3c460*/  LDL.LU R110, [R1+0x1c40] ;  /* 0x001c4000016e7983 */ /* 0x001ea80000300800 */
[----:B------:R-:W-:Y:S04]  /*3c470*/  STL [R1+0x576c], R113 ;  /* 0x00576c7101007387 */ /* 0x000fe80000100800 */
[----:B------:R0:W-:Y:S01]  /*3c480*/  STL [R1+0x5778], R112 ;  /* 0x0057787001007387 */ /* 0x0001e20000100800 */
[----:B------:R-:W-:Y:S01]  /*3c490*/  SHF.R.S32.HI R120, RZ, 0x1f, R123 ;  /* 0x0000001fff787819 */ /* 0x000fe2000001147b */
[----:B------:R-:W-:Y:S01]  /*3c4a0*/  VIADD R154, R155, UR5 ;  /* 0x000000059b9a7c36 */ /* 0x000fe20008000000 */
[----:B------:R-:W-:Y:S01]  /*3c4b0*/  ULDC UR5, c[0x0][0x248] ;  /* 0x0000920000057ab9 */ /* 0x000fe20000000800 */
[----:B0-----:R-:W2:Y:S04]  /*3c4c0*/  LDL.LU R112, [R1+0x1c3c] ;  /* 0x001c3c0001707983 */ /* 0x001ea80000300800 */
[----:B------:R-:W-:Y:S04]  /*3c4d0*/  STL [R1+0x5774], R115 ;  /* 0x0057747301007387 */ /* 0x000fe80000100800 */
[----:B------:R0:W-:Y:S01]  /*3c4e0*/  STL [R1+0x5780], R114 ;  /* 0x0057807201007387 */ /* 0x0001e20000100800 */
[----:B------:R-:W-:Y:S01]  /*3c4f0*/  SHF.R.S32.HI R122, RZ, 0x1f, R125 ;  /* 0x0000001fff7a7819 */ /* 0x000fe2000001147d */
[----:B------:R-:W-:Y:S01]  /*3c500*/  VIADD R153, R154, UR5 ;  /* 0x000000059a997c36 */ /* 0x000fe20008000000 */
[----:B------:R-:W-:Y:S01]  /*3c510*/  SHF.R.S32.HI R124, RZ, 0x1f, R127 ;  /* 0x0000001fff7c7819 */ /* 0x000fe2000001147f */
[----:B------:R-:W-:Y:S01]  /*3c520*/  ULDC UR5, c[0x0][0x248] ;  /* 0x0000920000057ab9 */ /* 0x000fe20000000800 */
[----:B0-----:R-:W2:Y:S04]  /*3c530*/  LDL.LU R114, [R1+0x1c38] ;  /* 0x001c380001727983 */ /* 0x001ea80000300800 */
[----:B------:R-:W-:Y:S04]  /*3c540*/  STL [R1+0x577c], R117 ;  /* 0x00577c7501007387 */ /* 0x000fe80000100800 */
[----:B------:R0:W-:Y:S01]  /*3c550*/  STL [R1+0x5788], R116 ;  /* 0x0057887401007387 */ /* 0x0001e20000100800 */
[----:B------:R-:W-:Y:S01]  /*3c560*/  VIADD R23, R153, UR5 ;  /* 0x0000000599177c36 */ /* 0x000fe20008000000 */
[----:B------:R-:W-:Y:S01]  /*3c570*/  SHF.R.S32.HI R126, RZ, 0x1f, R129 ;  /* 0x0000001fff7e7819 */ /* 0x000fe20000011481 */
[----:B------:R-:W-:Y:S01]  /*3c580*/  ULDC UR5, c[0x0][0x248] ;  /* 0x0000920000057ab9 */ /* 0x000fe20000000800 */
[----:B0-----:R-:W2:Y:S04]  /*3c590*/  LDL.LU R116, [R1+0x1c34] ;  /* 0x001c340001747983 */ /* 0x001ea80000300800 */
[----:B------:R-:W-:Y:S04]  /*3c5a0*/  STL [R1+0x5784], R119 ;  /* 0x0057847701007387 */ /* 0x000fe80000100800 */
[----:B------:R0:W-:Y:S01]  /*3c5b0*/  STL [R1+0x5790], R118 ;  /* 0x0057907601007387 */ /* 0x0001e20000100800 */
[----:B----4-:R-:W-:-:S03]  /*3c5c0*/  SHF.R.S32.HI R128, RZ, 0x1f, R131 ;  /* 0x0000001fff807819 */ /* 0x010fc60000011483 */
[----:B0-----:R-:W4:Y:S04]  /*3c5d0*/  LDL.LU R118, [R1+0x1c30] ;  /* 0x001c300001767983 */ /* 0x001f280000300800 */
[----:B------:R-:W-:Y:S04]  /*3c5e0*/  STL [R1+0x578c], R121 ;  /* 0x00578c7901007387 */ /* 0x000fe80000100800 */
[----:B------:R0:W-:Y:S01]  /*3c5f0*/  STL [R1+0x5798], R120 ;  /* 0x0057987801007387 */ /* 0x0001e20000100800 */
[----:B------:R-:W-:Y:S01]  /*3c600*/  VIADD R22, R23, UR5 ;  /* 0x0000000517167c36 */ /* 0x000fe20008000000 */
[----:B---3--:R-:W-:Y:S01]  /*3c610*/  SHF.R.S32.HI R130, RZ, 0x1f, R133 ;  /* 0x0000001fff827819 */ /* 0x008fe20000011485 */
[----:B------:R-:W-:Y:S01]  /*3c620*/  ULDC UR5, c[0x0][0x248] ;  /* 0x0000920000057ab9 */ /* 0x000fe20000000800 */
[----:B0-----:R-:W3:Y:S04]  /*3c630*/  LDL.LU R120, [R1+0x1c2c] ;  /* 0x001c2c0001787983 */ /* 0x001ee80000300800 */
[----:B------:R-:W-:Y:S04]  /*3c640*/  STL [R1+0x5794], R123 ;  /* 0x0057947b01007387 */ /* 0x000fe80000100800 */
[----:B------:R0:W-:Y:S01]  /*3c650*/  STL [R1+0x57a0], R122 ;  /* 0x0057a07a01007387 */ /* 0x0001e20000100800 */
[----:B--2---:R-:W-:Y:S01]  /*3c660*/  SHF.R.S32.HI R132, RZ, 0x1f, R135 ;  /* 0x0000001fff847819 */ /* 0x004fe20000011487 */
[----:B------:R-:W-:Y:S01]  /*3c670*/  VIADD R21, R22, UR5 ;  /* 0x0000000516157c36 */ /* 0x000fe20008000000 */
[----:B------:R-:W-:Y:S01]  /*3c680*/  SHF.R.S32.HI R134, RZ, 0x1f, R137 ;  /* 0x0000001fff867819 */ /* 0x000fe20000011489 */
[----:B------:R-:W-:Y:S01]  /*3c690*/  ULDC UR5, c[0x0][0x228] ;  /* 0x00008a0000057ab9 */ /* 0x000fe20000000800 */
[----:B0-----:R-:W2:Y:S04]  /*3c6a0*/  LDL.LU R122, [R1+0x1c28] ;  /* 0x001c2800017a7983 */ /* 0x001ea80000300800 */
[----:B------:R-:W-:Y:S04]  /*3c6b0*/  STL [R1+0x579c], R125 ;  /* 0x00579c7d01007387 */ /* 0x000fe80000100800 */
[----:B------:R0:W-:Y:S01]  /*3c6c0*/  STL [R1+0x57a8], R124 ;  /* 0x0057a87c01007387 */ /* 0x0001e20000100800 */
[----:B------:R-:W-:-:S03]  /*3c6d0*/  SHF.R.S32.HI R136, RZ, 0x1f, R139 ;  /* 0x0000001fff887819 */ /* 0x000fc6000001148b */
[----:B0-----:R-:W4:Y:S04]  /*3c6e0*/  LDL.LU R124, [R1+0x1c24] ;  /* 0x001c2400017c7983 */ /* 0x001f280000300800 */
[----:B------:R-:W-:Y:S04]  /*3c6f0*/  STL [R1+0x57a4], R127 ;  /* 0x0057a47f01007387 */ /* 0x000fe80000100800 */
[----:B------:R-:W-:Y:S04]  /*3c700*/  STL [R1+0x57b0], R126 ;  /* 0x0057b07e01007387 */ /* 0x000fe80000100800 */
[----:B------:R-:W-:Y:S04]  /*3c710*/  STL [R1+0x57ac], R129 ;  /* 0x0057ac8101007387 */ /* 0x000fe80000100800 */
[----:B------:R-:W-:Y:S04]  /*3c720*/  STL [R1+0x57b8], R128 ;  /* 0x0057b88001007387 */ /* 0x000fe80000100800 */
[----:B------:R-:W-:Y:S01]  /*3c730*/  STL [R1+0x57b4], R131 ;  /* 0x0057b48301007387 */ /* 0x000fe20000100800 */
[----:B------:R-:W-:Y:S01]  /*3c740*/  VIADD R20, R21, UR7 ;  /* 0x0000000715147c36 */ /* 0x000fe20008000000 */
[----:B------:R-:W-:Y:S01]  /*3c750*/  SHF.R.S32.HI R138, RZ, 0x1f, R141 ;  /* 0x0000001fff8a7819 */ /* 0x000fe2000001148d */
[----:B------:R-:W-:Y:S01]  /*3c760*/  ULDC UR7, c[0x0][0x248] ;  /* 0x0000920000077ab9 */ /* 0x000fe20000000800 */
[----:B------:R-:W-:Y:S04]  /*3c770*/  STL [R1+0x57c0], R130 ;  /* 0x0057c08201007387 */ /* 0x000fe80000100800 */
[----:B------:R-:W-:Y:S01]  /*3c780*/  STL [R1+0x57bc], R133 ;  /* 0x0057bc8501007387 */ /* 0x000fe20000100800 */
[----:B------:R-:W-:-:S03]  /*3c790*/  SHF.R.S32.HI R142, RZ, 0x1f, R145 ;  /* 0x0000001fff8e7819 */ /* 0x000fc60000011491 */
[----:B------:R-:W-:Y:S01]  /*3c7a0*/  STL [R1+0x57c8], R132 ;  /* 0x0057c88401007387 */ /* 0x000fe20000100800 */
[----:B------:R-:W-:-:S03]  /*3c7b0*/  SHF.R.S32.HI R144, RZ, 0x1f, R147 ;  /* 0x0000001fff907819 */ /* 0x000fc60000011493 */
[----:B------:R-:W-:Y:S01]  /*3c7c0*/  STL [R1+0x57c4], R135 ;  /* 0x0057c48701007387 */ /* 0x000fe20000100800 */
[----:B------:R-:W-:Y:S01]  /*3c7d0*/  VIADD R19, R20, UR7 ;  /* 0x0000000714137c36 */ /* 0x000fe20008000000 */
[----:B------:R-:W-:Y:S01]  /*3c7e0*/  SHF.R.S32.HI R146, RZ, 0x1f, R149 ;  /* 0x0000001fff927819 */ /* 0x000fe20000011495 */
[----:B------:R-:W-:Y:S01]  /*3c7f0*/  ULDC UR7, c[0x0][0x248] ;  /* 0x0000920000077ab9 */ /* 0x000fe20000000800 */
[----:B------:R-:W-:Y:S01]  /*3c800*/  STL [R1+0x57d0], R134 ;  /* 0x0057d08601007387 */ /* 0x000fe20000100800 */
[----:B------:R-:W-:-:S03]  /*3c810*/  SHF.R.S32.HI R148, RZ, 0x1f, R151 ;  /* 0x0000001fff947819 */ /* 0x000fc60000011497 */
        /* <DEDUP_REMOVED lines=8> */
[----:B------:R-:W-:Y:S04]  /*3c8a0*/  STL [R1+0x57e4], R138 ;  /* 0x0057e48a01007387 */ /* 0x000fe80000100800 */
[----:B------:R-:W-:Y:S04]  /*3c8b0*/  STL [R1+0x57e0], R141 ;  /* 0x0057e08d01007387 */ /* 0x000fe80000100800 */
[----:B------:R-:W-:Y:S01]  /*3c8c0*/  STL.64 [R1+0x57e8], R142 ;  /* 0x0057e88e01007387 */ /* 0x000fe20000100a00 */
[----:B------:R-:W-:-:S03]  /*3c8d0*/  SHF.R.S32.HI R31, RZ, 0x1f, R59 ;  /* 0x0000001fff1f7819 */ /* 0x000fc6000001143b */
[----:B------:R-:W-:Y:S01]  /*3c8e0*/  STL.64 [R1+0x57f0], R144 ;  /* 0x0057f09001007387 */ /* 0x000fe20000100a00 */
[----:B------:R-:W-:Y:S01]  /*3c8f0*/  VIADD R17, R18, UR7 ;  /* 0x0000000712117c36 */ /* 0x000fe20008000000 */
[----:B------:R-:W-:Y:S01]  /*3c900*/  SHF.R.S32.HI R24, RZ, 0x1f, R38 ;  /* 0x0000001fff187819 */ /* 0x000fe20000011426 */
[----:B------:R-:W-:Y:S01]  /*3c910*/  ULDC UR7, c[0x0][0x248] ;  /* 0x0000920000077ab9 */ /* 0x000fe20000000800 */
[----:B------:R-:W-:Y:S01]  /*3c920*/  STL.64 [R1+0x57f8], R146 ;  /* 0x0057f89201007387 */ /* 0x000fe20000100a00 */
[----:B------:R-:W-:-:S03]  /*3c930*/  SHF.R.S32.HI R25, RZ, 0x1f, R26 ;  /* 0x0000001fff197819 */ /* 0x000fc6000001141a */
[----:B------:R-:W-:Y:S01]  /*3c940*/  STL.64 [R1+0x5800], R148 ;  /* 0x0058009401007387 */ /* 0x000fe20000100a00 */
[----:B------:R-:W-:-:S03]  /*3c950*/  SHF.R.S32.HI R27, RZ, 0x1f, R30 ;  /* 0x0000001fff1b7819 */ /* 0x000fc6000001141e */
[----:B------:R-:W-:Y:S01]  /*3c960*/  STL.64 [R1+0x5808], R150 ;  /* 0x0058089601007387 */ /* 0x000fe20000100a00 */
[----:B------:R-:W-:-:S03]  /*3c970*/  SHF.R.S32.HI R32, RZ, 0x1f, R49 ;  /* 0x0000001fff207819 */ /* 0x000fc60000011431 */
[----:B------:R-:W-:Y:S01]  /*3c980*/  STL.64 [R1+0x5810], R244 ;  /* 0x005810f401007387 */ /* 0x000fe20000100a00 */
[----:B------:R-:W-:-:S03]  /*3c990*/  SHF.R.S32.HI R34, RZ, 0x1f, R69 ;  /* 0x0000001fff227819 */ /* 0x000fc60000011445 */
[----:B------:R0:W-:Y:S01]  /*3c9a0*/  STL.64 [R1+0x5818], R246 ;  /* 0x005818f601007387 */ /* 0x0001e20000100a00 */
[----:B------:R-:W-:Y:S01]  /*3c9b0*/  VIADD R16, R17, UR7 ;  /* 0x0000000711107c36 */ /* 0x000fe20008000000 */
[----:B------:R-:W-:Y:S01]  /*3c9c0*/  SHF.R.S32.HI R67, RZ, 0x1f, R35 ;  /* 0x0000001fff437819 */ /* 0x000fe20000011423 */
[----:B------:R-:W-:Y:S01]  /*3c9d0*/  ULDC UR7, c[0x0][0x248] ;  /* 0x0000920000077ab9 */ /* 0x000fe20000000800 */
[----:B------:R-:W-:Y:S01]  /*3c9e0*/  STL.64 [R1+0x5820], R44 ;  /* 0x0058202c01007387 */ /* 0x000fe20000100a00 */
[----:B------:R-:W-:-:S03]  /*3c9f0*/  SHF.R.S32.HI R152, RZ, 0x1f, R246 ;  /* 0x0000001fff987819 */ /* 0x000fc600000114f6 */
[----:B------:R-:W-:Y:S01]  /*3ca00*/  STL.64 [R1+0x5828], R38 ;  /* 0x0058282601007387 */ /* 0x000fe20000100a00 */
[----:B------:R-:W-:-:S03]  /*3ca10*/  SHF.R.S32.HI R46, RZ, 0x1f, R44 ;  /* 0x0000001fff2e7819 */ /* 0x000fc6000001142c */
[----:B------:R1:W-:Y:S01]  /*3ca20*/  STL.64 [R1+0x5830], R30 ;  /* 0x0058301e01007387 */ /* 0x0003e20000100a00 */
[----:B------:R-:W-:Y:S01]  /*3ca30*/  SHF.R.S32.HI R65, RZ, 0x1f, R62 ;  /* 0x0000001fff417819 */ /* 0x000fe2000001143e */
[----:B0-----:R-:W-:Y:S02]  /*3ca40*/  IMAD.MOV.U32 R246, RZ, RZ, R91 ;  /* 0x000000fffff67224 */ /* 0x001fe400078e005b */
[----:B------:R-:W-:Y:S01]  /*3ca50*/  STL.64 [R1+0x5840], R24 ;  /* 0x0058401801007387 */ /* 0x000fe20000100a00 */
[----:B------:R-:W-:Y:S01]  /*3ca60*/  VIADD R15, R16, UR7 ;  /* 0x00000007100f7c36 */ /* 0x000fe20008000000 */
[----:B------:R-:W-:Y:S01]  /*3ca70*/  SHF.R.S32.HI R36, RZ, 0x1f, R33 ;  /* 0x0000001fff247819 */ /* 0x000fe20000011421 */
[----:B------:R-:W-:Y:S01]  /*3ca80*/  ULDC UR7, c[0x0][0x248] ;  /* 0x0000920000077ab9 */ /* 0x000fe20000000800 */
[----:B------:R0:W-:Y:S01]  /*3ca90*/  STL.64 [R1+0x5838], R26 ;  /* 0x0058381a01007387 */ /* 0x0001e20000100a00 */
[----:B------:R-:W-:-:S03]  /*3caa0*/  SHF.R.S32.HI R37, RZ, 0x1f, R57 ;  /* 0x0000001fff257819 */ /* 0x000fc60000011439 */
[----:B------:R0:W-:Y:S01]  /*3cab0*/  STL.64 [R1+0x5848], R32 ;  /* 0x0058482001007387 */ /* 0x0001e20000100a00 */
[----:B------:R-:W-:Y:S01]  /*3cac0*/  SHF.R.S32.HI R40, RZ, 0x1f, R47 ;  /* 0x0000001fff287819 */ /* 0x000fe2000001142f */
[----:B-1----:R-:W-:Y:S02]  /*3cad0*/  IMAD.MOV.U32 R30, RZ, RZ, R85 ;  /* 0x000000ffff1e7224 */ /* 0x002fe400078e0055 */
[----:B------:R-:W-:Y:S01]  /*3cae0*/  STL.64 [R1+0x5850], R34 ;  /* 0x0058502201007387 */ /* 0x000fe20000100a00 */
[----:B------:R-:W-:Y:S01]  /*3caf0*/  SHF.R.S32.HI R140, RZ, 0x1f, R143 ;  /* 0x0000001fff8c7819 */ /* 0x000fe2000001148f */
[----:B------:R-:W-:Y:S02]  /*3cb00*/  IMAD.MOV.U32 R143, RZ, RZ, R87 ;  /* 0x000000ffff8f7224 */ /* 0x000fe400078e0057 */
[----:B------:R1:W-:Y:S01]  /*3cb10*/  STL.64 [R1+0x5858], R66 ;  /* 0x0058584201007387 */ /* 0x0003e20000100a00 */
[----:B0-----:R-:W-:Y:S02]  /*3cb20*/  IMAD.MOV.U32 R26, RZ, RZ, R81 ;  /* 0x000000ffff1a7224 */ /* 0x001fe400078e0051 */
[----:B------:R-:W-:Y:S01]  /*3cb30*/  IMAD.MOV.U32 R32, RZ, RZ, R79 ;  /* 0x000000ffff207224 */ /* 0x000fe200078e004f */
[----:B------:R-:W-:Y:S01]  /*3cb40*/  STL.64 [R1+0x5860], R46 ;  /* 0x0058602e01007387 */ /* 0x000fe20000100a00 */
[----:B------:R-:W-:Y:S01]  /*3cb50*/  SHF.R.S32.HI R42, RZ, 0x1f, R41 ;  /* 0x0000001fff2a7819 */ /* 0x000fe20000011429 */
[----:B------:R-:W-:Y:S01]  /*3cb60*/  IMAD.MOV.U32 R33, RZ, RZ, R89 ;  /* 0x000000ffff217224 */ /* 0x000fe200078e0059 */
[----:B------:R-:W-:Y:S01]  /*3cb70*/  SHF.R.S32.HI R43, RZ, 0x1f, R8 ;  /* 0x0000001fff2b7819 */ /* 0x000fe20000011408 */
[----:B------:R0:W-:Y:S01]  /*3cb80*/  STL.64 [R1+0x5868], R64 ;  /* 0x0058684001007387 */ /* 0x0001e20000100a00 */
[----:B-1----:R-:W-:-:S02]  /*3cb90*/  IMAD.MOV.U32 R67, RZ, RZ, R246 ;  /* 0x000000ffff437224 */ /* 0x002fc400078e00f6 */
[----:B------:R-:W-:Y:S01]  /*3cba0*/  IMAD.MOV.U32 R246, RZ, RZ, R14 ;  /* 0x000000fffff67224 */ /* 0x000fe200078e000e */
[----:B------:R-:W-:Y:S01]  /*3cbb0*/  STL.64 [R1+0x5870], R36 ;  /* 0x0058702401007387 */ /* 0x000fe20000100a00 */
[----:B------:R-:W-:Y:S01]  /*3cbc0*/  VIADD R14, R15, UR7 ;  /* 0x000000070f0e7c36 */ /* 0x000fe20008000000 */
[----:B------:R-:W-:Y:S01]  /*3cbd0*/  SHF.R.S32.HI R24, RZ, 0x1f, R109 ;  /* 0x0000001fff187819 */ /* 0x000fe2000001146d */
[----:B------:R-:W-:Y:S01]  /*3cbe0*/  IMAD.MOV.U32 R34, RZ, RZ, R33 ;  /* 0x000000ffff227224 */ /* 0x000fe200078e0021 */
[----:B------:R1:W-:Y:S01]  /*3cbf0*/  STL.64 [R1+0x5878], R40 ;  /* 0x0058782801007387 */ /* 0x0003e20000100a00 */
[----:B0-----:R-:W-:Y:S02]  /*3cc00*/  IMAD.MOV.U32 R65, RZ, RZ, R32 ;  /* 0x000000ffff417224 */ /* 0x001fe400078e0020 */
[----:B------:R-:W-:Y:S01]  /*3cc10*/  IMAD.MOV.U32 R32, RZ, RZ, R26 ;  /* 0x000000ffff207224 */ /* 0x000fe200078e001a */
[----:B------:R-:W-:Y:S01]  /*3cc20*/  STL.64 [R1+0x5880], R48 ;  /* 0x0058803001007387 */ /* 0x000fe20000100a00 */
[----:B------:R-:W-:Y:S01]  /*3cc30*/  IMAD.MOV.U32 R26, RZ, RZ, R30 ;  /* 0x000000ffff1a7224 */ /* 0x000fe200078e001e */
[----:B------:R-:W-:Y:S01]  /*3cc40*/  SHF.R.S32.HI R33, RZ, 0x1f, R29 ;  /* 0x0000001fff217819 */ /* 0x000fe2000001141d */
[----:B------:R-:W-:Y:S01]  /*3cc50*/  IMAD.MOV.U32 R30, RZ, RZ, R143 ;  /* 0x000000ffff1e7224 */ /* 0x000fe200078e008f */
[----:B------:R0:W-:Y:S01]  /*3cc60*/  STL.64 [R1+0x5888], R42 ;  /* 0x0058882a01007387 */ /* 0x0001e20000100a00 */
[----:B------:R-:W-:Y:S01]  /*3cc70*/  IMAD.MOV.U32 R143, RZ, RZ, R29 ;  /* 0x000000ffff8f7224 */ /* 0x000fe200078e001d */
[----:B------:R-:W-:-:S02]  /*3cc80*/  SHF.R.S32.HI R29, RZ, 0x1f, R14 ;  /* 0x0000001fff1d7819 */ /* 0x000fc4000001140e */
[C---:B-1----:R-:W-:Y:S01]  /*3cc90*/  IADD3 R40, P4, R14.reuse, R0, RZ ;  /* 0x000000000e287210 */ /* 0x042fe20007f9e0ff */
[----:B------:R-:W3:Y:S04]  /*3cca0*/  LDL.LU R126, [R1+0x1c20] ;  /* 0x001c2000017e7983 */ /* 0x000ee80000300800 */
[----:B------:R-:W-:Y:S01]  /*3ccb0*/  STL [R1+0x1a20], R24 ;  /* 0x001a201801007387 */ /* 0x000fe20000100800 */
[----:B0-----:R-:W-:-:S03]  /*3ccc0*/  IADD3 R42, P2, R14, R6, RZ ;  /* 0x000000060e2a7210 */ /* 0x001fc60007f5e0ff */
[----:B------:R-:W2:Y:S01]  /*3ccd0*/  LDL.LU R141, [R1+0x1c04] ;  /* 0x001c0400018d7983 */ /* 0x000ea20000300800 */
[----:B------:R-:W-:-:S03]  /*3cce0*/  IMAD.X R41, R29, 0x1, R7, P4 ;  /* 0x000000011d297824 */ /* 0x000fc600020e0607 */
[----:B------:R-:W4:Y:S01]  /*3ccf0*/  LDL.LU R136, [R1+0x1c0c] ;  /* 0x001c0c0001887983 */ /* 0x000f220000300800 */
[----:B------:R-:W-:-:S03]  /*3cd00*/  IMAD.X R43, R29, 0x1, R5, P2 ;  /* 0x000000011d2b7824 */ /* 0x000fc600010e0605 */
[----:B------:R-:W3:Y:S01]  /*3cd10*/  LDL.LU R134, [R1+0x1c10] ;  /* 0x001c100001867983 */ /* 0x000ee20000300800 */
[----:B------:R-:W-:-:S03]  /*3cd20*/  SHF.R.S32.HI R60, RZ, 0x1f, R48 ;  /* 0x0000001fff3c7819 */ /* 0x000fc60000011430 */
[----:B------:R-:W3:Y:S01]  /*3cd30*/  LDL.LU R132, [R1+0x1c14] ;  /* 0x001c140001847983 */ /* 0x000ee20000300800 */
[----:B------:R-:W-:-:S03]  /*3cd40*/  IADD3 R48, P1, R14, R2, RZ ;  /* 0x000000020e307210 */ /* 0x000fc60007f3e0ff */
[----:B------:R-:W3:Y:S04]  /*3cd50*/  LDL.LU R130, [R1+0x1c18] ;  /* 0x001c180001827983 */ /* 0x000ee80000300800 */
[----:B------:R-:W3:Y:S04]  /*3cd60*/  LDL.LU R128, [R1+0x1c1c] ;  /* 0x001c1c0001807983 */ /* 0x000ee80000300800 */
[----:B------:R0:W-:Y:S04]  /*3cd70*/  STL.64 [R1+0x4620], R42 ;  /* 0x0046202a01007387 */ /* 0x0001e80000100a00 */
[----:B------:R1:W-:Y:S01]  /*3cd80*/  STL.64 [R1+0x4618], R40 ;  /* 0x0046182801007387 */ /* 0x0003e20000100a00 */
[----:B------:R-:W-:Y:S01]  /*3cd90*/  IMAD.X R49, R29, 0x1, R13, P1 ;  /* 0x000000011d317824 */ /* 0x000fe200008e060d */
[----:B0-----:R-:W-:-:S02]  /*3cda0*/  IADD3 R42, P2, R15, R4, RZ ;  /* 0x000000040f2a7210 */ /* 0x001fc40007f5e0ff */
[----:B-1----:R-:W-:Y:S02]  /*3cdb0*/  SHF.R.S32.HI R41, RZ, 0x1f, R15 ;  /* 0x0000001fff297819 */ /* 0x002fe4000001140f */
[----:B------:R0:W-:Y:S03]  /*3cdc0*/  STL.64 [R1+0x4610], R48 ;  /* 0x0046103001007387 */ /* 0x0001e60000100a00 */
[----:B------:R-:W-:Y:S01]  /*3cdd0*/  IMAD.X R43, R41, 0x1, R3, P2 ;  /* 0x00000001292b7824 */ /* 0x000fe200010e0603 */
[----:B------:R-:W-:-:S04]  /*3cde0*/  IADD3 R40, P4, R15, R6, RZ ;  /* 0x000000060f287210 */ /* 0x000fc80007f9e0ff */
[----:B------:R1:W-:Y:S01]  /*3cdf0*/  STL.64 [R1+0x4608], R42 ;  /* 0x0046082a01007387 */ /* 0x0003e20000100a00 */
[C---:B0-----:R-:W-:Y:S02]  /*3ce00*/  IADD3 R48, P1, R15.reuse, R0, RZ ;  /* 0x000000000f307210 */ /* 0x041fe40007f3e0ff */
[----:B-1----:R-:W-:Y:S01]  /*3ce10*/  IADD3 R42, P2, R15, R2, RZ ;  /* 0x000000020f2a7210 */ /* 0x002fe20007f5e0ff */
[----:B------:R-:W-:-:S04]  /*3ce20*/  IMAD.MOV.U32 R15, RZ, RZ, R41 ;  /* 0x000000ffff0f7224 */ /* 0x000fc800078e0029 */
[C---:B------:R-:W-:Y:S02]  /*3ce30*/  IMAD.X R41, R15.reuse, 0x1, R5, P4 ;  /* 0x000000010f297824 */ /* 0x040fe400020e0605 */
[C---:B------:R-:W-:Y:S02]  /*3ce40*/  IMAD.X R49, R15.reuse, 0x1, R7, P1 ;  /* 0x000000010f317824 */ /* 0x040fe400008e0607 */
[----:B------:R-:W-:Y:S01]  /*3ce50*/  IMAD.X R43, R15, 0x1, R13, P2 ;  /* 0x000000010f2b7824 */ /* 0x000fe200010e060d */
[----:B------:R0:W-:Y:S01]  /*3ce60*/  STL.64 [R1+0x4600], R40 ;  /* 0x0046002801007387 */ /* 0x0001e20000100a00 */
[----:B------:R-:W-:-:S03]  /*3ce70*/  SHF.R.S32.HI R15, RZ, 0x1f, R16 ;  /* 0x0000001fff0f7819 */ /* 0x000fc60000011410 */
[----:B------:R1:W-:Y:S01]  /*3ce80*/  STL.64 [R1+0x45f8], R48 ;  /* 0x0045f83001007387 */ /* 0x0003e20000100a00 */
[----:B0-----:R-:W-:-:S03]  /*3ce90*/  IADD3 R40, P4, R16, R4, RZ ;  /* 0x0000000410287210 */ /* 0x001fc60007f9e0ff */
[----:B------:R0:W-:Y:S02]  /*3cea0*/  STL.64 [R1+0x45f0], R42 ;  /* 0x0045f02a01007387 */ /* 0x0001e40000100a00 */
[----:B------:R-:W-:Y:S01]  /*3ceb0*/  IMAD.X R41, R15, 0x1, R3, P4 ;  /* 0x000000010f297824 */ /* 0x000fe200020e0603 */
[----:B-1----:R-:W-:-:S04]  /*3cec0*/  IADD3 R48, P1, R16, R6, RZ ;  /* 0x0000000610307210 */ /* 0x002fc80007f3e0ff */
[----:B------:R1:W-:Y:S01]  /*3ced0*/  STL.64 [R1+0x45e8], R40 ;  /* 0x0045e82801007387 */ /* 0x0003e20000100a00 */
[C---:B0-----:R-:W-:Y:S02]  /*3cee0*/  IADD3 R42, P2, R16.reuse, R0, RZ ;  /* 0x00000000102a7210 */ /* 0x041fe40007f5e0ff */
[----:B-1----:R-:W-:Y:S01]  /*3cef0*/  IADD3 R40, P4, R16, R2, RZ ;  /* 0x0000000210287210 */ /* 0x002fe20007f9e0ff */
[----:B------:R-:W-:-:S04]  /*3cf00*/  IMAD.MOV.U32 R16, RZ, RZ, R15 ;  /* 0x000000ffff107224 */ /* 0x000fc800078e000f */
[----:B------:R-:W-:Y:S01]  /*3cf10*/  IMAD.X R49, R16, 0x1, R5, P1 ;  /* 0x0000000110317824 */ /* 0x000fe200008e0605 */
[----:B------:R-:W-:-:S04]  /*3cf20*/  SHF.R.S32.HI R15, RZ, 0x1f, R17 ;  /* 0x0000001fff0f7819 */ /* 0x000fc80000011411 */
[----:B------:R0:W-:Y:S01]  /*3cf30*/  STL.64 [R1+0x45e0], R48 ;  /* 0x0045e03001007387 */ /* 0x0001e20000100a00 */
[C---:B------:R-:W-:Y:S02]  /*3cf40*/  IMAD.X R43, R16.reuse, 0x1, R7, P2 ;  /* 0x00000001102b7824 */ /* 0x040fe400010e0607 */
[----:B------:R-:W-:Y:S01]  /*3cf50*/  IMAD.X R41, R16, 0x1, R13, P4 ;  /* 0x0000000110297824 */ /* 0x000fe200020e060d */
[----:B0-----:R-:W-:Y:S02]  /*3cf60*/  IADD3 R48, P1, R17, R4, RZ ;  /* 0x0000000411307210 */ /* 0x001fe40007f3e0ff */
[----:B------:R0:W-:Y:S03]  /*3cf70*/  STL.64 [R1+0x45d8], R42 ;  /* 0x0045d82a01007387 */ /* 0x0001e60000100a00 */
[----:B------:R-:W-:Y:S01]  /*3cf80*/  IMAD.X R49, R15, 0x1, R3, P1 ;  /* 0x000000010f317824 */ /* 0x000fe200008e0603 */
[----:B------:R1:W-:Y:S04]  /*3cf90*/  STL.64 [R1+0x45d0], R40 ;  /* 0x0045d02801007387 */ /* 0x0003e80000100a00 */
[----:B------:R1:W-:Y:S01]  /*3cfa0*/  STL.64 [R1+0x45c8], R48 ;  /* 0x0045c83001007387 */ /* 0x0003e20000100a00 */
[----:B0-----:R-:W-:-:S02]  /*3cfb0*/  IADD3 R42, P2, R17, R6, RZ ;  /* 0x00000006112a7210 */ /* 0x001fc40007f5e0ff */
[C---:B-1----:R-:W-:Y:S02]  /*3cfc0*/  IADD3 R40, P4, R17.reuse, R0, RZ ;  /* 0x0000000011287210 */ /* 0x042fe40007f9e0ff */
[----:B------:R-:W-:Y:S01]  /*3cfd0*/  IADD3 R48, P1, R17, R2, RZ ;  /* 0x0000000211307210 */ /* 0x000fe20007f3e0ff */
[C---:B------:R-:W-:Y:S01]  /*3cfe0*/  IMAD.X R43, R15.reuse, 0x1, R5, P2 ;  /* 0x000000010f2b7824 */ /* 0x040fe200010e0605 */
[C---:B------:R-:W-:Y:S01]  /*3cff0*/  IADD3 R16, P2, R18.reuse, R4, RZ ;  /* 0x0000000412107210 */ /* 0x040fe20007f5e0ff */
[C---:B------:R-:W-:Y:S02]  /*3d000*/  IMAD.X R41, R15.reuse, 0x1, R7, P4 ;  /* 0x000000010f297824 */ /* 0x040fe400020e0607 */
[----:B------:R-:W-:Y:S01]  /*3d010*/  IMAD.X R49, R15, 0x1, R13, P1 ;  /* 0x000000010f317824 */ /* 0x000fe200008e060d */
[----:B------:R-:W-:Y:S01]  /*3d020*/  SHF.R.S32.HI R15, RZ, 0x1f, R18 ;  /* 0x0000001fff0f7819 */ /* 0x000fe20000011412 */
[----:B------:R0:W-:Y:S04]  /*3d030*/  STL.64 [R1+0x45c0], R42 ;  /* 0x0045c02a01007387 */ /* 0x0001e80000100a00 */
[----:B------:R-:W-:Y:S01]  /*3d040*/  IMAD.X R17, R15, 0x1, R3, P2 ;  /* 0x000000010f117824 */ /* 0x000fe200010e0603 */
[----:B0-----:R-:W3:Y:S04]  /*3d050*/  LDL.LU.64 R42, [R1+0x5888] ;  /* 0x00588800012a7983 */ /* 0x001ee80000300a00 */
[----:B------:R0:W-:Y:S04]  /*3d060*/  STL.64 [R1+0x45b8], R40 ;  /* 0x0045b82801007387 */ /* 0x0001e80000100a00 */
[----:B------:R1:W-:Y:S04]  /*3d070*/  STL.64 [R1+0x45b0], R48 ;  /* 0x0045b03001007387 */ /* 0x0003e80000100a00 */
[----:B------:R1:W-:Y:S01]  /*3d080*/  STL.64 [R1+0x45a8], R16 ;  /* 0x0045a81001007387 */ /* 0x0003e20000100a00 */
[----:B0-----:R-:W-:-:S02]  /*3d090*/  IADD3 R40, P4, R18, R6, RZ ;  /* 0x0000000612287210 */ /* 0x001fc40007f9e0ff */
[----:B-1----:R-:W-:-:S03]  /*3d0a0*/  IADD3 R48, P1, R18, R0, RZ ;  /* 0x0000000012307210 */ /* 0x002fc60007f3e0ff */
[C---:B------:R-:W-:Y:S01]  /*3d0b0*/  IMAD.X R41, R15.reuse, 0x1, R5, P4 ;  /* 0x000000010f297824 */ /* 0x040fe200020e0605 */
[----:B------:R-:W-:Y:S01]  /*3d0c0*/  IADD3 R16, P2, R18, R2, RZ ;  /* 0x0000000212107210 */ /* 0x000fe20007f5e0ff */
[----:B------:R-:W-:-:S03]  /*3d0d0*/  IMAD.X R49, R15, 0x1, R7, P1 ;  /* 0x000000010f317824 */ /* 0x000fc600008e0607 */
[----:B------:R0:W-:Y:S01]  /*3d0e0*/  STL.64 [R1+0x45a0], R40 ;  /* 0x0045a02801007387 */ /* 0x0001e20000100a00 */
[----:B------:R-:W-:Y:S01]  /*3d0f0*/  SHF.R.S32.HI R64, RZ, 0x1f, R19 ;  /* 0x0000001fff407819 */ /* 0x000fe20000011413 */
[----:B------:R-:W-:Y:S02]  /*3d100*/  IMAD.X R17, R15, 0x1, R13, P2 ;  /* 0x000000010f117824 */ /* 0x000fe400010e060d */
[----:B------:R1:W-:Y:S04]  /*3d110*/  STL.64 [R1+0x4598], R48 ;  /* 0x0045983001007387 */ /* 0x0003e80000100a00 */
[----:B------:R1:W-:Y:S01]  /*3d120*/  STL.64 [R1+0x4590], R16 ;  /* 0x0045901001007387 */ /* 0x0003e20000100a00 */
[C---:B0-----:R-:W-:Y:S02]  /*3d130*/  IADD3 R40, P4, R19.reuse, R4, RZ ;  /* 0x0000000413287210 */ /* 0x041fe40007f9e0ff */
[----:B-1----:R-:W-:-:S03]  /*3d140*/  IADD3 R48, P1, R19, R6, RZ ;  /* 0x0000000613307210 */ /* 0x002fc60007f3e0ff */
[C---:B------:R-:W-:Y:S01]  /*3d150*/  IMAD.X R41, R64.reuse, 0x1, R3, P4 ;  /* 0x0000000140297824 */ /* 0x040fe200020e0603 */
[----:B------:R-:W-:Y:S01]  /*3d160*/  IADD3 R16, P2, R19, R0, RZ ;  /* 0x0000000013107210 */ /* 0x000fe20007f5e0ff */
[----:B------:R-:W-:-:S03]  /*3d170*/  IMAD.X R49, R64, 0x1, R5, P1 ;  /* 0x0000000140317824 */ /* 0x000fc600008e0605 */
[----:B------:R0:W-:Y:S01]  /*3d180*/  STL.64 [R1+0x4588], R40 ;  /* 0x0045882801007387 */ /* 0x0001e20000100a00 */
[----:B------:R-:W-:-:S03]  /*3d190*/  IMAD.X R17, R64, 0x1, R7, P2 ;  /* 0x0000000140117824 */ /* 0x000fc600010e0607 */
[----:B------:R1:W-:Y:S01]  /*3d1a0*/  STL.64 [R1+0x4580], R48 ;  /* 0x0045803001007387 */ /* 0x0003e20000100a00 */
[----:B------:R-:W-:-:S03]  /*3d1b0*/  SHF.R.S32.HI R37, RZ, 0x1f, R20 ;  /* 0x0000001fff257819 */ /* 0x000fc60000011414 */
[----:B------:R1:W-:Y:S01]  /*3d1c0*/  STL.64 [R1+0x4578], R16 ;  /* 0x0045781001007387 */ /* 0x0003e20000100a00 */
[----:B0-----:R-:W-:Y:S02]  /*3d1d0*/  IADD3 R40, P4, R19, R2, RZ ;  /* 0x0000000213287210 */ /* 0x001fe40007f9e0ff */
[----:B-1----:R-:W-:-:S03]  /*3d1e0*/  IADD3 R48, P1, R20, R4, RZ ;  /* 0x0000000414307210 */ /* 0x002fc60007f3e0ff */
[----:B------:R-:W-:Y:S01]  /*3d1f0*/  IMAD.X R41, R64, 0x1, R13, P4 ;  /* 0x0000000140297824 */ /* 0x000fe200020e060d */
[----:B------:R-:W-:Y:S01]  /*3d200*/  IADD3 R16, P2, R20, R6, RZ ;  /* 0x0000000614107210 */ /* 0x000fe20007f5e0ff */
[----:B------:R-:W-:-:S03]  /*3d210*/  IMAD.X R49, R37, 0x1, R3, P1 ;  /* 0x0000000125317824 */ /* 0x000fc600008e0603 */
[----:B------:R0:W-:Y:S01]  /*3d220*/  STL.64 [R1+0x4570], R40 ;  /* 0x0045702801007387 */ /* 0x0001e20000100a00 */
[----:B------:R-:W-:-:S03]  /*3d230*/  IMAD.X R17, R37, 0x1, R5, P2 ;  /* 0x0000000125117824 */ /* 0x000fc600010e0605 */
[----:B------:R1:W-:Y:S01]  /*3d240*/  STL.64 [R1+0x4568], R48 ;  /* 0x0045683001007387 */ /* 0x0003e20000100a00 */
[----:B------:R-:W-:-:S03]  /*3d250*/  SHF.R.S32.HI R15, RZ, 0x1f, R21 ;  /* 0x0000001fff0f7819 */ /* 0x000fc60000011415 */
[----:B------:R1:W-:Y:S01]  /*3d260*/  STL.64 [R1+0x4560], R16 ;  /* 0x0045601001007387 */ /* 0x0003e20000100a00 */
[C---:B0-----:R-:W-:Y:S02]  /*3d270*/  IADD3 R40, P4, R20.reuse, R0, RZ ;  /* 0x0000000014287210 */ /* 0x041fe40007f9e0ff */
[----:B-1----:R-:W-:-:S03]  /*3d280*/  IADD3 R48, P1, R20, R2, RZ ;  /* 0x0000000214307210 */ /* 0x002fc60007f3e0ff */
[----:B------:R-:W-:Y:S01]  /*3d290*/  IMAD.X R41, R37, 0x1, R7, P4 ;  /* 0x0000000125297824 */ /* 0x000fe200020e0607 */
[----:B------:R-:W-:Y:S01]  /*3d2a0*/  IADD3 R16, P2, R21, R4, RZ ;  /* 0x0000000415107210 */ /* 0x000fe20007f5e0ff */
[----:B------:R-:W-:-:S03]  /*3d2b0*/  IMAD.X R49, R37, 0x1, R13, P1 ;  /* 0x0000000125317824 */ /* 0x000fc600008e060d */
[----:B------:R0:W-:Y:S01]  /*3d2c0*/  STL.64 [R1+0x4558], R40 ;  /* 0x0045582801007387 */ /* 0x0001e20000100a00 */
[----:B------:R-:W-:-:S03]  /*3d2d0*/  IMAD.X R17, R15, 0x1, R3, P2 ;  /* 0x000000010f117824 */ /* 0x000fc600010e0603 */
[----:B------:R1:W-:Y:S04]  /*3d2e0*/  STL.64 [R1+0x4550], R48 ;  /* 0x0045503001007387 */ /* 0x0003e80000100a00 */
[----:B------:R1:W-:Y:S01]  /*3d2f0*/  STL.64 [R1+0x4548], R16 ;  /* 0x0045481001007387 */ /* 0x0003e20000100a00 */
[C---:B0-----:R-:W-:Y:S02]  /*3d300*/  IADD3 R40, P4, R21.reuse, R6, RZ ;  /* 0x0000000615287210 */ /* 0x041fe40007f9e0ff */
[----:B-1----:R-:W-:-:S03]  /*3d310*/  IADD3 R48, P1, R21, R0, RZ ;  /* 0x0000000015307210 */ /* 0x002fc60007f3e0ff */
[----:B------:R-:W-:Y:S01]  /*3d320*/  IMAD.X R41, R15, 0x1, R5, P4 ;  /* 0x000000010f297824 */ /* 0x000fe200020e0605 */
[----:B------:R-:W-:Y:S01]  /*3d330*/  IADD3 R16, P2, R21, R2, RZ ;  /* 0x0000000215107210 */ /* 0x000fe20007f5e0ff */
[----:B------:R-:W-:-:S03]  /*3d340*/  IMAD.X R49, R15, 0x1, R7, P1 ;  /* 0x000000010f317824 */ /* 0x000fc600008e0607 */
[----:B------:R0:W-:Y:S01]  /*3d350*/  STL.64 [R1+0x4540], R40 ;  /* 0x0045402801007387 */ /* 0x0001e20000100a00 */
[C---:B------:R-:W-:Y:S01]  /*3d360*/  IADD3 R64, P1, R22.reuse, R6, RZ ;  /* 0x0000000616407210 */ /* 0x040fe20007f3e0ff */
[----:B------:R-:W-:Y:S01]  /*3d370*/  IMAD.X R17, R15, 0x1, R13, P2 ;  /* 0x000000010f117824 */ /* 0x000fe200010e060d */
[----:B------:R-:W-:Y:S01]  /*3d380*/  SHF.R.S32.HI R15, RZ, 0x1f, R22 ;  /* 0x0000001fff0f7819 */ /* 0x000fe20000011416 */
[----:B------:R-:W-:Y:S01]  /*3d390*/  IMAD.MOV.U32 R37, RZ, RZ, R65 ;  /* 0x000000ffff257224 */ /* 0x000fe200078e0041 */
[----:B0-----:R-:W-:-:S03]  /*3d3a0*/  IADD3 R40, P4, R22, R4, RZ ;  /* 0x0000000416287210 */ /* 0x001fc60007f9e0ff */
[C---:B------:R-:W-:Y:S01]  /*3d3b0*/  IMAD.X R65, R15.reuse, 0x1, R5, P1 ;  /* 0x000000010f417824 */ /* 0x040fe200008e0605 */
[----:B------:R0:W-:Y:S01]  /*3d3c0*/  STL.64 [R1+0x4538], R48 ;  /* 0x0045383001007387 */ /* 0x0001e20000100a00 */
[----:B------:R-:W-:Y:S01]  /*3d3d0*/  IMAD.X R41, R15, 0x1, R3, P4 ;  /* 0x000000010f297824 */ /* 0x000fe200020e0603 */
[----:B------:R-:W-:Y:S02]  /*3d3e0*/  SHF.R.S32.HI R36, RZ, 0x1f, R23 ;  /* 0x0000001fff247819 */ /* 0x000fe40000011417 */
[----:B0-----:R-:W3:Y:S04]  /*3d3f0*/  LDL.LU.64 R48, [R1+0x5880] ;  /* 0x0058800001307983 */ /* 0x001ee80000300a00 */
[----:B------:R0:W-:Y:S04]  /*3d400*/  STL.64 [R1+0x4530], R16 ;  /* 0x0045301001007387 */ /* 0x0001e80000100a00 */
[----:B------:R1:W-:Y:S04]  /*3d410*/  STL.64 [R1+0x4528], R40 ;  /* 0x0045282801007387 */ /* 0x0003e80000100a00 */
[----:B------:R2:W-:Y:S01]  /*3d420*/  STL.64 [R1+0x4520], R64 ;  /* 0x0045204001007387 */ /* 0x0005e20000100a00 */
[----:B0-----:R-:W-:-:S02]  /*3d430*/  IADD3 R16, P2, R22, R0, RZ ;  /* 0x0000000016107210 */ /* 0x001fc40007f5e0ff */
[----:B-1----:R-:W-:-:S03]  /*3d440*/  IADD3 R40, P4, R22, R2, RZ ;  /* 0x0000000216287210 */ /* 0x002fc60007f9e0ff */
[----:B------:R-:W-:Y:S01]  /*3d450*/  IMAD.X R17, R15, 0x1, R7, P2 ;  /* 0x000000010f117824 */ /* 0x000fe200010e0607 */
[----:B--2---:R-:W-:Y:S01]  /*3d460*/  IADD3 R64, P1, R23, R4, RZ ;  /* 0x0000000417407210 */ /* 0x004fe20007f3e0ff */
[----:B------:R-:W-:-:S03]  /*3d470*/  IMAD.X R41, R15, 0x1, R13, P4 ;  /* 0x000000010f297824 */ /* 0x000fc600020e060d */
[----:B------:R0:W-:Y:S01]  /*3d480*/  STL.64 [R1+0x4518], R16 ;  /* 0x0045181001007387 */ /* 0x0001e20000100a00 */
[----:B------:R-:W-:-:S03]  /*3d490*/  IMAD.X R65, R36, 0x1, R3, P1 ;  /* 0x0000000124417824 */ /* 0x000fc600008e0603 */
[----:B------:R-:W-:Y:S04]  /*3d4a0*/  STL.64 [R1+0x4510], R40 ;  /* 0x0045102801007387 */ /* 0x000fe80000100a00 */
[----:B------:R1:W-:Y:S01]  /*3d4b0*/  STL.64 [R1+0x4508], R64 ;  /* 0x0045084001007387 */ /* 0x0003e20000100a00 */
[C---:B0-----:R-:W-:Y:S01]  /*3d4c0*/  IADD3 R16, P2, R23.reuse, R6, RZ ;  /* 0x0000000617107210 */ /* 0x041fe20007f5e0ff */
[----:B-1----:R-:W-:Y:S01]  /*3d4d0*/  IMAD.MOV.U32 R65, RZ, RZ, R36 ;  /* 0x000000ffff417224 */ /* 0x002fe200078e0024 */
[----:B------:R-:W-:-:S03]  /*3d4e0*/  IADD3 R40, P4, R23, R0, RZ ;  /* 0x0000000017287210 */ /* 0x000fc60007f9e0ff */
[----:B------:R-:W-:Y:S01]  /*3d4f0*/  IMAD.X R17, R65, 0x1, R5, P2 ;  /* 0x0000000141117824 */ /* 0x000fe200010e0605 */
[----:B------:R-:W-:Y:S01]  /*3d500*/  IADD3 R64, P1, R23, R2, RZ ;  /* 0x0000000217407210 */ /* 0x000fe20007f3e0ff */
[----:B------:R-:W-:Y:S01]  /*3d510*/  IMAD.MOV.U32 R15, RZ, RZ, R37 ;  /* 0x000000ffff0f7224 */ /* 0x000fe200078e0025 */
[----:B------:R-:W-:Y:S02]  /*3d520*/  SHF.R.S32.HI R37, RZ, 0x1f, R153 ;  /* 0x0000001fff257819 */ /* 0x000fe40000011499 */
[----:B------:R0:W-:Y:S01]  /*3d530*/  STL.64 [R1+0x4500], R16 ;  /* 0x0045001001007387 */ /* 0x0001e20000100a00 */
[C---:B------:R-:W-:Y:S02]  /*3d540*/  IMAD.X R41, R65.reuse, 0x1, R7, P4 ;  /* 0x0000000141297824 */ /* 0x040fe400020e0607 */
[----:B------:R-:W-:Y:S01]  /*3d550*/  IMAD.X R65, R65, 0x1, R13, P1 ;  /* 0x0000000141417824 */ /* 0x000fe200008e060d */
[----:B0-----:R-:W-:Y:S02]  /*3d560*/  IADD3 R16, P2, R153, R4, RZ ;  /* 0x0000000499107210 */ /* 0x001fe40007f5e0ff */
[----:B------:R0:W-:Y:S03]  /*3d570*/  STL.64 [R1+0x44f8], R40 ;  /* 0x0044f82801007387 */ /* 0x0001e60000100a00 */
[----:B------:R-:W-:Y:S01]  /*3d580*/  IMAD.X R17, R37, 0x1, R3, P2 ;  /* 0x0000000125117824 */ /* 0x000fe200010e0603 */
[----:B------:R-:W-:Y:S01]  /*3d590*/  IADD3 R36, P4, R153, R6, RZ ;  /* 0x0000000699247210 */ /* 0x000fe20007f9e0ff */
[----:B0-----:R-:W2:Y:S04]  /*3d5a0*/  LDL.LU.64 R40, [R1+0x5878] ;  /* 0x0058780001287983 */ /* 0x001ea80000300a00 */
[----:B------:R-:W-:Y:S04]  /*3d5b0*/  STL.64 [R1+0x44f0], R64 ;  /* 0x0044f04001007387 */ /* 0x000fe80000100a00 */
[----:B------:R0:W-:Y:S02]  /*3d5c0*/  STL.64 [R1+0x44e8], R16 ;  /* 0x0044e81001007387 */ /* 0x0001e40000100a00 */
[----:B0-----:R-:W-:-:S04]  /*3d5d0*/  IMAD.MOV.U32 R17, RZ, RZ, R37 ;  /* 0x000000ffff117224 */ /* 0x001fc800078e0025 */
[----:B------:R-:W-:Y:S01]  /*3d5e0*/  IMAD.X R37, R17, 0x1, R5, P4 ;  /* 0x0000000111257824 */ /* 0x000fe200020e0605 */
[C---:B------:R-:W-:Y:S02]  /*3d5f0*/  IADD3 R64, P1, R153.reuse, R0, RZ ;  /* 0x0000000099407210 */ /* 0x040fe40007f3e0ff */
[----:B------:R-:W-:Y:S02]  /*3d600*/  IADD3 R16, P2, R153, R2, RZ ;  /* 0x0000000299107210 */ /* 0x000fe40007f5e0ff */
[----:B------:R0:W-:Y:S01]  /*3d610*/  STL.64 [R1+0x44e0], R36 ;  /* 0x0044e02401007387 */ /* 0x0001e20000100a00 */
[----:B------:R-:W-:Y:S01]  /*3d620*/  SHF.R.S32.HI R153, RZ, 0x1f, R154 ;  /* 0x0000001fff997819 */ /* 0x000fe2000001149a */
[C---:B------:R-:W-:Y:S02]  /*3d630*/  IMAD.X R65, R17.reuse, 0x1, R7, P1 ;  /* 0x0000000111417824 */ /* 0x040fe400008e0607 */
[----:B------:R-:W-:Y:S01]  /*3d640*/  IMAD.X R17, R17, 0x1, R13, P2 ;  /* 0x0000000111117824 */ /* 0x000fe200010e060d */
[----:B0-----:R-:W-:-:S02]  /*3d650*/  IADD3 R36, P4, R154, R4, RZ ;  /* 0x000000049a247210 */ /* 0x001fc40007f9e0ff */
[----:B------:R0:W-:Y:S03]  /*3d660*/  STL.64 [R1+0x44d8], R64 ;  /* 0x0044d84001007387 */ /* 0x0001e60000100a00 */
[----:B------:R-:W-:Y:S01]  /*3d670*/  IMAD.X R37, R153, 0x1, R3, P4 ;  /* 0x0000000199257824 */ /* 0x000fe200020e0603 */
[----:B------:R1:W-:Y:S04]  /*3d680*/  STL.64 [R1+0x44d0], R16 ;  /* 0x0044d01001007387 */ /* 0x0003e80000100a00 */
[----:B------:R4:W-:Y:S01]  /*3d690*/  STL.64 [R1+0x44c8], R36 ;  /* 0x0044c82401007387 */ /* 0x0009e20000100a00 */
[C---:B0-----:R-:W-:Y:S02]  /*3d6a0*/  IADD3 R64, P1, R154.reuse, R6, RZ ;  /* 0x000000069a407210 */ /* 0x041fe40007f3e0ff */
[----:B-1----:R-:W-:-:S02]  /*3d6b0*/  IADD3 R16, P2, R154, R0, RZ ;  /* 0x000000009a107210 */ /* 0x002fc40007f5e0ff */
[----:B----4-:R-:W-:Y:S01]  /*3d6c0*/  IADD3 R36, P4, R154, R2, RZ ;  /* 0x000000029a247210 */ /* 0x010fe20007f9e0ff */
[----:B------:R-:W-:Y:S02]  /*3d6d0*/  IMAD.MOV.U32 R154, RZ, RZ, R153 ;  /* 0x000000ffff9a7224 */ /* 0x000fe400078e0099 */
[----:B------:R-:W-:Y:S02]  /*3d6e0*/  IMAD.MOV.U32 R46, RZ, RZ, R93 ;  /* 0x000000ffff2e7224 */ /* 0x000fe400078e005d */
[C---:B------:R-:W-:Y:S02]  /*3d6f0*/  IMAD.X R65, R154.reuse, 0x1, R5, P1 ;  /* 0x000000019a417824 */ /* 0x040fe400008e0605 */
[----:B------:R-:W-:Y:S01]  /*3d700*/  IMAD.X R17, R154, 0x1, R7, P2 ;  /* 0x000000019a117824 */ /* 0x000fe200010e0607 */
[----:B------:R-:W-:Y:S02]  /*3d710*/  SHF.R.S32.HI R150, RZ, 0x1f, R46 ;  /* 0x0000001fff967819 */ /* 0x000fe4000001142e */
[----:B------:R0:W-:Y:S01]  /*3d720*/  STL.64 [R1+0x44c0], R64 ;  /* 0x0044c04001007387 */ /* 0x0001e20000100a00 */
[----:B------:R-:W-:Y:S01]  /*3d730*/  IMAD.MOV.U32 R47, RZ, RZ, R95 ;  /* 0x000000ffff2f7224 */ /* 0x000fe200078e005f */
[----:B------:R-:W-:-:S02]  /*3d740*/  SHF.R.S32.HI R153, RZ, 0x1f, R155 ;  /* 0x0000001fff997819 */ /* 0x000fc4000001149b */
[----:B------:R1:W-:Y:S01]  /*3d750*/  STL.64 [R1+0x44b8], R16 ;  /* 0x0044b81001007387 */ /* 0x0003e20000100a00 */
[----:B------:R-:W-:Y:S01]  /*3d760*/  IMAD.X R37, R154, 0x1, R13, P4 ;  /* 0x000000019a257824 */ /* 0x000fe200020e060d */
[----:B------:R-:W-:Y:S02]  /*3d770*/  SHF.R.S32.HI R148, RZ, 0x1f, R47 ;  /* 0x0000001fff947819 */ /* 0x000fe4000001142f */
[C---:B0-----:R-:W-:Y:S01]  /*3d780*/  IADD3 R64, P1, R155.reuse, R4, RZ ;  /* 0x000000049b407210 */ /* 0x041fe20007f3e0ff */
[----:B-1----:R-:W-:Y:S01]  /*3d790*/  IMAD.MOV.U32 R16, RZ, RZ, R46 ;  /* 0x000000ffff107224 */ /* 0x002fe200078e002e */
[----:B------:R-:W-:Y:S01]  /*3d7a0*/  IADD3 R46, P2, R155, R6, RZ ;  /* 0x000000069b2e7210 */ /* 0x000fe20007f5e0ff */
[----:B------:R-:W-:Y:S02]  /*3d7b0*/  IMAD.MOV.U32 R17, RZ, RZ, R15 ;  /* 0x000000ffff117224 */ /* 0x000fe400078e000f */
[----:B------:R-:W-:Y:S02]  /*3d7c0*/  IMAD.MOV.U32 R15, RZ, RZ, R47 ;  /* 0x000000ffff0f7224 */ /* 0x000fe400078e002f */
[----:B------:R-:W-:-:S02]  /*3d7d0*/  IMAD.X R65, R153, 0x1, R3, P1 ;  /* 0x0000000199417824 */ /* 0x000fc400008e0603 */
[----:B------:R-:W-:Y:S01]  /*3d7e0*/  IMAD.X R47, R153, 0x1, R5, P2 ;  /* 0x00000001992f7824 */ /* 0x000fe200010e0605 */
[----:B------:R0:W-:Y:S04]  /*3d7f0*/  STL.64 [R1+0x44b0], R36 ;  /* 0x0044b02401007387 */ /* 0x0001e80000100a00 */
[----:B------:R1:W-:Y:S04]  /*3d800*/  STL.64 [R1+0x44a8], R64 ;  /* 0x0044a84001007387 */ /* 0x0003e80000100a00 */
[----:B------:R4:W-:Y:S01]  /*3d810*/  STL.64 [R1+0x44a0], R46 ;  /* 0x0044a02e01007387 */ /* 0x0009e20000100a00 */
[----:B0-----:R-:W-:-:S02]  /*3d820*/  IADD3 R36, P4, R155, R0, RZ ;  /* 0x000000009b247210 */ /* 0x001fc40007f9e0ff */
[----:B-1----:R-:W-:Y:S02]  /*3d830*/  IADD3 R64, P1, R155, R2, RZ ;  /* 0x000000029b407210 */ /* 0x002fe40007f3e0ff */
[----:B------:R-:W-:Y:S02]  /*3d840*/  SHF.R.S32.HI R155, RZ, 0x1f, R156 ;  /* 0x0000001fff9b7819 */ /* 0x000fe4000001149c */
[C---:B----4-:R-:W-:Y:S01]  /*3d850*/  IADD3 R46, P2, R156.reuse, R4, RZ ;  /* 0x000000049c2e7210 */ /* 0x050fe20007f5e0ff */
[C---:B------:R-:W-:Y:S02]  /*3d860*/  IMAD.X R37, R153.reuse, 0x1, R7, P4 ;  /* 0x0000000199257824 */ /* 0x040fe400020e0607 */
[----:B------:R-:W-:Y:S02]  /*3d870*/  IMAD.X R65, R153, 0x1, R13, P1 ;  /* 0x0000000199417824 */ /* 0x000fe400008e060d */
[----:B------:R-:W-:Y:S01]  /*3d880*/  IMAD.X R47, R155, 0x1, R3, P2 ;  /* 0x000000019b2f7824 */ /* 0x000fe200010e0603 */
[----:B------:R0:W-:Y:S04]  /*3d890*/  STL.64 [R1+0x4498], R36 ;  /* 0x0044982401007387 */ /* 0x0001e80000100a00 */
[----:B------:R1:W-:Y:S04]  /*3d8a0*/  STL.64 [R1+0x4490], R64 ;  /* 0x0044904001007387 */ /* 0x0003e80000100a00 */
[----:B------:R4:W-:Y:S01]  /*3d8b0*/  STL.64 [R1+0x4488], R46 ;  /* 0x0044882e01007387 */ /* 0x0009e20000100a00 */
[----:B0-----:R-:W-:-:S02]  /*3d8c0*/  IADD3 R36, P4, R156, R6, RZ ;  /* 0x000000069c247210 */ /* 0x001fc40007f9e0ff */
[----:B-1----:R-:W-:-:S03]  /*3d8d0*/  IADD3 R64, P1, R156, R0, RZ ;  /* 0x000000009c407210 */ /* 0x002fc60007f3e0ff */
[C---:B------:R-:W-:Y:S01]  /*3d8e0*/  IMAD.X R37, R155.reuse, 0x1, R5, P4 ;  /* 0x000000019b257824 */ /* 0x040fe200020e0605 */
[----:B----4-:R-:W-:Y:S01]  /*3d8f0*/  IADD3 R46, P2, R156, R2, RZ ;  /* 0x000000029c2e7210 */ /* 0x010fe20007f5e0ff */
[----:B------:R-:W-:Y:S02]  /*3d900*/  IMAD.MOV.U32 R153, RZ, RZ, R17 ;  /* 0x000000ffff997224 */ /* 0x000fe400078e0011 */
[----:B------:R-:W-:Y:S02]  /*3d910*/  IMAD.X R65, R155, 0x1, R7, P1 ;  /* 0x000000019b417824 */ /* 0x000fe400008e0607 */
[----:B------:R-:W-:Y:S01]  /*3d920*/  IMAD.MOV.U32 R17, RZ, RZ, R32 ;  /* 0x000000ffff117224 */ /* 0x000fe200078e0020 */
[----:B------:R-:W-:Y:S01]  /*3d930*/  IADD3 R32, P4, R157, R4, RZ ;  /* 0x000000049d207210 */ /* 0x000fe20007f9e0ff */
[----:B------:R-:W-:Y:S01]  /*3d940*/  IMAD.X R47, R155, 0x1, R13, P2 ;  /* 0x000000019b2f7824 */ /* 0x000fe200010e060d */
[----:B------:R-:W-:Y:S01]  /*3d950*/  SHF.R.S32.HI R155, RZ, 0x1f, R157 ;  /* 0x0000001fff9b7819 */ /* 0x000fe2000001149d */
[----:B------:R0:W-:Y:S01]  /*3d960*/  STL.64 [R1+0x4480], R36 ;  /* 0x0044802401007387 */ /* 0x0001e20000100a00 */
[----:B------:R-:W-:-:S03]  /*3d970*/  IMAD.MOV.U32 R154, RZ, RZ, R33 ;  /* 0x000000ffff9a7224 */ /* 0x000fc600078e0021 */
[----:B------:R-:W-:Y:S01]  /*3d980*/  IMAD.X R33, R155, 0x1, R3, P4 ;  /* 0x000000019b217824 */ /* 0x000fe200020e0603 */
[----:B0-----:R-:W4:Y:S04]  /*3d990*/  LDL.LU.64 R36, [R1+0x5870] ;  /* 0x0058700001247983 */ /* 0x001f280000300a00 */
[----:B------:R0:W-:Y:S04]  /*3d9a0*/  STL.64 [R1+0x4478], R64 ;  /* 0x0044784001007387 */ /* 0x0001e80000100a00 */
[----:B------:R1:W-:Y:S01]  /*3d9b0*/  STL.64 [R1+0x4470], R46 ;  /* 0x0044702e01007387 */ /* 0x0003e20000100a00 */
[----:B0-----:R-:W-:-:S02]  /*3d9c0*/  IADD3 R64, P1, R157, R6, RZ ;  /* 0x000000069d407210 */ /* 0x001fc40007f3e0ff */
[----:B-1----:R-:W-:-:S03]  /*3d9d0*/  IADD3 R46, P2, R157, R0, RZ ;  /* 0x000000009d2e7210 */ /* 0x002fc60007f5e0ff */
[C---:B------:R-:W-:Y:S01]  /*3d9e0*/  IMAD.X R65, R155.reuse, 0x1, R5, P1 ;  /* 0x000000019b417824 */ /* 0x040fe200008e0605 */
[----:B------:R0:W-:Y:S01]  /*3d9f0*/  STL.64 [R1+0x4468], R32 ;  /* 0x0044682001007387 */ /* 0x0001e20000100a00 */
[----:B------:R-:W-:-:S03]  /*3da00*/  IMAD.X R47, R155, 0x1, R7, P2 ;  /* 0x000000019b2f7824 */ /* 0x000fc600010e0607 */
[----:B------:R1:W-:Y:S01]  /*3da10*/  STL.64 [R1+0x4460], R64 ;  /* 0x0044604001007387 */ /* 0x0003e20000100a00 */
[----:B------:R-:W-:-:S03]  /*3da20*/  IMAD.MOV.U32 R24, RZ, RZ, R97 ;  /* 0x000000ffff187224 */ /* 0x000fc600078e0061 */
[----:B------:R1:W-:Y:S01]  /*3da30*/  STL.64 [R1+0x4458], R46 ;  /* 0x0044582e01007387 */ /* 0x0003e20000100a00 */
[----:B0-----:R-:W-:Y:S02]  /*3da40*/  IADD3 R32, P4, R157, R2, RZ ;  /* 0x000000029d207210 */ /* 0x001fe40007f9e0ff */
[----:B-1----:R-:W-:-:S03]  /*3da50*/  IADD3 R64, P1, R158, R4, RZ ;  /* 0x000000049e407210 */ /* 0x002fc60007f3e0ff */
[----:B------:R-:W-:Y:S01]  /*3da60*/  IMAD.X R33, R155, 0x1, R13, P4 ;  /* 0x000000019b217824 */ /* 0x000fe200020e060d */
[----:B------:R-:W-:Y:S01]  /*3da70*/  SHF.R.S32.HI R47, RZ, 0x1f, R158 ;  /* 0x0000001fff2f7819 */ /* 0x000fe2000001149e */
[----:B------:R-:W-:Y:S01]  /*3da80*/  IMAD.MOV.U32 R157, RZ, RZ, R154 ;  /* 0x000000ffff9d7224 */ /* 0x000fe200078e009a */
[----:B------:R-:W-:Y:S02]  /*3da90*/  SHF.R.S32.HI R28, RZ, 0x1f, R66 ;  /* 0x0000001fff1c7819 */ /* 0x000fe40000011442 */
[----:B------:R0:W-:Y:S01]  /*3daa0*/  STL.64 [R1+0x4450], R32 ;  /* 0x0044502001007387 */ /* 0x0001e20000100a00 */
[--C-:B------:R-:W-:Y:S01]  /*3dab0*/  SHF.R.S32.HI R66, RZ, 0x1f, R24.reuse ;  /* 0x0000001fff427819 */ /* 0x100fe20000011418 */
[----:B------:R-:W-:Y:S01]  /*3dac0*/  IMAD.X R65, R47, 0x1, R3, P1 ;  /* 0x000000012f417824 */ /* 0x000fe200008e0603 */
[C---:B------:R-:W-:Y:S01]  /*3dad0*/  IADD3 R46, P2, R158.reuse, R6, RZ ;  /* 0x000000069e2e7210 */ /* 0x040fe20007f5e0ff */
[----:B------:R-:W-:Y:S01]  /*3dae0*/  IMAD.MOV.U32 R154, RZ, RZ, R24 ;  /* 0x000000ffff9a7224 */ /* 0x000fe200078e0018 */
[----:B------:R-:W-:-:S02]  /*3daf0*/  IADD3 R24, P1, R158, R2, RZ ;  /* 0x000000029e187210 */ /* 0x000fc40007f3e0ff */
[----:B0-----:R-:W-:Y:S01]  /*3db00*/  IADD3 R32, P4, R158, R0, RZ ;  /* 0x000000009e207210 */ /* 0x001fe20007f9e0ff */
[----:B------:R-:W-:Y:S01]  /*3db10*/  IMAD.MOV.U32 R158, RZ, RZ, R47 ;  /* 0x000000ffff9e7224 */ /* 0x000fe200078e002f */
[----:B------:R0:W-:Y:S01]  /*3db20*/  STL.64 [R1+0x4448], R64 ;  /* 0x0044484001007387 */ /* 0x0001e20000100a00 */
[----:B------:R-:W-:Y:S02]  /*3db30*/  IMAD.MOV.U32 R25, RZ, RZ, R77 ;  /* 0x000000ffff197224 */ /* 0x000fe400078e004d */
[C---:B------:R-:W-:Y:S02]  /*3db40*/  IMAD.X R47, R158.reuse, 0x1, R5, P2 ;  /* 0x000000019e2f7824 */ /* 0x040fe400010e0605 */
[C---:B------:R-:W-:Y:S02]  /*3db50*/  IMAD.X R33, R158.reuse, 0x1, R7, P4 ;  /* 0x000000019e217824 */ /* 0x040fe400020e0607 */
[----:B------:R-:W-:Y:S02]  /*3db60*/  IMAD.MOV.U32 R155, RZ, RZ, R153 ;  /* 0x000000ffff9b7224 */ /* 0x000fe400078e0099 */
[----:B------:R-:W-:Y:S01]  /*3db70*/  IMAD.MOV.U32 R153, RZ, RZ, R25 ;  /* 0x000000ffff997224 */ /* 0x000fe200078e0019 */
[----:B0-----:R-:W4:Y:S01]  /*3db80*/  LDL.LU.64 R64, [R1+0x5868] ;  /* 0x0058680001407983 */ /* 0x001f220000300a00 */
[----:B------:R-:W-:-:S03]  /*3db90*/  IMAD.X R25, R158, 0x1, R13, P1 ;  /* 0x000000019e197824 */ /* 0x000fc600008e060d */
[----:B------:R0:W-:Y:S04]  /*3dba0*/  STL.64 [R1+0x4440], R46 ;  /* 0x0044402e01007387 */ /* 0x0001e80000100a00 */
[----:B------:R1:W-:Y:S01]  /*3dbb0*/  STL.64 [R1+0x4438], R32 ;  /* 0x0044382001007387 */ /* 0x0003e20000100a00 */
[C---:B0-----:R-:W-:Y:S02]  /*3dbc0*/  IADD3 R46, P2, R159.reuse, R4, RZ ;  /* 0x000000049f2e7210 */ /* 0x041fe40007f5e0ff */
[----:B-1----:R-:W-:Y:S01]  /*3dbd0*/  SHF.R.S32.HI R33, RZ, 0x1f, R159 ;  /* 0x0000001fff217819 */ /* 0x002fe2000001149f */
[----:B------:R0:W-:Y:S01]  /*3dbe0*/  STL.64 [R1+0x4430], R24 ;  /* 0x0044301801007387 */ /* 0x0001e20000100a00 */
[----:B------:R-:W-:-:S03]  /*3dbf0*/  IADD3 R32, P4, R159, R6, RZ ;  /* 0x000000069f207210 */ /* 0x000fc60007f9e0ff */
[----:B------:R-:W-:Y:S01]  /*3dc00*/  IMAD.X R47, R33, 0x1, R3, P2 ;  /* 0x00000001212f7824 */ /* 0x000fe200010e0603 */
[C---:B------:R-:W-:Y:S02]  /*3dc10*/  IADD3 R158, P2, R159.reuse, R2, RZ ;  /* 0x000000029f9e7210 */ /* 0x040fe40007f5e0ff */
[----:B0-----:R-:W-:Y:S01]  /*3dc20*/  IADD3 R24, P1, R159, R0, RZ ;  /* 0x000000009f187210 */ /* 0x001fe20007f3e0ff */
[----:B------:R-:W-:Y:S01]  /*3dc30*/  IMAD.MOV.U32 R159, RZ, RZ, R33 ;  /* 0x000000ffff9f7224 */ /* 0x000fe200078e0021 */
[----:B------:R0:W-:Y:S03]  /*3dc40*/  STL.64 [R1+0x4428], R46 ;  /* 0x0044282e01007387 */ /* 0x0001e60000100a00 */
[C---:B------:R-:W-:Y:S02]  /*3dc50*/  IMAD.X R33, R159.reuse, 0x1, R5, P4 ;  /* 0x000000019f217824 */ /* 0x040fe400020e0605 */
[C---:B------:R-:W-:Y:S01]  /*3dc60*/  IMAD.X R25, R159.reuse, 0x1, R7, P1 ;  /* 0x000000019f197824 */ /* 0x040fe200008e0607 */
[----:B0-----:R-:W4:Y:S04]  /*3dc70*/  LDL.LU.64 R46, [R1+0x5860] ;  /* 0x00586000012e7983 */ /* 0x001f280000300a00 */
        /* <DEDUP_REMOVED lines=9> */
[----:B0-----:R-:W-:Y:S02]  /*3dd10*/  IMAD.MOV.U32 R158, RZ, RZ, R155 ;  /* 0x000000ffff9e7224 */ /* 0x001fe400078e009b */
[----:B------:R-:W-:Y:S02]  /*3dd20*/  IMAD.MOV.U32 R155, RZ, RZ, R153 ;  /* 0x000000ffff9b7224 */ /* 0x000fe400078e0099 */
[----:B-1----:R-:W-:-:S04]  /*3dd30*/  IMAD.MOV.U32 R33, RZ, RZ, R25 ;  /* 0x000000ffff217224 */ /* 0x002fc800078e0019 */
[----:B------:R-:W-:Y:S02]  /*3dd40*/  IMAD.X R25, R33, 0x1, R5, P1 ;  /* 0x0000000121197824 */ /* 0x000fe400008e0605 */
[----:B------:R-:W-:Y:S01]  /*3dd50*/  IMAD.MOV.U32 R153, RZ, RZ, R66 ;  /* 0x000000ffff997224 */ /* 0x000fe200078e0042 */
[C---:B------:R-:W-:Y:S01]  /*3dd60*/  IADD3 R66, P2, R160.reuse, R0, RZ ;  /* 0x00000000a0427210 */ /* 0x040fe20007f5e0ff */
[----:B------:R-:W-:Y:S01]  /*3dd70*/  IMAD.MOV.U32 R159, RZ, RZ, R157 ;  /* 0x000000ffff9f7224 */ /* 0x000fe200078e009d */
[----:B------:R-:W-:Y:S01]  /*3dd80*/  IADD3 R32, P4, R160, R2, RZ ;  /* 0x00000002a0207210 */ /* 0x000fe20007f9e0ff */
[----:B------:R0:W-:Y:S01]  /*3dd90*/  STL.64 [R1+0x4400], R24 ;  /* 0x0044001801007387 */ /* 0x0001e20000100a00 */
[----:B------:R-:W-:Y:S01]  /*3dda0*/  IMAD.MOV.U32 R157, RZ, RZ, R154 ;  /* 0x000000ffff9d7224 */ /* 0x000fe200078e009a */
[----:B------:R-:W-:Y:S01]  /*3ddb0*/  SHF.R.S32.HI R160, RZ, 0x1f, R161 ;  /* 0x0000001fffa07819 */ /* 0x000fe200000114a1 */
[----:B------:R-:W-:Y:S02]  /*3ddc0*/  IMAD.MOV.U32 R154, RZ, RZ, R16 ;  /* 0x000000ffff9a7224 */ /* 0x000fe400078e0010 */
[----:B------:R-:W-:-:S02]  /*3ddd0*/  IMAD.MOV.U32 R16, RZ, RZ, R67 ;  /* 0x000000ffff107224 */ /* 0x000fc400078e0043 */
[----:B------:R-:W-:Y:S01]  /*3dde0*/  IMAD.X R67, R33, 0x1, R7, P2 ;  /* 0x0000000121437824 */ /* 0x000fe200010e0607 */
[----:B0-----:R-:W-:Y:S01]  /*3ddf0*/  IADD3 R24, P1, R161, R4, RZ ;  /* 0x00000004a1187210 */ /* 0x001fe20007f3e0ff */
[----:B------:R-:W-:-:S03]  /*3de00*/  IMAD.X R33, R33, 0x1, R13, P4 ;  /* 0x0000000121217824 */ /* 0x000fc600020e060d */
[----:B------:R0:W-:Y:S01]  /*3de10*/  STL.64 [R1+0x43f8], R66 ;  /* 0x0043f84201007387 */ /* 0x0001e20000100a00 */
[----:B------:R-:W-:-:S03]  /*3de20*/  IMAD.X R25, R160, 0x1, R3, P1 ;  /* 0x00000001a0197824 */ /* 0x000fc600008e0603 */
[----:B------:R1:W-:Y:S04]  /*3de30*/  STL.64 [R1+0x43f0], R32 ;  /* 0x0043f02001007387 */ /* 0x0003e80000100a00 */
[----:B------:R3:W-:Y:S01]  /*3de40*/  STL.64 [R1+0x43e8], R24 ;  /* 0x0043e81801007387 */ /* 0x0007e20000100a00 */
[C---:B0-----:R-:W-:Y:S02]  /*3de50*/  IADD3 R66, P2, R161.reuse, R6, RZ ;  /* 0x00000006a1427210 */ /* 0x041fe40007f5e0ff */
[----:B-1----:R-:W-:Y:S01]  /*3de60*/  IADD3 R32, P4, R161, R0, RZ ;  /* 0x00000000a1207210 */ /* 0x002fe20007f9e0ff */
[----:B---3--:R-:W-:-:S04]  /*3de70*/  IMAD.MOV.U32 R25, RZ, RZ, R160 ;  /* 0x000000ffff197224 */ /* 0x008fc800078e00a0 */
[C---:B------:R-:W-:Y:S02]  /*3de80*/  IMAD.X R67, R25.reuse, 0x1, R5, P2 ;  /* 0x0000000119437824 */ /* 0x040fe400010e0605 */
[----:B------:R-:W-:Y:S01]  /*3de90*/  IMAD.X R33, R25, 0x1, R7, P4 ;  /* 0x0000000119217824 */ /* 0x000fe200020e0607 */
[----:B------:R-:W-:Y:S02]  /*3dea0*/  IADD3 R24, P1, R161, R2, RZ ;  /* 0x00000002a1187210 */ /* 0x000fe40007f3e0ff */
[----:B------:R0:W-:Y:S01]  /*3deb0*/  STL.64 [R1+0x43e0], R66 ;  /* 0x0043e04201007387 */ /* 0x0001e20000100a00 */
[----:B------:R-:W-:Y:S02]  /*3dec0*/  IADD3 R160, P2, R162, R4, RZ ;  /* 0x00000004a2a07210 */ /* 0x000fe40007f5e0ff */
[----:B------:R-:W-:Y:S01]  /*3ded0*/  IMAD.X R25, R25, 0x1, R13, P1 ;  /* 0x0000000119197824 */ /* 0x000fe200008e060d */
[----:B0-----:R-:W3:Y:S04]  /*3dee0*/  LDL.LU.64 R66, [R1+0x5858] ;  /* 0x0058580001427983 */ /* 0x001ee80000300a00 */
[----:B------:R0:W-:Y:S02]  /*3def0*/  STL.64 [R1+0x43d8], R32 ;  /* 0x0043d82001007387 */ /* 0x0001e40000100a00 */
[----:B0-----:R-:W-:-:S02]  /*3df00*/  SHF.R.S32.HI R33, RZ, 0x1f, R162 ;  /* 0x0000001fff217819 */ /* 0x001fc400000114a2 */
        /* <DEDUP_REMOVED lines=10> */
[----:B------:R0:W-:Y:S04]  /*3dfb0*/  STL.64 [R1+0x43c0], R32 ;  /* 0x0043c02001007387 */ /* 0x0001e80000100a00 */
[----:B------:R-:W-:Y:S04]  /*3dfc0*/  STL.64 [R1+0x43b8], R24 ;  /* 0x0043b81801007387 */ /* 0x000fe80000100a00 */
[----:B------:R1:W-:Y:S01]  /*3dfd0*/  STL.64 [R1+0x43b0], R160 ;  /* 0x0043b0a001007387 */ /* 0x0003e20000100a00 */
[----:B0-----:R-:W-:-:S02]  /*3dfe0*/  IADD3 R32, P4, R163, R4, RZ ;  /* 0x00000004a3207210 */ /* 0x001fc40007f9e0ff */
[----:B-1----:R-:W-:Y:S01]  /*3dff0*/  SHF.R.S32.HI R161, RZ, 0x1f, R163 ;  /* 0x0000001fffa17819 */ /* 0x002fe200000114a3 */
[----:B------:R-:W-:Y:S02]  /*3e000*/  IMAD.MOV.U32 R160, RZ, RZ, R159 ;  /* 0x000000ffffa07224 */ /* 0x000fe400078e009f */
[----:B------:R-:W-:Y:S02]  /*3e010*/  IMAD.MOV.U32 R159, RZ, RZ, R158 ;  /* 0x000000ffff9f7224 */ /* 0x000fe400078e009e */
[----:B------:R-:W-:Y:S02]  /*3e020*/  IMAD.X R33, R161, 0x1, R3, P4 ;  /* 0x00000001a1217824 */ /* 0x000fe400020e0603 */
[----:B------:R-:W-:Y:S02]  /*3e030*/  IMAD.MOV.U32 R158, RZ, RZ, R157 ;  /* 0x000000ffff9e7224 */ /* 0x000fe400078e009d */
[----:B------:R-:W-:Y:S02]  /*3e040*/  IMAD.MOV.U32 R157, RZ, RZ, R155 ;  /* 0x000000ffff9d7224 */ /* 0x000fe400078e009b */
[----:B------:R-:W-:Y:S01]  /*3e050*/  IMAD.MOV.U32 R155, RZ, RZ, R154 ;  /* 0x000000ffff9b7224 */ /* 0x000fe200078e009a */
[----:B------:R-:W-:Y:S01]  /*3e060*/  IADD3 R24, P1, R163, R6, RZ ;  /* 0x00000006a3187210 */ /* 0x000fe20007f3e0ff */
[----:B------:R-:W-:Y:S01]  /*3e070*/  IMAD.MOV.U32 R154, RZ, RZ, R153 ;  /* 0x000000ffff9a7224 */ /* 0x000fe200078e0099 */
[----:B------:R0:W-:Y:S01]  /*3e080*/  STL.64 [R1+0x43a8], R32 ;  /* 0x0043a82001007387 */ /* 0x0001e20000100a00 */
[----:B------:R-:W-:-:S02]  /*3e090*/  IMAD.MOV.U32 R153, RZ, RZ, R16 ;  /* 0x000000ffff997224 */ /* 0x000fc400078e0010 */
[----:B------:R-:W-:Y:S02]  /*3e0a0*/  IMAD.MOV.U32 R16, RZ, RZ, R15 ;  /* 0x000000ffff107224 */ /* 0x000fe400078e000f */
[----:B------:R-:W-:Y:S01]  /*3e0b0*/  IMAD.MOV.U32 R15, RZ, RZ, R34 ;  /* 0x000000ffff0f7224 */ /* 0x000fe200078e0022 */
[C---:B------:R-:W-:Y:S01]  /*3e0c0*/  IADD3 R34, P2, R163.reuse, R0, RZ ;  /* 0x00000000a3227210 */ /* 0x040fe20007f5e0ff */
[----:B0-----:R-:W-:Y:S01]  /*3e0d0*/  IMAD.MOV.U32 R33, RZ, RZ, R161 ;  /* 0x000000ffff217224 */ /* 0x001fe200078e00a1 */
[----:B------:R-:W-:-:S03]  /*3e0e0*/  IADD3 R32, P4, R163, R2, RZ ;  /* 0x00000002a3207210 */ /* 0x000fc60007f9e0ff */
[C---:B------:R-:W-:Y:S01]  /*3e0f0*/  IMAD.X R25, R33.reuse, 0x1, R5, P1 ;  /* 0x0000000121197824 */ /* 0x040fe200008e0605 */
[----:B------:R0:W-:Y:S01]  /*3e100*/  STL [R1+0x4398], R34 ;  /* 0x0043982201007387 */ /* 0x0001e20000100800 */
[----:B------:R-:W-:Y:S02]  /*3e110*/  IMAD.MOV.U32 R162, RZ, RZ, R34 ;  /* 0x000000ffffa27224 */ /* 0x000fe400078e0022 */
[----:B------:R-:W-:Y:S01]  /*3e120*/  IMAD.MOV.U32 R163, RZ, RZ, R35 ;  /* 0x000000ffffa37224 */ /* 0x000fe200078e0023 */
[----:B------:R-:W-:Y:S01]  /*3e130*/  SHF.R.S32.HI R161, RZ, 0x1f, R164 ;  /* 0x0000001fffa17819 */ /* 0x000fe200000114a4 */
[C---:B------:R-:W-:Y:S01]  /*3e140*/  IMAD.X R163, R33.reuse, 0x1, R7, P2 ;  /* 0x0000000121a37824 */ /* 0x040fe200010e0607 */
[----:B0-----:R-:W3:Y:S04]  /*3e150*/  LDL.LU.64 R34, [R1+0x5850] ;  /* 0x0058500001227983 */ /* 0x001ee80000300a00 */
[----:B------:R0:W-:Y:S01]  /*3e160*/  STL.64 [R1+0x43a0], R24 ;  /* 0x0043a01801007387 */ /* 0x0001e20000100a00 */
[----:B------:R-:W-:Y:S01]  /*3e170*/  IMAD.X R33, R33, 0x1, R13, P4 ;  /* 0x0000000121217824 */ /* 0x000fe200020e060d */
[----:B------:R-:W-:-:S02]  /*3e180*/  IADD3 R162, P2, R164, R6, RZ ;  /* 0x00000006a4a27210 */ /* 0x000fc40007f5e0ff */
[----:B------:R1:W-:Y:S01]  /*3e190*/  STL [R1+0x439c], R163 ;  /* 0x00439ca301007387 */ /* 0x0003e20000100800 */
[----:B0-----:R-:W-:-:S03]  /*3e1a0*/  IADD3 R24, P1, R164, R4, RZ ;  /* 0x00000004a4187210 */ /* 0x001fc60007f3e0ff */
[----:B------:R0:W-:Y:S02]  /*3e1b0*/  STL.64 [R1+0x4390], R32 ;  /* 0x0043902001007387 */ /* 0x0001e40000100a00 */
[C---:B------:R-:W-:Y:S02]  /*3e1c0*/  IMAD.X R25, R161.reuse, 0x1, R3, P1 ;  /* 0x00000001a1197824 */ /* 0x040fe400008e0603 */
[----:B-1----:R-:W-:-:S03]  /*3e1d0*/  IMAD.X R163, R161, 0x1, R5, P2 ;  /* 0x00000001a1a37824 */ /* 0x002fc600010e0605 */
[----:B------:R1:W-:Y:S01]  /*3e1e0*/  STL.64 [R1+0x4388], R24 ;  /* 0x0043881801007387 */ /* 0x0003e20000100a00 */
[----:B0-----:R-:W-:-:S03]  /*3e1f0*/  IADD3 R32, P4, R164, R0, RZ ;  /* 0x00000000a4207210 */ /* 0x001fc60007f9e0ff */
[----:B------:R0:W-:Y:S01]  /*3e200*/  STL.64 [R1+0x4380], R162 ;  /* 0x004380a201007387 */ /* 0x0001e20000100a00 */
[----:B-1----:R-:W-:Y:S01]  /*3e210*/  IADD3 R24, P1, R164, R2, RZ ;  /* 0x00000002a4187210 */ /* 0x002fe20007f3e0ff */
[----:B------:R-:W-:Y:S01]  /*3e220*/  IMAD.X R33, R161, 0x1, R7, P4 ;  /* 0x00000001a1217824 */ /* 0x000fe200020e0607 */
[----:B0-----:R-:W-:-:S03]  /*3e230*/  IADD3 R162, P2, R165, R4, RZ ;  /* 0x00000004a5a27210 */ /* 0x001fc60007f5e0ff */
[----:B------:R-:W-:Y:S01]  /*3e240*/  IMAD.X R25, R161, 0x1, R13, P1 ;  /* 0x00000001a1197824 */ /* 0x000fe200008e060d */
[----:B------:R-:W-:Y:S01]  /*3e250*/  SHF.R.S32.HI R161, RZ, 0x1f, R165 ;  /* 0x0000001fffa17819 */ /* 0x000fe200000114a5 */
[----:B------:R0:W-:Y:S04]  /*3e260*/  STL.64 [R1+0x4378], R32 ;  /* 0x0043782001007387 */ /* 0x0001e80000100a00 */
[----:B------:R-:W-:Y:S01]  /*3e270*/  IMAD.X R163, R161, 0x1, R3, P2 ;  /* 0x00000001a1a37824 */ /* 0x000fe200010e0603 */
        /* <DEDUP_REMOVED lines=8> */
[----:B------:R-:W-:Y:S01]  /*3e300*/  IMAD.X R163, R161, 0x1, R13, P2 ;  /* 0x00000001a1a37824 */ /* 0x000fe200010e060d */
[----:B------:R-:W-:Y:S02]  /*3e310*/  IADD3 R164, P4, R166, R4, RZ ;  /* 0x00000004a6a47210 */ /* 0x000fe40007f9e0ff */
[----:B0-----:R-:W2:Y:S04]  /*3e320*/  LDL.LU.64 R32, [R1+0x5848] ;  /* 0x0058480001207983 */ /* 0x001ea80000300a00 */
[----:B------:R-:W-:Y:S04]  /*3e330*/  STL.64 [R1+0x4358], R24 ;  /* 0x0043581801007387 */ /* 0x000fe80000100a00 */
[----:B------:R0:W-:Y:S02]  /*3e340*/  STL.64 [R1+0x4350], R162 ;  /* 0x004350a201007387 */ /* 0x0001e40000100a00 */
[----:B0-----:R-:W-:Y:S01]  /*3e350*/  SHF.R.S32.HI R163, RZ, 0x1f, R166 ;  /* 0x0000001fffa37819 */ /* 0x001fe200000114a6 */
[----:B------:R-:W-:-:S02]  /*3e360*/  IMAD.MOV.U32 R162, RZ, RZ, R160 ;  /* 0x000000ffffa27224 */ /* 0x000fc400078e00a0 */
[----:B------:R-:W-:Y:S02]  /*3e370*/  IMAD.MOV.U32 R160, RZ, RZ, R158 ;  /* 0x000000ffffa07224 */ /* 0x000fe400078e009e */
[----:B------:R-:W-:Y:S02]  /*3e380*/  IMAD.X R165, R163, 0x1, R3, P4 ;  /* 0x00000001a3a57824 */ /* 0x000fe400020e0603 */
[----:B------:R-:W-:Y:S02]  /*3e390*/  IMAD.MOV.U32 R158, RZ, RZ, R155 ;  /* 0x000000ffff9e7224 */ /* 0x000fe400078e009b */
[----:B------:R-:W-:Y:S01]  /*3e3a0*/  IMAD.MOV.U32 R155, RZ, RZ, R153 ;  /* 0x000000ffff9b7224 */ /* 0x000fe200078e0099 */
[----:B------:R0:W-:Y:S01]  /*3e3b0*/  STL.64 [R1+0x4348], R164 ;  /* 0x004348a401007387 */ /* 0x0001e20000100a00 */
[----:B------:R-:W-:Y:S01]  /*3e3c0*/  IMAD.MOV.U32 R153, RZ, RZ, R26 ;  /* 0x000000ffff997224 */ /* 0x000fe200078e001a */
[C---:B------:R-:W-:Y:S02]  /*3e3d0*/  IADD3 R24, P1, R166.reuse, R6, RZ ;  /* 0x00000006a6187210 */ /* 0x040fe40007f3e0ff */
[----:B------:R-:W-:Y:S01]  /*3e3e0*/  IADD3 R26, P2, R166, R0, RZ ;  /* 0x00000000a61a7210 */ /* 0x000fe20007f5e0ff */
[----:B------:R-:W-:-:S02]  /*3e3f0*/  IMAD.MOV.U32 R27, RZ, RZ, R99 ;  /* 0x000000ffff1b7224 */ /* 0x000fc400078e0063 */
[----:B------:R-:W-:Y:S01]  /*3e400*/  IMAD.MOV.U32 R161, RZ, RZ, R159 ;  /* 0x000000ffffa17224 */ /* 0x000fe200078e009f */
[----:B0-----:R-:W-:Y:S01]  /*3e410*/  IADD3 R164, P4, R166, R2, RZ ;  /* 0x00000002a6a47210 */ /* 0x001fe20007f9e0ff */
[----:B------:R-:W-:Y:S02]  /*3e420*/  IMAD.MOV.U32 R166, RZ, RZ, R163 ;  /* 0x000000ffffa67224 */ /* 0x000fe400078e00a3 */
[----:B------:R-:W-:Y:S02]  /*3e430*/  IMAD.MOV.U32 R159, RZ, RZ, R157 ;  /* 0x000000ffff9f7224 */ /* 0x000fe400078e009d */
[C---:B------:R-:W-:Y:S02]  /*3e440*/  IMAD.X R25, R166.reuse, 0x1, R5, P1 ;  /* 0x00000001a6197824 */ /* 0x040fe400008e0605 */
[----:B------:R-:W-:Y:S01]  /*3e450*/  IMAD.MOV.U32 R157, RZ, RZ, R154 ;  /* 0x000000ffff9d7224 */ /* 0x000fe200078e009a */
[--C-:B------:R-:W-:Y:S01]  /*3e460*/  SHF.R.S32.HI R144, RZ, 0x1f, R27.reuse ;  /* 0x0000001fff907819 */ /* 0x100fe2000001141b */
[----:B------:R-:W-:Y:S01]  /*3e470*/  IMAD.MOV.U32 R154, RZ, RZ, R16 ;  /* 0x000000ffff9a7224 */ /* 0x000fe200078e0010 */
[----:B------:R0:W-:Y:S01]  /*3e480*/  STL.64 [R1+0x4340], R24 ;  /* 0x0043401801007387 */ /* 0x0001e20000100a00 */
[----:B------:R-:W-:Y:S01]  /*3e490*/  IMAD.MOV.U32 R16, RZ, RZ, R27 ;  /* 0x000000ffff107224 */ /* 0x000fe200078e001b */
[----:B------:R-:W-:Y:S01]  /*3e4a0*/  SHF.R.S32.HI R163, RZ, 0x1f, R167 ;  /* 0x0000001fffa37819 */ /* 0x000fe200000114a7 */
[----:B------:R-:W-:-:S02]  /*3e4b0*/  IMAD.X R27, R166, 0x1, R7, P2 ;  /* 0x00000001a61b7824 */ /* 0x000fc400010e0607 */
[----:B------:R-:W-:-:S03]  /*3e4c0*/  IMAD.X R165, R166, 0x1, R13, P4 ;  /* 0x00000001a6a57824 */ /* 0x000fc600020e060d */
[----:B------:R1:W-:Y:S01]  /*3e4d0*/  STL.64 [R1+0x4338], R26 ;  /* 0x0043381a01007387 */ /* 0x0003e20000100a00 */
[----:B0-----:R-:W-:-:S03]  /*3e4e0*/  IADD3 R24, P1, R167, R4, RZ ;  /* 0x00000004a7187210 */ /* 0x001fc60007f3e0ff */
[----:B------:R0:W-:Y:S02]  /*3e4f0*/  STL.64 [R1+0x4330], R164 ;  /* 0x004330a401007387 */ /* 0x0001e40000100a00 */
[----:B------:R-:W-:Y:S01]  /*3e500*/  IMAD.X R25, R163, 0x1, R3, P1 ;  /* 0x00000001a3197824 */ /* 0x000fe200008e0603 */
[C---:B------:R-:W-:Y:S02]  /*3e510*/  IADD3 R166, P1, R167.reuse, R2, RZ ;  /* 0x00000002a7a67210 */ /* 0x040fe40007f3e0ff */
[C---:B-1----:R-:W-:Y:S02]  /*3e520*/  IADD3 R26, P2, R167.reuse, R6, RZ ;  /* 0x00000006a71a7210 */ /* 0x042fe40007f5e0ff */
[----:B0-----:R-:W-:Y:S01]  /*3e530*/  IADD3 R164, P4, R167, R0, RZ ;  /* 0x00000000a7a47210 */ /* 0x001fe20007f9e0ff */
[----:B------:R-:W-:Y:S01]  /*3e540*/  IMAD.MOV.U32 R167, RZ, RZ, R163 ;  /* 0x000000ffffa77224 */ /* 0x000fe200078e00a3 */
[----:B------:R0:W-:Y:S03]  /*3e550*/  STL.64 [R1+0x4328], R24 ;  /* 0x0043281801007387 */ /* 0x0001e60000100a00 */
[C---:B------:R-:W-:Y:S01]  /*3e560*/  IMAD.X R27, R167.reuse, 0x1, R5, P2 ;  /* 0x00000001a71b7824 */ /* 0x040fe200010e0605 */
[----:B------:R-:W-:Y:S01]  /*3e570*/  SHF.R.S32.HI R163, RZ, 0x1f, R168 ;  /* 0x0000001fffa37819 */ /* 0x000fe200000114a8 */
[C---:B------:R-:W-:Y:S01]  /*3e580*/  IMAD.X R165, R167.reuse, 0x1, R7, P4 ;  /* 0x00000001a7a57824 */ /* 0x040fe200020e0607 */
[----:B0-----:R-:W2:Y:S04]  /*3e590*/  LDL.LU.64 R24, [R1+0x5840] ;  /* 0x0058400001187983 */ /* 0x001ea80000300a00 */
[----:B------:R0:W-:Y:S01]  /*3e5a0*/  STL.64 [R1+0x4320], R26 ;  /* 0x0043201a01007387 */ /* 0x0001e20000100a00 */
[----:B------:R-:W-:-:S03]  /*3e5b0*/  IMAD.X R167, R167, 0x1, R13, P1 ;  /* 0x00000001a7a77824 */ /* 0x000fc600008e060d */
        /* <DEDUP_REMOVED lines=9> */
[C---:B------:R-:W-:Y:S01]  /*3e650*/  IMAD.X R165, R168.reuse, 0x1, R5, P4 ;  /* 0x00000001a8a57824 */ /* 0x040fe200020e0605 */
[----:B------:R-:W-:Y:S01]  /*3e660*/  SHF.R.S32.HI R163, RZ, 0x1f, R169 ;  /* 0x0000001fffa37819 */ /* 0x000fe200000114a9 */
[----:B------:R-:W-:-:S03]  /*3e670*/  IMAD.X R167, R168, 0x1, R7, P1 ;  /* 0x00000001a8a77824 */ /* 0x000fc600008e0607 */
        /* <DEDUP_REMOVED lines=8> */
[----:B0-----:R-:W-:Y:S01]  /*3e700*/  IADD3 R26, P2, R169, R0, RZ ;  /* 0x00000000a91a7210 */ /* 0x001fe20007f5e0ff */
[----:B------:R-:W-:-:S04]  /*3e710*/  IMAD.X R167, R163, 0x1, R5, P1 ;  /* 0x00000001a3a77824 */ /* 0x000fc800008e0605 */
[----:B------:R-:W-:Y:S01]  /*3e720*/  IMAD.X R27, R163, 0x1, R7, P2 ;  /* 0x00000001a31b7824 */ /* 0x000fe200010e0607 */
[----:B-1----:R-:W-:-:S04]  /*3e730*/  IADD3 R164, P4, R169, R2, RZ ;  /* 0x00000002a9a47210 */ /* 0x002fc80007f9e0ff */
[----:B------:R0:W-:Y:S01]  /*3e740*/  STL.64 [R1+0x42d8], R26 ;  /* 0x0042d81a01007387 */ /* 0x0001e20000100a00 */
[----:B------:R-:W-:-:S03]  /*3e750*/  IMAD.X R165, R163, 0x1, R13, P4 ;  /* 0x00000001a3a57824 */ /* 0x000fc600020e060d */
[----:B------:R1:W-:Y:S01]  /*3e760*/  STL.64 [R1+0x42e0], R166 ;  /* 0x0042e0a601007387 */ /* 0x0003e20000100a00 */
[C---:B------:R-:W-:Y:S01]  /*3e770*/  IADD3 R168, P1, R170.reuse, R4, RZ ;  /* 0x00000004aaa87210 */ /* 0x040fe20007f3e0ff */
[----:B------:R-:W-:Y:S02]  /*3e780*/  IMAD.MOV.U32 R163, RZ, RZ, R159 ;  /* 0x000000ffffa37224 */ /* 0x000fe400078e009f */
[----:B------:R4:W-:Y:S01]  /*3e790*/  STL.64 [R1+0x42d0], R164 ;  /* 0x0042d0a401007387 */ /* 0x0009e20000100a00 */
[----:B------:R-:W-:Y:S01]  /*3e7a0*/  IMAD.MOV.U32 R31, RZ, RZ, R101 ;  /* 0x000000ffff1f7224 */ /* 0x000fe200078e0065 */
[----:B0-----:R-:W-:Y:S01]  /*3e7b0*/  IADD3 R26, P2, R170, R6, RZ ;  /* 0x00000006aa1a7210 */ /* 0x001fe20007f5e0ff */
[----:B------:R-:W-:Y:S01]  /*3e7c0*/  IMAD.MOV.U32 R159, RZ, RZ, R154 ;  /* 0x000000ffff9f7224 */ /* 0x000fe200078e009a */
[----:B-1----:R-:W-:Y:S01]  /*3e7d0*/  SHF.R.S32.HI R167, RZ, 0x1f, R170 ;  /* 0x0000001fffa77819 */ /* 0x002fe200000114aa */
[----:B------:R-:W-:Y:S02]  /*3e7e0*/  IMAD.MOV.U32 R154, RZ, RZ, R246 ;  /* 0x000000ffff9a7224 */ /* 0x000fe400078e00f6 */
[----:B----4-:R-:W-:-:S02]  /*3e7f0*/  IMAD.MOV.U32 R165, RZ, RZ, R161 ;  /* 0x000000ffffa57224 */ /* 0x010fc400078e00a1 */
[----:B------:R-:W-:Y:S02]  /*3e800*/  IMAD.MOV.U32 R161, RZ, RZ, R157 ;  /* 0x000000ffffa17224 */ /* 0x000fe400078e009d */
[----:B------:R-:W-:Y:S01]  /*3e810*/  IMAD.MOV.U32 R157, RZ, RZ, R30 ;  /* 0x000000ffff9d7224 */ /* 0x000fe200078e001e */
[C---:B------:R-:W-:Y:S01]  /*3e820*/  IADD3 R30, P4, R170.reuse, R0, RZ ;  /* 0x00000000aa1e7210 */ /* 0x040fe20007f9e0ff */
[----:B------:R-:W-:Y:S01]  /*3e830*/  IMAD.X R169, R167, 0x1, R3, P1 ;  /* 0x00000001a7a97824 */ /* 0x000fe200008e0603 */
[----:B------:R-:W-:Y:S01]  /*3e840*/  IADD3 R246, P1, R170, R2, RZ ;  /* 0x00000002aaf67210 */ /* 0x000fe20007f3e0ff */
[----:B------:R-:W-:Y:S02]  /*3e850*/  IMAD.MOV.U32 R247, RZ, RZ, R71 ;  /* 0x000000fffff77224 */ /* 0x000fe400078e0047 */
[----:B------:R-:W-:Y:S02]  /*3e860*/  IMAD.MOV.U32 R166, RZ, RZ, R162 ;  /* 0x000000ffffa67224 */ /* 0x000fe400078e00a2 */
[----:B------:R-:W-:-:S02]  /*3e870*/  IMAD.MOV.U32 R164, RZ, RZ, R160 ;  /* 0x000000ffffa47224 */ /* 0x000fc400078e00a0 */
[----:B------:R-:W-:Y:S01]  /*3e880*/  IMAD.X R27, R167, 0x1, R5, P2 ;  /* 0x00000001a71b7824 */ /* 0x000fe200010e0605 */
[----:B------:R-:W-:Y:S01]  /*3e890*/  SHF.R.S32.HI R138, RZ, 0x1f, R31 ;  /* 0x0000001fff8a7819 */ /* 0x000fe2000001141f */
[----:B------:R-:W-:Y:S02]  /*3e8a0*/  IMAD.MOV.U32 R162, RZ, RZ, R158 ;  /* 0x000000ffffa27224 */ /* 0x000fe400078e009e */
[----:B------:R-:W-:Y:S02]  /*3e8b0*/  IMAD.MOV.U32 R160, RZ, RZ, R155 ;  /* 0x000000ffffa07224 */ /* 0x000fe400078e009b */
[----:B------:R-:W-:Y:S02]  /*3e8c0*/  IMAD.MOV.U32 R158, RZ, RZ, R153 ;  /* 0x000000ffff9e7224 */ /* 0x000fe400078e0099 */
[----:B------:R-:W-:Y:S01]  /*3e8d0*/  IMAD.MOV.U32 R155, RZ, RZ, R31 ;  /* 0x000000ffff9b7224 */ /* 0x000fe200078e001f */
[----:B------:R0:W-:Y:S01]  /*3e8e0*/  STL.64 [R1+0x42c8], R168 ;  /* 0x0042c8a801007387 */ /* 0x0001e20000100a00 */
[----:B------:R-:W-:-:S02]  /*3e8f0*/  IMAD.MOV.U32 R153, RZ, RZ, R247 ;  /* 0x000000ffff997224 */ /* 0x000fc400078e00f7 */
[C---:B------:R-:W-:Y:S01]  /*3e900*/  IMAD.X R31, R167.reuse, 0x1, R7, P4 ;  /* 0x00000001a71f7824 */ /* 0x040fe200020e0607 */
[----:B------:R1:W-:Y:S01]  /*3e910*/  STL.64 [R1+0x42c0], R26 ;  /* 0x0042c01a01007387 */ /* 0x0003e20000100a00 */
[----:B------:R-:W-:Y:S02]  /*3e920*/  IMAD.X R247, R167, 0x1, R13, P1 ;  /* 0x00000001a7f77824 */ /* 0x000fe400008e060d */
[----:B------:R-:W-:Y:S02]  /*3e930*/  IMAD.MOV.U32 R167, RZ, RZ, R164 ;  /* 0x000000ffffa77224 */ /* 0x000fe400078e00a4 */
[----:B------:R-:W-:Y:S02]  /*3e940*/  IMAD.MOV.U32 R244, RZ, RZ, R103 ;  /* 0x000000fffff47224 */ /* 0x000fe400078e0067 */
[----:B------:R-:W-:Y:S01]  /*3e950*/  IMAD.MOV.U32 R164, RZ, RZ, R162 ;  /* 0x000000ffffa47224 */ /* 0x000fe200078e00a2 */
[----:B0-----:R-:W-:Y:S01]  /*3e960*/  SHF.R.S32.HI R169, RZ, 0x1f, R171 ;  /* 0x0000001fffa97819 */ /* 0x001fe200000114ab */
[----:B------:R-:W-:Y:S01]  /*3e970*/  IMAD.MOV.U32 R162, RZ, RZ, R159 ;  /* 0x000000ffffa27224 */ /* 0x000fe200078e009f */
[----:B------:R0:W-:Y:S01]  /*3e980*/  STL.64 [R1+0x42b8], R30 ;  /* 0x0042b81e01007387 */ /* 0x0001e20000100a00 */
[C---:B-1----:R-:W-:Y:S01]  /*3e990*/  IADD3 R26, P2, R171.reuse, R4, RZ ;  /* 0x00000004ab1a7210 */ /* 0x042fe20007f5e0ff */
[----:B------:R-:W-:Y:S01]  /*3e9a0*/  IMAD.MOV.U32 R159, RZ, RZ, R155 ;  /* 0x000000ffff9f7224 */ /* 0x000fe200078e009b */
[----:B------:R-:W-:Y:S01]  /*3e9b0*/  SHF.R.S32.HI R12, RZ, 0x1f, R39 ;  /* 0x0000001fff0c7819 */ /* 0x000fe20000011427 */
[----:B------:R-:W-:Y:S01]  /*3e9c0*/  IMAD.MOV.U32 R155, RZ, RZ, R153 ;  /* 0x000000ffff9b7224 */ /* 0x000fe200078e0099 */
[----:B------:R1:W-:Y:S01]  /*3e9d0*/  STL.64 [R1+0x42b0], R246 ;  /* 0x0042b0f601007387 */ /* 0x0003e20000100a00 */
[----:B------:R-:W-:Y:S01]  /*3e9e0*/  IMAD.MOV.U32 R168, RZ, RZ, R166 ;  /* 0x000000ffffa87224 */ /* 0x000fe200078e00a6 */
[----:B------:R-:W-:Y:S01]  /*3e9f0*/  SHF.R.S32.HI R39, RZ, 0x1f, R244 ;  /* 0x0000001fff277819 */ /* 0x000fe200000114f4 */
[----:B------:R-:W-:Y:S01]  /*3ea00*/  IMAD.MOV.U32 R153, RZ, RZ, R17 ;  /* 0x000000ffff997224 */ /* 0x000fe200078e0011 */
[----:B0-----:R-:W-:Y:S01]  /*3ea10*/  IADD3 R30, P4, R171, R6, RZ ;  /* 0x00000006ab1e7210 */ /* 0x001fe20007f9e0ff */
[----:B------:R-:W-:-:S02]  /*3ea20*/  IMAD.MOV.U32 R245, RZ, RZ, R105 ;  /* 0x000000fffff57224 */ /* 0x000fc400078e0069 */
[----:B------:R-:W-:Y:S02]  /*3ea30*/  IMAD.X R27, R169, 0x1, R3, P2 ;  /* 0x00000001a91b7824 */ /* 0x000fe400010e0603 */
[----:B------:R-:W-:Y:S01]  /*3ea40*/  IMAD.MOV.U32 R166, RZ, RZ, R165 ;  /* 0x000000ffffa67224 */ /* 0x000fe200078e00a5 */
[C---:B-1----:R-:W-:Y:S01]  /*3ea50*/  IADD3 R246, P1, R171.reuse, R0, RZ ;  /* 0x00000000abf67210 */ /* 0x042fe20007f3e0ff */
[----:B------:R-:W-:Y:S01]  /*3ea60*/  IMAD.MOV.U32 R17, RZ, RZ, R244 ;  /* 0x000000ffff117224 */ /* 0x000fe200078e00f4 */
[----:B------:R-:W-:Y:S01]  /*3ea70*/  IADD3 R244, P2, R171, R2, RZ ;  /* 0x00000002abf47210 */ /* 0x000fe20007f5e0ff */
[----:B------:R-:W-:Y:S02]  /*3ea80*/  IMAD.MOV.U32 R165, RZ, RZ, R163 ;  /* 0x000000ffffa57224 */ /* 0x000fe400078e00a3 */
[----:B------:R-:W-:Y:S02]  /*3ea90*/  IMAD.MOV.U32 R163, RZ, RZ, R161 ;  /* 0x000000ffffa37224 */ /* 0x000fe400078e00a1 */
[----:B------:R-:W-:-:S02]  /*3eaa0*/  IMAD.MOV.U32 R161, RZ, RZ, R158 ;  /* 0x000000ffffa17224 */ /* 0x000fc400078e009e */
[C---:B------:R-:W-:Y:S01]  /*3eab0*/  IMAD.X R31, R169.reuse, 0x1, R5, P4 ;  /* 0x00000001a91f7824 */ /* 0x040fe200020e0605 */
[----:B------:R-:W-:Y:S01]  /*3eac0*/  SHF.R.S32.HI R38, RZ, 0x1f, R245 ;  /* 0x0000001fff267819 */ /* 0x000fe200000114f5 */
[----:B------:R-:W-:Y:S01]  /*3ead0*/  IMAD.MOV.U32 R158, RZ, RZ, R157 ;  /* 0x000000ffff9e7224 */ /* 0x000fe200078e009d */
[----:B------:R0:W-:Y:S01]  /*3eae0*/  STL.64 [R1+0x42a8], R26 ;  /* 0x0042a81a01007387 */ /* 0x0001e20000100a00 */
[----:B------:R-:W-:Y:S02]  /*3eaf0*/  IMAD.MOV.U32 R157, RZ, RZ, R245 ;  /* 0x000000ffff9d7224 */ /* 0x000fe400078e00f5 */
[C---:B------:R-:W-:Y:S02]  /*3eb00*/  IMAD.X R247, R169.reuse, 0x1, R7, P1 ;  /* 0x00000001a9f77824 */ /* 0x040fe400008e0607 */
[----:B------:R-:W-:Y:S01]  /*3eb10*/  IMAD.X R245, R169, 0x1, R13, P2 ;  /* 0x00000001a9f57824 */ /* 0x000fe200010e060d */
[----:B------:R-:W-:Y:S01]  /*3eb20*/  SHF.R.S32.HI R171, RZ, 0x1f, R172 ;  /* 0x0000001fffab7819 */ /* 0x000fe200000114ac */
[----:B0-----:R-:W4:Y:S04]  /*3eb30*/  LDL.LU.64 R26, [R1+0x5838] ;  /* 0x00583800011a7983 */ /* 0x001f280000300a00 */
[----:B------:R0:W-:Y:S04]  /*3eb40*/  STL.64 [R1+0x42a0], R30 ;  /* 0x0042a01e01007387 */ /* 0x0001e80000100a00 */
[----:B------:R1:W-:Y:S04]  /*3eb50*/  STL.64 [R1+0x4298], R246 ;  /* 0x004298f601007387 */ /* 0x0003e80000100a00 */
[----:B------:R3:W-:Y:S01]  /*3eb60*/  STL.64 [R1+0x4290], R244 ;  /* 0x004290f401007387 */ /* 0x0007e20000100a00 */
[----:B0-----:R-:W-:-:S02]  /*3eb70*/  IADD3 R30, P4, R172, R4, RZ ;  /* 0x00000004ac1e7210 */ /* 0x001fc40007f9e0ff */
[----:B-1----:R-:W-:-:S03]  /*3eb80*/  IADD3 R246, P1, R172, R6, RZ ;  /* 0x00000006acf67210 */ /* 0x002fc60007f3e0ff */
[C---:B------:R-:W-:Y:S01]  /*3eb90*/  IMAD.X R31, R171.reuse, 0x1, R3, P4 ;  /* 0x00000001ab1f7824 */ /* 0x040fe200020e0603 */
[----:B---3--:R-:W-:Y:S01]  /*3eba0*/  IADD3 R244, P2, R172, R0, RZ ;  /* 0x00000000acf47210 */ /* 0x008fe20007f5e0ff */
[----:B------:R-:W-:-:S03]  /*3ebb0*/  IMAD.X R247, R171, 0x1, R5, P1 ;  /* 0x00000001abf77824 */ /* 0x000fc600008e0605 */
[----:B------:R0:W-:Y:S01]  /*3ebc0*/  STL.64 [R1+0x4288], R30 ;  /* 0x0042881e01007387 */ /* 0x0001e20000100a00 */
[----:B------:R-:W-:Y:S02]  /*3ebd0*/  IMAD.MOV.U32 R170, RZ, RZ, R159 ;  /* 0x000000ffffaa7224 */ /* 0x000fe400078e009f */
[----:B------:R-:W-:Y:S02]  /*3ebe0*/  IMAD.X R245, R171, 0x1, R7, P2 ;  /* 0x00000001abf57824 */ /* 0x000fe400010e0607 */
[----:B------:R-:W-:Y:S02]  /*3ebf0*/  IMAD.MOV.U32 R159, RZ, RZ, R157 ;  /* 0x000000ffff9f7224 */ /* 0x000fe400078e009d */
[----:B------:R-:W-:Y:S01]  /*3ec00*/  IMAD.MOV.U32 R157, RZ, RZ, R38 ;  /* 0x000000ffff9d7224 */ /* 0x000fe200078e0026 */
[----:B------:R-:W-:Y:S01]  /*3ec10*/  IADD3 R38, P4, R172, R2, RZ ;  /* 0x00000002ac267210 */ /* 0x000fe20007f9e0ff */
[----:B0-----:R-:W3:Y:S04]  /*3ec20*/  LDL.LU.64 R30, [R1+0x5830] ;  /* 0x00583000011e7983 */ /* 0x001ee80000300a00 */
[----:B------:R0:W-:Y:S01]  /*3ec30*/  STL.64 [R1+0x4280], R246 ;  /* 0x004280f601007387 */ /* 0x0001e20000100a00 */
[----:B------:R-:W-:-:S03]  /*3ec40*/  IMAD.MOV.U32 R169, RZ, RZ, R39 ;  /* 0x000000ffffa97224 */ /* 0x000fc600078e0027 */
[----:B------:R1:W-:Y:S01]  /*3ec50*/  STL.64 [R1+0x4278], R244 ;  /* 0x004278f401007387 */ /* 0x0003e20000100a00 */
[----:B------:R-:W-:Y:S01]  /*3ec60*/  IMAD.X R39, R171, 0x1, R13, P4 ;  /* 0x00000001ab277824 */ /* 0x000fe200020e060d */
[----:B0-----:R-:W-:Y:S02]  /*3ec70*/  IADD3 R246, P1, R173, R4, RZ ;  /* 0x00000004adf67210 */ /* 0x001fe40007f3e0ff */
[----:B-1----:R-:W-:Y:S01]  /*3ec80*/  SHF.R.S32.HI R245, RZ, 0x1f, R173 ;  /* 0x0000001ffff57819 */ /* 0x002fe200000114ad */
[----:B------:R-:W-:Y:S01]  /*3ec90*/  IMAD.MOV.U32 R44, RZ, RZ, R75 ;  /* 0x000000ffff2c7224 */ /* 0x000fe200078e004b */
[----:B------:R0:W-:Y:S01]  /*3eca0*/  STL.64 [R1+0x4270], R38 ;  /* 0x0042702601007387 */ /* 0x0001e20000100a00 */
[----:B------:R-:W-:Y:S02]  /*3ecb0*/  IMAD.MOV.U32 R171, RZ, RZ, R170 ;  /* 0x000000ffffab7224 */ /* 0x000fe400078e00aa */
[----:B------:R-:W-:Y:S02]  /*3ecc0*/  IMAD.X R247, R245, 0x1, R3, P1 ;  /* 0x00000001f5f77824 */ /* 0x000fe400008e0603 */
[----:B------:R-:W-:Y:S01]  /*3ecd0*/  IMAD.MOV.U32 R170, RZ, RZ, R169 ;  /* 0x000000ffffaa7224 */ /* 0x000fe200078e00a9 */
[----:B------:R-:W-:Y:S01]  /*3ece0*/  IADD3 R244, P2, R173, R6, RZ ;  /* 0x00000006adf47210 */ /* 0x000fe20007f5e0ff */
[----:B------:R-:W-:-:S02]  /*3ecf0*/  IMAD.MOV.U32 R169, RZ, RZ, R157 ;  /* 0x000000ffffa97224 */ /* 0x000fc400078e009d */
[----:B------:R-:W-:Y:S01]  /*3ed00*/  IMAD.MOV.U32 R157, RZ, RZ, R44 ;  /* 0x000000ffff9d7224 */ /* 0x000fe200078e002c */
[C---:B------:R-:W-:Y:S01]  /*3ed10*/  IADD3 R44, P4, R173.reuse, R0, RZ ;  /* 0x00000000ad2c7210 */ /* 0x040fe20007f9e0ff */
[----:B0-----:R-:W3:Y:S04]  /*3ed20*/  LDL.LU.64 R38, [R1+0x5828] ;  /* 0x0058280001267983 */ /* 0x001ee80000300a00 */
[----:B------:R0:W-:Y:S01]  /*3ed30*/  STL.64 [R1+0x4268], R246 ;  /* 0x004268f601007387 */ /* 0x0001e20000100a00 */
[----:B------:R-:W-:Y:S01]  /*3ed40*/  SHF.R.S32.HI R50, RZ, 0x1f, R45 ;  /* 0x0000001fff327819 */ /* 0x000fe2000001142d */
[----:B------:R-:W-:Y:S02]  /*3ed50*/  IMAD.MOV.U32 R172, RZ, RZ, R44 ;  /* 0x000000ffffac7224 */ /* 0x000fe400078e002c */
[----:B------:R1:W-:Y:S01]  /*3ed60*/  STL [R1+0x4258], R44 ;  /* 0x0042582c01007387 */ /* 0x0003e20000100800 */
[----:B0-----:R-:W-:Y:S01]  /*3ed70*/  IMAD.MOV.U32 R247, RZ, RZ, R245 ;  /* 0x000000fffff77224 */ /* 0x001fe200078e00f5 */
[----:B------:R-:W-:Y:S01]  /*3ed80*/  IADD3 R246, P1, R173, R2, RZ ;  /* 0x00000002adf67210 */ /* 0x000fe20007f3e0ff */
[----:B------:R-:W-:-:S02]  /*3ed90*/  IMAD.MOV.U32 R173, RZ, RZ, R45 ;  /* 0x000000ffffad7224 */ /* 0x000fc400078e002d */
[C---:B------:R-:W-:Y:S01]  /*3eda0*/  IMAD.X R245, R247.reuse, 0x1, R5, P2 ;  /* 0x00000001f7f57824 */ /* 0x040fe200010e0605 */
[----:B-1----:R-:W3:Y:S01]  /*3edb0*/  LDL.LU.64 R44, [R1+0x5820] ;  /* 0x00582000012c7983 */ /* 0x002ee20000300a00 */
[----:B------:R-:W-:-:S03]  /*3edc0*/  IMAD.X R173, R247, 0x1, R7, P4 ;  /* 0x00000001f7ad7824 */ /* 0x000fc600020e0607 */
[----:B------:R0:W-:Y:S04]  /*3edd0*/  STL.64 [R1+0x4260], R244 ;  /* 0x004260f401007387 */ /* 0x0001e80000100a00 */
[----:B------:R1:W-:Y:S01]  /*3ede0*/  STL [R1+0x425c], R173 ;  /* 0x00425cad01007387 */ /* 0x0003e20000100800 */
[----:B------:R-:W-:Y:S01]  /*3edf0*/  IMAD.X R247, R247, 0x1, R13, P1 ;  /* 0x00000001f7f77824 */ /* 0x000fe200008e060d */
[C---:B0-----:R-:W-:Y:S02]  /*3ee00*/  IADD3 R244, P2, R174.reuse, R4, RZ ;  /* 0x00000004aef47210 */ /* 0x041fe40007f5e0ff */
[----:B-1----:R-:W-:Y:S02]  /*3ee10*/  SHF.R.S32.HI R173, RZ, 0x1f, R174 ;  /* 0x0000001fffad7819 */ /* 0x002fe400000114ae */
[----:B------:R0:W-:Y:S03]  /*3ee20*/  STL.64 [R1+0x4250], R246 ;  /* 0x004250f601007387 */ /* 0x0001e60000100a00 */
[----:B------:R-:W-:Y:S01]  /*3ee30*/  IMAD.X R245, R173, 0x1, R3, P2 ;  /* 0x00000001adf57824 */ /* 0x000fe200010e0603 */
[----:B------:R-:W-:-:S04]  /*3ee40*/  IADD3 R172, P4, R174, R6, RZ ;  /* 0x00000006aeac7210 */ /* 0x000fc80007f9e0ff */
[----:B------:R1:W-:Y:S01]  /*3ee50*/  STL.64 [R1+0x4248], R244 ;  /* 0x004248f401007387 */ /* 0x0003e20000100a00 */
[----:B0-----:R-:W-:Y:S01]  /*3ee60*/  IADD3 R246, P1, R174, R0, RZ ;  /* 0x00000000aef67210 */ /* 0x001fe20007f3e0ff */
[----:B-1----:R-:W-:-:S04]  /*3ee70*/  IMAD.MOV.U32 R245, RZ, RZ, R173 ;  /* 0x000000fffff57224 */ /* 0x002fc800078e00ad */
[C---:B------:R-:W-:Y:S01]  /*3ee80*/  IMAD.X R173, R245.reuse, 0x1, R5, P4 ;  /* 0x00000001f5ad7824 */ /* 0x040fe200020e0605 */
[----:B------:R-:W-:Y:S02]  /*3ee90*/  IADD3 R244, P2, R174, R2, RZ ;  /* 0x00000002aef47210 */ /* 0x000fe40007f5e0ff */
[----:B------:R-:W-:Y:S02]  /*3eea0*/  SHF.R.S32.HI R174, RZ, 0x1f, R175 ;  /* 0x0000001fffae7819 */ /* 0x000fe400000114af */
[----:B------:R0:W-:Y:S01]  /*3eeb0*/  STL.64 [R1+0x4240], R172 ;  /* 0x004240ac01007387 */ /* 0x0001e20000100a00 */
[C---:B------:R-:W-:Y:S02]  /*3eec0*/  IMAD.X R247, R245.reuse, 0x1, R7, P1 ;  /* 0x00000001f5f77824 */ /* 0x040fe400008e0607 */
[----:B------:R-:W-:Y:S01]  /*3eed0*/  IMAD.X R245, R245, 0x1, R13, P2 ;  /* 0x00000001f5f57824 */ /* 0x000fe200010e060d */
[C---:B0-----:R-:W-:Y:S02]  /*3eee0*/  IADD3 R172, P4, R175.reuse, R4, RZ ;  /* 0x00000004afac7210 */ /* 0x041fe40007f9e0ff */
[----:B------:R0:W-:Y:S03]  /*3eef0*/  STL.64 [R1+0x4238], R246 ;  /* 0x004238f601007387 */ /* 0x0001e60000100a00 */
[----:B------:R-:W-:Y:S01]  /*3ef00*/  IMAD.X R173, R174, 0x1, R3, P4 ;  /* 0x00000001aead7824 */ /* 0x000fe200020e0603 */
[----:B------:R1:W-:Y:S04]  /*3ef10*/  STL.64 [R1+0x4230], R244 ;  /* 0x004230f401007387 */ /* 0x0003e80000100a00 */
[----:B------:R2:W-:Y:S01]  /*3ef20*/  STL.64 [R1+0x4228], R172 ;  /* 0x004228ac01007387 */ /* 0x0005e20000100a00 */
[----:B0-----:R-:W-:-:S02]  /*3ef30*/  IADD3 R246, P1, R175, R6, RZ ;  /* 0x00000006aff67210 */ /* 0x001fc40007f3e0ff */
[----:B-1----:R-:W-:Y:S01]  /*3ef40*/  IADD3 R244, P2, R175, R0, RZ ;  /* 0x00000000aff47210 */ /* 0x002fe20007f5e0ff */
[----:B--2---:R-:W-:-:S04]  /*3ef50*/  IMAD.MOV.U32 R173, RZ, RZ, R174 ;  /* 0x000000ffffad7224 */ /* 0x004fc800078e00ae */
[C---:B------:R-:W-:Y:S02]  /*3ef60*/  IMAD.X R247, R173.reuse, 0x1, R5, P1 ;  /* 0x00000001adf77824 */ /* 0x040fe400008e0605 */
[----:B------:R-:W-:Y:S01]  /*3ef70*/  IMAD.X R245, R173, 0x1, R7, P2 ;  /* 0x00000001adf57824 */ /* 0x000fe200010e0607 */
[----:B------:R-:W-:Y:S02]  /*3ef80*/  IADD3 R172, P4, R175, R2, RZ ;  /* 0x00000002afac7210 */ /* 0x000fe40007f9e0ff */
[----:B------:R0:W-:Y:S01]  /*3ef90*/  STL.64 [R1+0x4220], R246 ;  /* 0x004220f601007387 */ /* 0x0001e20000100a00 */
[----:B------:R-:W-:Y:S02]  /*3efa0*/  IADD3 R174, P1, R176, R4, RZ ;  /* 0x00000004b0ae7210 */ /* 0x000fe40007f3e0ff */
[----:B------:R-:W-:Y:S01]  /*3efb0*/  IMAD.X R173, R173, 0x1, R13, P4 ;  /* 0x00000001adad7824 */ /* 0x000fe200020e060d */
[----:B0-----:R-:W2:Y:S04]  /*3efc0*/  LDL.LU.64 R246, [R1+0x5818] ;  /* 0x0058180001f67983 */ /* 0x001ea80000300a00 */
        /* <DEDUP_REMOVED lines=10> */
[----:B------:R-:W-:-:S03]  /*3f070*/  IMAD.X R173, R176, 0x1, R7, P4 ;  /* 0x00000001b0ad7824 */ /* 0x000fc600020e0607 */
[----:B------:R0:W-:Y:S01]  /*3f080*/  STL.64 [R1+0x4200], R244 ;  /* 0x004200f401007387 */ /* 0x0001e20000100a00 */
[----:B------:R-:W-:-:S03]  /*3f090*/  IMAD.X R175, R176, 0x1, R13, P1 ;  /* 0x00000001b0af7824 */ /* 0x000fc600008e060d */
        /* <DEDUP_REMOVED lines=12> */
[----:B0-----:R-:W2:Y:S04]  /*3f160*/  LDL.LU.64 R244, [R1+0x5810] ;  /* 0x0058100001f47983 */ /* 0x001ea80000300a00 */
        /* <DEDUP_REMOVED lines=20> */
[----:B------:R-:W-:-:S04]  /*3f2b0*/  IMAD.MOV.U32 R172, RZ, RZ, R169 ;  /* 0x000000ffffac7224 */ /* 0x000fc800078e00a9 */
[----:B------:R-:W-:Y:S02]  /*3f2c0*/  IMAD.X R175, R173, 0x1, R3, P1 ;  /* 0x00000001adaf7824 */ /* 0x000fe400008e0603 */
[----:B------:R-:W-:Y:S01]  /*3f2d0*/  IMAD.MOV.U32 R169, RZ, RZ, R167 ;  /* 0x000000ffffa97224 */ /* 0x000fe200078e00a7 */
[C---:B------:R-:W-:Y:S01]  /*3f2e0*/  IADD3 R176, P2, R179.reuse, R6, RZ ;  /* 0x00000006b3b07210 */ /* 0x040fe20007f5e0ff */
[----:B------:R-:W-:Y:S01]  /*3f2f0*/  IMAD.MOV.U32 R167, RZ, RZ, R166 ;  /* 0x000000ffffa77224 */ /* 0x000fe200078e00a6 */
[----:B------:R0:W-:Y:S01]  /*3f300*/  STL.64 [R1+0x41a8], R174 ;  /* 0x0041a8ae01007387 */ /* 0x0001e20000100a00 */
[----:B------:R-:W-:Y:S02]  /*3f310*/  IMAD.MOV.U32 R166, RZ, RZ, R164 ;  /* 0x000000ffffa67224 */ /* 0x000fe400078e00a4 */
        /* <DEDUP_REMOVED lines=11> */
[----:B------:R-:W-:Y:S01]  /*3f3d0*/  IADD3 R178, P4, R180, R6, RZ ;  /* 0x00000006b4b27210 */ /* 0x000fe20007f9e0ff */
[----:B0-----:R-:W2:Y:S01]  /*3f3e0*/  LDL.LU.64 R150, [R1+0x5808] ;  /* 0x0058080001967983 */ /* 0x001ea20000300a00 */
[----:B------:R-:W-:-:S03]  /*3f3f0*/  IMAD.X R175, R175, 0x1, R13, P1 ;  /* 0x00000001afaf7824 */ /* 0x000fc600008e060d */
[----:B------:R0:W-:Y:S04]  /*3f400*/  STL.64 [R1+0x41a0], R176 ;  /* 0x0041a0b001007387 */ /* 0x0001e80000100a00 */
[----:B------:R1:W-:Y:S01]  /*3f410*/  STL [R1+0x419c], R179 ;  /* 0x00419cb301007387 */ /* 0x0003e20000100800 */
[----:B0-----:R-:W-:-:S03]  /*3f420*/  IADD3 R176, P2, R180, R4, RZ ;  /* 0x00000004b4b07210 */ /* 0x001fc60007f5e0ff */
[----:B------:R0:W-:Y:S01]  /*3f430*/  STL.64 [R1+0x4190], R174 ;  /* 0x004190ae01007387 */ /* 0x0001e20000100a00 */
[C---:B-1----:R-:W-:Y:S02]  /*3f440*/  IMAD.X R179, R173.reuse, 0x1, R5, P4 ;  /* 0x00000001adb37824 */ /* 0x042fe400020e0605 */
[----:B------:R-:W-:-:S05]  /*3f450*/  IMAD.X R177, R173, 0x1, R3, P2 ;  /* 0x00000001adb17824 */ /* 0x000fca00010e0603 */
[----:B------:R1:W-:Y:S01]  /*3f460*/  STL.64 [R1+0x4188], R176 ;  /* 0x004188b001007387 */ /* 0x0003e20000100a00 */
[----:B0-----:R-:W-:-:S03]  /*3f470*/  IADD3 R174, P1, R180, R0, RZ ;  /* 0x00000000b4ae7210 */ /* 0x001fc60007f3e0ff */
[----:B------:R0:W-:Y:S02]  /*3f480*/  STL.64 [R1+0x4180], R178 ;  /* 0x004180b201007387 */ /* 0x0001e40000100a00 */
[----:B------:R-:W-:Y:S01]  /*3f490*/  IMAD.X R175, R173, 0x1, R7, P1 ;  /* 0x00000001adaf7824 */ /* 0x000fe200008e0607 */
[----:B-1----:R-:W-:Y:S02]  /*3f4a0*/  IADD3 R176, P2, R180, R2, RZ ;  /* 0x00000002b4b07210 */ /* 0x002fe40007f5e0ff */
[----:B------:R-:W-:Y:S02]  /*3f4b0*/  SHF.R.S32.HI R180, RZ, 0x1f, R181 ;  /* 0x0000001fffb47819 */ /* 0x000fe400000114b5 */
[----:B0-----:R-:W-:Y:S01]  /*3f4c0*/  IADD3 R178, P4, R181, R4, RZ ;  /* 0x00000004b5b27210 */ /* 0x001fe20007f9e0ff */
[----:B------:R-:W-:Y:S01]  /*3f4d0*/  IMAD.X R177, R173, 0x1, R13, P2 ;  /* 0x00000001adb17824 */ /* 0x000fe200010e060d */
[----:B------:R0:W-:Y:S03]  /*3f4e0*/  STL.64 [R1+0x4178], R174 ;  /* 0x004178ae01007387 */ /* 0x0001e60000100a00 */
[----:B------:R-:W-:Y:S01]  /*3f4f0*/  IMAD.X R179, R180, 0x1, R3, P4 ;  /* 0x00000001b4b37824 */ /* 0x000fe200020e0603 */
[----:B------:R1:W-:Y:S04]  /*3f500*/  STL.64 [R1+0x4170], R176 ;  /* 0x004170b001007387 */ /* 0x0003e80000100a00 */
[----:B------:R4:W-:Y:S01]  /*3f510*/  STL.64 [R1+0x4168], R178 ;  /* 0x004168b201007387 */ /* 0x0009e20000100a00 */
[----:B0-----:R-:W-:-:S02]  /*3f520*/  IADD3 R174, P1, R181, R6, RZ ;  /* 0x00000006b5ae7210 */ /* 0x001fc40007f3e0ff */
[----:B-1----:R-:W-:-:S03]  /*3f530*/  IADD3 R176, P2, R181, R0, RZ ;  /* 0x00000000b5b07210 */ /* 0x002fc60007f5e0ff */
[C---:B------:R-:W-:Y:S01]  /*3f540*/  IMAD.X R175, R180.reuse, 0x1, R5, P1 ;  /* 0x00000001b4af7824 */ /* 0x040fe200008e0605 */
[----:B----4-:R-:W-:Y:S01]  /*3f550*/  IADD3 R178, P4, R181, R2, RZ ;  /* 0x00000002b5b27210 */ /* 0x010fe20007f9e0ff */
[----:B------:R-:W-:Y:S02]  /*3f560*/  IMAD.MOV.U32 R173, RZ, RZ, R169 ;  /* 0x000000ffffad7224 */ /* 0x000fe400078e00a9 */
[C---:B------:R-:W-:Y:S01]  /*3f570*/  IMAD.X R177, R180.reuse, 0x1, R7, P2 ;  /* 0x00000001b4b17824 */ /* 0x040fe200010e0607 */
[----:B------:R0:W-:Y:S01]  /*3f580*/  STL.64 [R1+0x4160], R174 ;  /* 0x004160ae01007387 */ /* 0x0001e20000100a00 */
[----:B------:R-:W-:Y:S02]  /*3f590*/  IMAD.MOV.U32 R169, RZ, RZ, R163 ;  /* 0x000000ffffa97224 */ /* 0x000fe400078e00a3 */
[----:B------:R-:W-:Y:S02]  /*3f5a0*/  IMAD.X R179, R180, 0x1, R13, P4 ;  /* 0x00000001b4b37824 */ /* 0x000fe400020e060d */
[----:B------:R-:W-:Y:S01]  /*3f5b0*/  IMAD.MOV.U32 R163, RZ, RZ, R148 ;  /* 0x000000ffffa37224 */ /* 0x000fe200078e0094 */
[----:B------:R-:W-:Y:S01]  /*3f5c0*/  IADD3 R148, P1, R182, R4, RZ ;  /* 0x00000004b6947210 */ /* 0x000fe20007f3e0ff */
[----:B------:R-:W-:Y:S01]  /*3f5d0*/  IMAD.MOV.U32 R149, RZ, RZ, R83 ;  /* 0x000000ffff957224 */ /* 0x000fe200078e0053 */
[----:B------:R1:W-:Y:S01]  /*3f5e0*/  STL.64 [R1+0x4158], R176 ;  /* 0x004158b001007387 */ /* 0x0003e20000100a00 */
[----:B0-----:R-:W-:Y:S01]  /*3f5f0*/  IMAD.MOV.U32 R174, RZ, RZ, R172 ;  /* 0x000000ffffae7224 */ /* 0x001fe200078e00ac */
[----:B------:R-:W-:Y:S01]  /*3f600*/  SHF.R.S32.HI R175, RZ, 0x1f, R182 ;  /* 0x0000001fffaf7819 */ /* 0x000fe200000114b6 */
[----:B------:R-:W-:Y:S01]  /*3f610*/  IMAD.MOV.U32 R172, RZ, RZ, R164 ;  /* 0x000000ffffac7224 */ /* 0x000fe200078e00a4 */
[----:B------:R0:W-:Y:S01]  /*3f620*/  STL.64 [R1+0x4150], R178 ;  /* 0x004150b201007387 */ /* 0x0001e20000100a00 */
[----:B------:R-:W-:-:S02]  /*3f630*/  IMAD.MOV.U32 R164, RZ, RZ, R162 ;  /* 0x000000ffffa47224 */ /* 0x000fc400078e00a2 */
[----:B------:R-:W-:Y:S01]  /*3f640*/  IMAD.MOV.U32 R162, RZ, RZ, R161 ;  /* 0x000000ffffa27224 */ /* 0x000fe200078e00a1 */
[C---:B-1----:R-:W-:Y:S01]  /*3f650*/  IADD3 R176, P2, R182.reuse, R6, RZ ;  /* 0x00000006b6b07210 */ /* 0x042fe20007f5e0ff */
[----:B------:R-:W-:Y:S02]  /*3f660*/  IMAD.MOV.U32 R161, RZ, RZ, R149 ;  /* 0x000000ffffa17224 */ /* 0x000fe400078e0095 */
[C---:B------:R-:W-:Y:S01]  /*3f670*/  IMAD.X R149, R175.reuse, 0x1, R3, P1 ;  /* 0x00000001af957824 */ /* 0x040fe200008e0603 */
[----:B0-----:R-:W-:Y:S01]  /*3f680*/  IADD3 R178, P4, R182, R0, RZ ;  /* 0x00000000b6b27210 */ /* 0x001fe20007f9e0ff */
[----:B------:R-:W-:-:S03]  /*3f690*/  IMAD.X R177, R175, 0x1, R5, P2 ;  /* 0x00000001afb17824 */ /* 0x000fc600010e0605 */
[----:B------:R0:W-:Y:S01]  /*3f6a0*/  STL.64 [R1+0x4148], R148 ;  /* 0x0041489401007387 */ /* 0x0001e20000100a00 */
[----:B------:R-:W-:-:S03]  /*3f6b0*/  IMAD.X R179, R175, 0x1, R7, P4 ;  /* 0x00000001afb37824 */ /* 0x000fc600020e0607 */
[----:B------:R1:W-:Y:S04]  /*3f6c0*/  STL.64 [R1+0x4140], R176 ;  /* 0x004140b001007387 */ /* 0x0003e80000100a00 */
[----:B------:R4:W-:Y:S01]  /*3f6d0*/  STL.64 [R1+0x4138], R178 ;  /* 0x004138b201007387 */ /* 0x0009e20000100a00 */
[----:B0-----:R-:W-:Y:S02]  /*3f6e0*/  IADD3 R148, P1, R182, R2, RZ ;  /* 0x00000002b6947210 */ /* 0x001fe40007f3e0ff */
[----:B-1----:R-:W-:-:S03]  /*3f6f0*/  IADD3 R176, P2, R183, R4, RZ ;  /* 0x00000004b7b07210 */ /* 0x002fc60007f5e0ff */
[----:B------:R-:W-:Y:S01]  /*3f700*/  IMAD.X R149, R175, 0x1, R13, P1 ;  /* 0x00000001af957824 */ /* 0x000fe200008e060d */
[----:B----4-:R-:W-:Y:S01]  /*3f710*/  SHF.R.S32.HI R178, RZ, 0x1f, R183 ;  /* 0x0000001fffb27819 */ /* 0x010fe200000114b7 */
[----:B------:R-:W-:Y:S02]  /*3f720*/  IMAD.MOV.U32 R175, RZ, RZ, R174 ;  /* 0x000000ffffaf7224 */ /* 0x000fe400078e00ae */
[----:B------:R-:W-:Y:S02]  /*3f730*/  IMAD.MOV.U32 R174, RZ, RZ, R173 ;  /* 0x000000ffffae7224 */ /* 0x000fe400078e00ad */
[----:B------:R-:W-:Y:S02]  /*3f740*/  IMAD.MOV.U32 R173, RZ, RZ, R172 ;  /* 0x000000ffffad7224 */ /* 0x000fe400078e00ac */
[----:B------:R-:W-:Y:S02]  /*3f750*/  IMAD.MOV.U32 R146, RZ, RZ, R58 ;  /* 0x000000ffff927224 */ /* 0x000fe400078e003a */
[----:B------:R-:W-:-:S02]  /*3f760*/  IMAD.MOV.U32 R172, RZ, RZ, R164 ;  /* 0x000000ffffac7224 */ /* 0x000fc400078e00a4 */
[C---:B------:R-:W-:Y:S02]  /*3f770*/  IMAD.X R177, R178.reuse, 0x1, R3, P2 ;  /* 0x00000001b2b17824 */ /* 0x040fe400010e0603 */
[----:B------:R-:W-:Y:S01]  /*3f780*/  IMAD.MOV.U32 R164, RZ, RZ, R163 ;  /* 0x000000ffffa47224 */ /* 0x000fe200078e00a3 */
[----:B------:R0:W-:Y:S01]  /*3f790*/  STL.64 [R1+0x4130], R148 ;  /* 0x0041309401007387 */ /* 0x0001e20000100a00 */
[----:B------:R-:W-:Y:S01]  /*3f7a0*/  IMAD.MOV.U32 R163, RZ, RZ, R161 ;  /* 0x000000ffffa37224 */ /* 0x000fe200078e00a1 */
[C---:B------:R-:W-:Y:S01]  /*3f7b0*/  IADD3 R180, P4, R183.reuse, R6, RZ ;  /* 0x00000006b7b47210 */ /* 0x040fe20007f9e0ff */
[----:B------:R-:W-:Y:S02]  /*3f7c0*/  IMAD.MOV.U32 R161, RZ, RZ, R16 ;  /* 0x000000ffffa17224 */ /* 0x000fe400078e0010 */
[----:B------:R-:W-:Y:S01]  /*3f7d0*/  IMAD.MOV.U32 R16, RZ, RZ, R146 ;  /* 0x000000ffff107224 */ /* 0x000fe200078e0092 */
[----:B------:R-:W-:Y:S01]  /*3f7e0*/  IADD3 R146, P1, R183, R0, RZ ;  /* 0x00000000b7927210 */ /* 0x000fe20007f3e0ff */
[----:B------:R-:W-:Y:S01]  /*3f7f0*/  IMAD.X R181, R178, 0x1, R5, P4 ;  /* 0x00000001b2b57824 */ /* 0x000fe200020e0605 */
[----:B0-----:R-:W4:Y:S04]  /*3f800*/  LDL.LU.64 R148, [R1+0x5800] ;  /* 0x0058000001947983 */ /* 0x001f280000300a00 */
[----:B------:R0:W-:Y:S01]  /*3f810*/  STL.64 [R1+0x4128], R176 ;  /* 0x004128b001007387 */ /* 0x0001e20000100a00 */
[----:B------:R-:W-:-:S03]  /*3f820*/  IMAD.MOV.U32 R182, RZ, RZ, R146 ;  /* 0x000000ffffb67224 */ /* 0x000fc600078e0092 */
[----:B------:R1:W-:Y:S01]  /*3f830*/  STL [R1+0x4118], R146 ;  /* 0x0041189201007387 */ /* 0x0003e20000100800 */
[----:B0-----:R-:W-:Y:S01]  /*3f840*/  IADD3 R176, P2, R183, R2, RZ ;  /* 0x00000002b7b07210 */ /* 0x001fe20007f5e0ff */
[----:B------:R-:W-:Y:S02]  /*3f850*/  IMAD.MOV.U32 R183, RZ, RZ, R147 ;  /* 0x000000ffffb77224 */ /* 0x000fe400078e0093 */
[C---:B------:R-:W-:Y:S01]  /*3f860*/  IMAD.X R183, R178.reuse, 0x1, R7, P1 ;  /* 0x00000001b2b77824 */ /* 0x040fe200008e0607 */
[----:B-1----:R-:W4:Y:S01]  /*3f870*/  LDL.LU.64 R146, [R1+0x57f8] ;  /* 0x0057f80001927983 */ /* 0x002f220000300a00 */
[----:B------:R-:W-:-:S03]  /*3f880*/  IMAD.X R177, R178, 0x1, R13, P2 ;  /* 0x00000001b2b17824 */ /* 0x000fc600010e060d */
[----:B------:R0:W-:Y:S04]  /*3f890*/  STL.64 [R1+0x4120], R180 ;  /* 0x004120b401007387 */ /* 0x0001e80000100a00 */
[----:B------:R-:W-:Y:S04]  /*3f8a0*/  STL [R1+0x411c], R183 ;  /* 0x00411cb701007387 */ /* 0x000fe80000100800 */
[----:B------:R1:W-:Y:S01]  /*3f8b0*/  STL.64 [R1+0x4110], R176 ;  /* 0x004110b001007387 */ /* 0x0003e20000100a00 */
[----:B0-----:R-:W-:Y:S02]  /*3f8c0*/  IADD3 R180, P4, R184, R4, RZ ;  /* 0x00000004b8b47210 */ /* 0x001fe40007f9e0ff */
[----:B-1----:R-:W-:-:S05]  /*3f8d0*/  SHF.R.S32.HI R176, RZ, 0x1f, R184 ;  /* 0x0000001fffb07819 */ /* 0x002fca00000114b8 */
[----:B------:R-:W-:Y:S01]  /*3f8e0*/  IMAD.X R181, R176, 0x1, R3, P4 ;  /* 0x00000001b0b57824 */ /* 0x000fe200020e0603 */
[C---:B------:R-:W-:Y:S02]  /*3f8f0*/  IADD3 R182, P1, R184.reuse, R6, RZ ;  /* 0x00000006b8b67210 */ /* 0x040fe40007f3e0ff */
[C---:B------:R-:W-:Y:S02]  /*3f900*/  IADD3 R178, P2, R184.reuse, R0, RZ ;  /* 0x00000000b8b27210 */ /* 0x040fe40007f5e0ff */
[----:B------:R0:W-:Y:S02]  /*3f910*/  STL.64 [R1+0x4108], R180 ;  /* 0x004108b401007387 */ /* 0x0001e40000100a00 */
[----:B0-----:R-:W-:Y:S01]  /*3f920*/  IADD3 R180, P4, R184, R2, RZ ;  /* 0x00000002b8b47210 */ /* 0x001fe20007f9e0ff */
[----:B------:R-:W-:-:S04]  /*3f930*/  IMAD.MOV.U32 R184, RZ, RZ, R176 ;  /* 0x000000ffffb87224 */ /* 0x000fc800078e00b0 */
[C---:B------:R-:W-:Y:S02]  /*3f940*/  IMAD.X R183, R184.reuse, 0x1, R5, P1 ;  /* 0x00000001b8b77824 */ /* 0x040fe400008e0605 */
[----:B------:R-:W-:Y:S02]  /*3f950*/  IMAD.X R179, R184, 0x1, R7, P2 ;  /* 0x00000001b8b37824 */ /* 0x000fe400010e0607 */
[----:B------:R-:W-:Y:S01]  /*3f960*/  IMAD.MOV.U32 R176, RZ, RZ, R175 ;  /* 0x000000ffffb07224 */ /* 0x000fe200078e00af */
[----:B------:R0:W-:Y:S01]  /*3f970*/  STL.64 [R1+0x4100], R182 ;  /* 0x004100b601007387 */ /* 0x0001e20000100a00 */
[----:B------:R-:W-:Y:S02]  /*3f980*/  IMAD.MOV.U32 R175, RZ, RZ, R174 ;  /* 0x000000ffffaf7224 */ /* 0x000fe400078e00ae */
[----:B------:R-:W-:Y:S01]  /*3f990*/  IMAD.MOV.U32 R174, RZ, RZ, R173 ;  /* 0x000000ffffae7224 */ /* 0x000fe200078e00ad */
[----:B------:R1:W-:Y:S01]  /*3f9a0*/  STL.64 [R1+0x40f8], R178 ;  /* 0x0040f8b201007387 */ /* 0x0003e20000100a00 */
[----:B------:R-:W-:-:S02]  /*3f9b0*/  IMAD.MOV.U32 R173, RZ, RZ, R172 ;  /* 0x000000ffffad7224 */ /* 0x000fc400078e00ac */
[----:B------:R-:W-:Y:S02]  /*3f9c0*/  IMAD.MOV.U32 R172, RZ, RZ, R164 ;  /* 0x000000ffffac7224 */ /* 0x000fe400078e00a4 */
[----:B------:R-:W-:Y:S02]  /*3f9d0*/  IMAD.MOV.U32 R164, RZ, RZ, R163 ;  /* 0x000000ffffa47224 */ /* 0x000fe400078e00a3 */
[----:B------:R-:W-:Y:S01]  /*3f9e0*/  IMAD.MOV.U32 R177, RZ, RZ, R176 ;  /* 0x000000ffffb17224 */ /* 0x000fe200078e00b0 */
[----:B0-----:R-:W-:Y:S01]  /*3f9f0*/  IADD3 R182, P1, R185, R4, RZ ;  /* 0x00000004b9b67210 */ /* 0x001fe20007f3e0ff */
[----:B------:R-:W-:Y:S01]  /*3fa00*/  IMAD.MOV.U32 R163, RZ, RZ, R161 ;  /* 0x000000ffffa37224 */ /* 0x000fe200078e00a1 */
[----:B-1----:R-:W-:Y:S01]  /*3fa10*/  SHF.R.S32.HI R179, RZ, 0x1f, R185 ;  /* 0x0000001fffb37819 */ /* 0x002fe200000114b9 */
[----:B------:R-:W-:Y:S02]  /*3fa20*/  IMAD.MOV.U32 R176, RZ, RZ, R175 ;  /* 0x000000ffffb07224 */ /* 0x000fe400078e00af */
[----:B------:R-:W-:-:S02]  /*3fa30*/  IMAD.MOV.U32 R175, RZ, RZ, R174 ;  /* 0x000000ffffaf7224 */ /* 0x000fc400078e00ae */
[----:B------:R-:W-:Y:S02]  /*3fa40*/  IMAD.MOV.U32 R174, RZ, RZ, R173 ;  /* 0x000000ffffae7224 */ /* 0x000fe400078e00ad */
[----:B------:R-:W-:Y:S02]  /*3fa50*/  IMAD.X R181, R184, 0x1, R13, P4 ;  /* 0x00000001b8b57824 */ /* 0x000fe400020e060d */
[----:B------:R-:W-:Y:S02]  /*3fa60*/  IMAD.MOV.U32 R173, RZ, RZ, R172 ;  /* 0x000000ffffad7224 */ /* 0x000fe400078e00ac */
[----:B------:R-:W-:Y:S02]  /*3fa70*/  IMAD.X R183, R179, 0x1, R3, P1 ;  /* 0x00000001b3b77824 */ /* 0x000fe400008e0603 */
[----:B------:R-:W-:Y:S02]  /*3fa80*/  IMAD.MOV.U32 R172, RZ, RZ, R163 ;  /* 0x000000ffffac7224 */ /* 0x000fe400078e00a3 */
[----:B------:R-:W-:Y:S01]  /*3fa90*/  IMAD.MOV.U32 R163, RZ, RZ, R158 ;  /* 0x000000ffffa37224 */ /* 0x000fe200078e009e */
[----:B------:R0:W-:Y:S01]  /*3faa0*/  STL.64 [R1+0x40f0], R180 ;  /* 0x0040f0b401007387 */ /* 0x0001e20000100a00 */
[----:B------:R-:W-:-:S02]  /*3fab0*/  IMAD.MOV.U32 R158, RZ, RZ, R16 ;  /* 0x000000ffff9e7224 */ /* 0x000fc400078e0010 */
[----:B------:R-:W-:Y:S01]  /*3fac0*/  IMAD.MOV.U32 R145, RZ, RZ, R107 ;  /* 0x000000ffff917224 */ /* 0x000fe200078e006b */
[----:B------:R1:W-:Y:S01]  /*3fad0*/  STL.64 [R1+0x40e8], R182 ;  /* 0x0040e8b601007387 */ /* 0x0003e20000100a00 */
[----:B------:R-:W-:Y:S01]  /*3fae0*/  IMAD.MOV.U32 R16, RZ, RZ, R144 ;  /* 0x000000ffff107224 */ /* 0x000fe200078e0090 */
[C---:B------:R-:W-:Y:S01]  /*3faf0*/  IADD3 R144, P2, R185.reuse, R6, RZ ;  /* 0x00000006b9907210 */ /* 0x040fe20007f5e0ff */
[--C-:B------:R-:W-:Y:S01]  /*3fb00*/  IMAD.MOV.U32 R178, RZ, RZ, R145.reuse ;  /* 0x000000ffffb27224 */ /* 0x100fe200078e0091 */
[----:B------:R-:W-:Y:S02]  /*3fb10*/  SHF.R.S32.HI R161, RZ, 0x1f, R145 ;  /* 0x0000001fffa17819 */ /* 0x000fe40000011491 */
[C---:B0-----:R-:W-:Y:S01]  /*3fb20*/  IADD3 R180, P4, R185.reuse, R0, RZ ;  /* 0x00000000b9b47210 */ /* 0x041fe20007f9e0ff */
[----:B-1----:R-:W-:Y:S01]  /*3fb30*/  IMAD.MOV.U32 R183, RZ, RZ, R179 ;  /* 0x000000ffffb77224 */ /* 0x002fe200078e00b3 */
[----:B------:R-:W-:Y:S02]  /*3fb40*/  IADD3 R182, P1, R185, R2, RZ ;  /* 0x00000002b9b67210 */ /* 0x000fe40007f3e0ff */
[----:B------:R-:W-:Y:S01]  /*3fb50*/  SHF.R.S32.HI R179, RZ, 0x1f, R186 ;  /* 0x0000001fffb37819 */ /* 0x000fe200000114ba */
[C---:B------:R-:W-:Y:S01]  /*3fb60*/  IMAD.X R145, R183.reuse, 0x1, R5, P2 ;  /* 0x00000001b7917824 */ /* 0x040fe200010e0605 */
[----:B------:R-:W-:Y:S01]  /*3fb70*/  IADD3 R184, P2, R186, R4, RZ ;  /* 0x00000004bab87210 */ /* 0x000fe20007f5e0ff */
[----:B------:R-:W-:-:S02]  /*3fb80*/  IMAD.X R181, R183, 0x1, R7, P4 ;  /* 0x00000001b7b57824 */ /* 0x000fc400020e0607 */
[----:B------:R-:W-:Y:S01]  /*3fb90*/  IMAD.X R183, R183, 0x1, R13, P1 ;  /* 0x00000001b7b77824 */ /* 0x000fe200008e060d */
[----:B------:R0:W-:Y:S01]  /*3fba0*/  STL.64 [R1+0x40e0], R144 ;  /* 0x0040e09001007387 */ /* 0x0001e20000100a00 */
[----:B------:R-:W-:-:S03]  /*3fbb0*/  IMAD.X R185, R179, 0x1, R3, P2 ;  /* 0x00000001b3b97824 */ /* 0x000fc600010e0603 */
[----:B0-----:R-:W4:Y:S04]  /*3fbc0*/  LDL.LU.64 R144, [R1+0x57f0] ;  /* 0x0057f00001907983 */ /* 0x001f280000300a00 */
[----:B------:R0:W-:Y:S04]  /*3fbd0*/  STL.64 [R1+0x40d8], R180 ;  /* 0x0040d8b401007387 */ /* 0x0001e80000100a00 */
[----:B------:R1:W-:Y:S04]  /*3fbe0*/  STL.64 [R1+0x40d0], R182 ;  /* 0x0040d0b601007387 */ /* 0x0003e80000100a00 */
[----:B------:R3:W-:Y:S01]  /*3fbf0*/  STL.64 [R1+0x40c8], R184 ;  /* 0x0040c8b801007387 */ /* 0x0007e20000100a00 */
[----:B0-----:R-:W-:-:S02]  /*3fc00*/  IADD3 R180, P4, R186, R6, RZ ;  /* 0x00000006bab47210 */ /* 0x001fc40007f9e0ff */
[C---:B-1----:R-:W-:Y:S02]  /*3fc10*/  IADD3 R182, P1, R186.reuse, R0, RZ ;  /* 0x00000000bab67210 */ /* 0x042fe40007f3e0ff */
[----:B---3--:R-:W-:Y:S01]  /*3fc20*/  IADD3 R184, P2, R186, R2, RZ ;  /* 0x00000002bab87210 */ /* 0x008fe20007f5e0ff */
[----:B------:R-:W-:Y:S02]  /*3fc30*/  IMAD.MOV.U32 R186, RZ, RZ, R179 ;  /* 0x000000ffffba7224 */ /* 0x000fe400078e00b3 */
[----:B------:R-:W-:Y:S02]  /*3fc40*/  IMAD.MOV.U32 R142, RZ, RZ, R73 ;  /* 0x000000ffff8e7224 */ /* 0x000fe400078e0049 */
[C---:B------:R-:W-:Y:S02]  /*3fc50*/  IMAD.X R181, R186.reuse, 0x1, R5, P4 ;  /* 0x00000001bab57824 */ /* 0x040fe400020e0605 */
[----:B------:R-:W-:Y:S02]  /*3fc60*/  IMAD.MOV.U32 R179, RZ, RZ, R161 ;  /* 0x000000ffffb37224 */ /* 0x000fe400078e00a1 */
[----:B------:R-:W-:Y:S01]  /*3fc70*/  IMAD.MOV.U32 R161, RZ, RZ, R142 ;  /* 0x000000ffffa17224 */ /* 0x000fe200078e008e */
[----:B------:R0:W-:Y:S01]  /*3fc80*/  STL.64 [R1+0x40c0], R180 ;  /* 0x0040c0b401007387 */ /* 0x0001e20000100a00 */
[C---:B------:R-:W-:Y:S01]  /*3fc90*/  IMAD.X R183, R186.reuse, 0x1, R7, P1 ;  /* 0x00000001bab77824 */ /* 0x040fe200008e0607 */
[----:B------:R-:W-:Y:S01]  /*3fca0*/  IADD3 R142, P4, R187, R4, RZ ;  /* 0x00000004bb8e7210 */ /* 0x000fe20007f9e0ff */
[----:B------:R-:W-:-:S03]  /*3fcb0*/  IMAD.X R185, R186, 0x1, R13, P2 ;  /* 0x00000001bab97824 */ /* 0x000fc600010e060d */
[----:B------:R1:W-:Y:S01]  /*3fcc0*/  STL.64 [R1+0x40b8], R182 ;  /* 0x0040b8b601007387 */ /* 0x0003e20000100a00 */
[----:B0-----:R-:W-:Y:S01]  /*3fcd0*/  SHF.R.S32.HI R181, RZ, 0x1f, R187 ;  /* 0x0000001fffb57819 */ /* 0x001fe200000114bb */
[----:B------:R-:W-:Y:S02]  /*3fce0*/  IMAD.MOV.U32 R180, RZ, RZ, R178 ;  /* 0x000000ffffb47224 */ /* 0x000fe400078e00b2 */
[----:B------:R-:W-:Y:S01]  /*3fcf0*/  IMAD.MOV.U32 R178, RZ, RZ, R159 ;  /* 0x000000ffffb27224 */ /* 0x000fe200078e009f */
[----:B------:R0:W-:Y:S01]  /*3fd00*/  STL.64 [R1+0x40b0], R184 ;  /* 0x0040b0b801007387 */ /* 0x0001e20000100a00 */
[----:B------:R-:W-:Y:S01]  /*3fd10*/  IMAD.MOV.U32 R159, RZ, RZ, R143 ;  /* 0x000000ffff9f7224 */ /* 0x000fe200078e008f */
[----:B-1----:R-:W-:Y:S01]  /*3fd20*/  IADD3 R182, P1, R187, R6, RZ ;  /* 0x00000006bbb67210 */ /* 0x002fe20007f3e0ff */
[----:B------:R-:W-:Y:S01]  /*3fd30*/  IMAD.X R143, R181, 0x1, R3, P4 ;  /* 0x00000001b58f7824 */ /* 0x000fe200020e0603 */
[C---:B------:R-:W-:Y:S02]  /*3fd40*/  IADD3 R186, P4, R187.reuse, R2, RZ ;  /* 0x00000002bbba7210 */ /* 0x040fe40007f9e0ff */
[----:B0-----:R-:W-:Y:S01]  /*3fd50*/  IADD3 R184, P2, R187, R0, RZ ;  /* 0x00000000bbb87210 */ /* 0x001fe20007f5e0ff */
[----:B------:R-:W-:Y:S01]  /*3fd60*/  IMAD.MOV.U32 R187, RZ, RZ, R181 ;  /* 0x000000ffffbb7224 */ /* 0x000fe200078e00b5 */
[----:B------:R0:W-:Y:S03]  /*3fd70*/  STL.64 [R1+0x40a8], R142 ;  /* 0x0040a88e01007387 */ /* 0x0001e60000100a00 */
[C---:B------:R-:W-:Y:S01]  /*3fd80*/  IMAD.X R183, R187.reuse, 0x1, R5, P1 ;  /* 0x00000001bbb77824 */ /* 0x040fe200008e0605 */
[----:B------:R-:W-:Y:S01]  /*3fd90*/  SHF.R.S32.HI R181, RZ, 0x1f, R188 ;  /* 0x0000001fffb57819 */ /* 0x000fe200000114bc */
[C---:B------:R-:W-:Y:S01]  /*3fda0*/  IMAD.X R185, R187.reuse, 0x1, R7, P2 ;  /* 0x00000001bbb97824 */ /* 0x040fe200010e0607 */
[----:B0-----:R-:W3:Y:S04]  /*3fdb0*/  LDL.LU.64 R142, [R1+0x57e8] ;  /* 0x0057e800018e7983 */ /* 0x001ee80000300a00 */
        /* <DEDUP_REMOVED lines=10> */
[C---:B------:R-:W-:Y:S01]  /*3fe60*/  IMAD.X R187, R181.reuse, 0x1, R7, P4 ;  /* 0x00000001b5bb7824 */ /* 0x040fe200020e0607 */
[----:B-1----:R-:W-:Y:S01]  /*3fe70*/  IADD3 R182, P1, R188, R2, RZ ;  /* 0x00000002bcb67210 */ /* 0x002fe20007f3e0ff */
[----:B------:R0:W-:Y:S04]  /*3fe80*/  STL.64 [R1+0x4080], R184 ;  /* 0x004080b801007387 */ /* 0x0001e80000100a00 */
[----:B------:R-:W-:Y:S01]  /*3fe90*/  IMAD.X R183, R181, 0x1, R13, P1 ;  /* 0x00000001b5b77824 */ /* 0x000fe200008e060d */
[----:B------:R1:W-:Y:S01]  /*3fea0*/  STL.64 [R1+0x4078], R186 ;  /* 0x004078ba01007387 */ /* 0x0003e20000100a00 */
[----:B------:R-:W-:-:S03]  /*3feb0*/  SHF.R.S32.HI R188, RZ, 0x1f, R189 ;  /* 0x0000001fffbc7819 */ /* 0x000fc600000114bd */
[----:B------:R2:W-:Y:S01]  /*3fec0*/  STL.64 [R1+0x4070], R182 ;  /* 0x004070b601007387 */ /* 0x0005e20000100a00 */
[C---:B0-----:R-:W-:Y:S02]  /*3fed0*/  IADD3 R184, P2, R189.reuse, R4, RZ ;  /* 0x00000004bdb87210 */ /* 0x041fe40007f5e0ff */
[----:B-1----:R-:W-:-:S03]  /*3fee0*/  IADD3 R186, P4, R189, R6, RZ ;  /* 0x00000006bdba7210 */ /* 0x002fc60007f9e0ff */
[C---:B------:R-:W-:Y:S01]  /*3fef0*/  IMAD.X R185, R188.reuse, 0x1, R3, P2 ;  /* 0x00000001bcb97824 */ /* 0x040fe200010e0603 */
[----:B--2---:R-:W-:Y:S01]  /*3ff00*/  IADD3 R182, P1, R189, R0, RZ ;  /* 0x00000000bdb67210 */ /* 0x004fe20007f3e0ff */
        /* <DEDUP_REMOVED lines=9> */
[----:B--2---:R-:W-:Y:S01]  /*3ffa0*/  IADD3 R182, P1, R190, R6, RZ ;  /* 0x00000006beb67210 */ /* 0x004fe20007f3e0ff */
        /* <DEDUP_REMOVED lines=9> */
[----:B--2---:R-:W-:Y:S01]  /*40040*/  IADD3 R182, P1, R191, R4, RZ ;  /* 0x00000004bfb67210 */ /* 0x004fe20007f3e0ff */
[----:B------:R-:W-:-:S03]  /*40050*/  IMAD.X R187, R181, 0x1, R13, P4 ;  /* 0x00000001b5bb7824 */ /* 0x000fc600020e060d */
[----:B------:R0:W-:Y:S01]  /*40060*/  STL.64 [R1+0x4038], R184 ;  /* 0x004038b801007387 */ /* 0x0001e20000100a00 */
[----:B------:R-:W-:-:S03]  /*40070*/  IMAD.X R183, R188, 0x1, R3, P1 ;  /* 0x00000001bcb77824 */ /* 0x000fc600008e0603 */
[----:B------:R1:W-:Y:S04]  /*40080*/  STL.64 [R1+0x4030], R186 ;  /* 0x004030ba01007387 */ /* 0x0003e80000100a00 */
        /* <DEDUP_REMOVED lines=693> */
[----:B0-----:R-:W-:Y:S01]  /*42be0*/  IADD3 R184, P2, R249, R0, RZ ;  /* 0x00000000f9b87210 */ /* 0x001fe20007f5e0ff */
[----:B-1----:R-:W-:Y:S02]  /*42bf0*/  IMAD.MOV.U32 R183, RZ, RZ, R180 ;  /* 0x000000ffffb77224 */ /* 0x002fe400078e00b4 */
[----:B------:R-:W-:Y:S02]  /*42c00*/  IMAD.MOV.U32 R180, RZ, RZ, R179 ;  /* 0x000000ffffb47224 */ /* 0x000fe400078e00b3 */
[----:B------:R-:W-:-:S02]  /*42c10*/  IMAD.MOV.U32 R179, RZ, RZ, R178 ;  /* 0x000000ffffb37224 */ /* 0x000fc400078e00b2 */
[----:B------:R-:W-:Y:S02]  /*42c20*/  IMAD.MOV.U32 R178, RZ, RZ, R177 ;  /* 0x000000ffffb27224 */ /* 0x000fe400078e00b1 */
[----:B------:R-:W-:Y:S02]  /*42c30*/  IMAD.MOV.U32 R177, RZ, RZ, R176 ;  /* 0x000000ffffb17224 */ /* 0x000fe400078e00b0 */
[----:B------:R-:W-:Y:S02]  /*42c40*/  IMAD.MOV.U32 R176, RZ, RZ, R175 ;  /* 0x000000ffffb07224 */ /* 0x000fe400078e00af */
[----:B------:R-:W-:Y:S02]  /*42c50*/  IMAD.MOV.U32 R175, RZ, RZ, R174 ;  /* 0x000000ffffaf7224 */ /* 0x000fe400078e00ae */
[----:B------:R-:W-:Y:S02]  /*42c60*/  IMAD.X R185, R181, 0x1, R7, P2 ;  /* 0x00000001b5b97824 */ /* 0x000fe400010e0607 */
[----:B------:R-:W-:Y:S01]  /*42c70*/  IMAD.MOV.U32 R174, RZ, RZ, R173 ;  /* 0x000000ffffae7224 */ /* 0x000fe200078e00ad */
[----:B------:R-:W-:Y:S01]  /*42c80*/  IADD3 R188, P4, R249, R2, RZ ;  /* 0x00000002f9bc7210 */ /* 0x000fe20007f9e0ff */
[----:B------:R-:W-:-:S02]  /*42c90*/  IMAD.MOV.U32 R173, RZ, RZ, R172 ;  /* 0x000000ffffad7224 */ /* 0x000fc400078e00ac */
[----:B------:R-:W-:Y:S02]  /*42ca0*/  IMAD.MOV.U32 R172, RZ, RZ, R16 ;  /* 0x000000ffffac7224 */ /* 0x000fe400078e0010 */
[----:B------:R-:W-:Y:S01]  /*42cb0*/  IMAD.MOV.U32 R194, RZ, RZ, R180 ;  /* 0x000000ffffc27224 */ /* 0x000fe200078e00b4 */
[----:B------:R-:W2:Y:S01]  /*42cc0*/  LDL.LU R16, [R1+0x2060] ;  /* 0x0020600001107983 */ /* 0x000ea20000300800 */
[----:B------:R-:W-:Y:S01]  /*42cd0*/  IMAD.MOV.U32 R180, RZ, RZ, R179 ;  /* 0x000000ffffb47224 */ /* 0x000fe200078e00b3 */
[----:B------:R-:W-:Y:S01]  /*42ce0*/  IADD3 R186, P1, R250, R4, RZ ;  /* 0x00000004faba7210 */ /* 0x000fe20007f3e0ff */
[----:B------:R-:W-:Y:S01]  /*42cf0*/  IMAD.MOV.U32 R179, RZ, RZ, R178 ;  /* 0x000000ffffb37224 */ /* 0x000fe200078e00b2 */
[----:B------:R0:W-:Y:S01]  /*42d00*/  STL.64 [R1+0x3960], R184 ;  /* 0x003960b801007387 */ /* 0x0001e20000100a00 */
[----:B------:R-:W-:Y:S01]  /*42d10*/  SHF.R.S32.HI R182, RZ, 0x1f, R250 ;  /* 0x0000001fffb67819 */ /* 0x000fe200000114fa */
[----:B------:R-:W-:Y:S02]  /*42d20*/  IMAD.MOV.U32 R178, RZ, RZ, R177 ;  /* 0x000000ffffb27224 */ /* 0x000fe400078e00b1 */
[----:B------:R-:W-:-:S02]  /*42d30*/  IMAD.MOV.U32 R177, RZ, RZ, R176 ;  /* 0x000000ffffb17224 */ /* 0x000fc400078e00b0 */
[----:B------:R-:W-:Y:S02]  /*42d40*/  IMAD.X R189, R181, 0x1, R13, P4 ;  /* 0x00000001b5bd7824 */ /* 0x000fe400020e060d */
[----:B------:R-:W-:Y:S01]  /*42d50*/  IMAD.MOV.U32 R176, RZ, RZ, R175 ;  /* 0x000000ffffb07224 */ /* 0x000fe200078e00af */
[----:B0-----:R-:W-:Y:S01]  /*42d60*/  IADD3 R184, P2, R250, R6, RZ ;  /* 0x00000006fab87210 */ /* 0x001fe20007f5e0ff */
[----:B------:R-:W-:Y:S02]  /*42d70*/  IMAD.MOV.U32 R175, RZ, RZ, R174 ;  /* 0x000000ffffaf7224 */ /* 0x000fe400078e00ae */
[----:B------:R-:W-:Y:S02]  /*42d80*/  IMAD.MOV.U32 R174, RZ, RZ, R173 ;  /* 0x000000ffffae7224 */ /* 0x000fe400078e00ad */
[----:B------:R-:W-:Y:S02]  /*42d90*/  IMAD.X R187, R182, 0x1, R3, P1 ;  /* 0x00000001b6bb7824 */ /* 0x000fe400008e0603 */
[----:B------:R-:W-:-:S02]  /*42da0*/  IMAD.MOV.U32 R173, RZ, RZ, R172 ;  /* 0x000000ffffad7224 */ /* 0x000fc400078e00ac */
[----:B------:R-:W-:Y:S01]  /*42db0*/  IMAD.X R185, R182, 0x1, R5, P2 ;  /* 0x00000001b6b97824 */ /* 0x000fe200010e0605 */
[----:B------:R-:W-:Y:S01]  /*42dc0*/  STL.64 [R1+0x3958], R188 ;  /* 0x003958bc01007387 */ /* 0x000fe20000100a00 */
[----:B------:R-:W-:Y:S02]  /*42dd0*/  IMAD.MOV.U32 R172, RZ, RZ, R171 ;  /* 0x000000ffffac7224 */ /* 0x000fe400078e00ab */
[----:B------:R-:W-:Y:S02]  /*42de0*/  IMAD.MOV.U32 R171, RZ, RZ, R138 ;  /* 0x000000ffffab7224 */ /* 0x000fe400078e008a */
[----:B------:R-:W2:Y:S04]  /*42df0*/  LDL.LU R138, [R1+0x57e4] ;  /* 0x0057e400018a7983 */ /* 0x000ea80000300800 */
[----:B------:R0:W-:Y:S01]  /*42e00*/  STL.64 [R1+0x3948], R186 ;  /* 0x003948ba01007387 */ /* 0x0001e20000100a00 */
[----:B------:R-:W-:-:S03]  /*42e10*/  IADD3 R190, P4, R250, R0, RZ ;  /* 0x00000000fabe7210 */ /* 0x000fc60007f9e0ff */
[----:B------:R1:W-:Y:S02]  /*42e20*/  STL.64 [R1+0x3940], R184 ;  /* 0x003940b801007387 */ /* 0x0003e40000100a00 */
[----:B------:R-:W-:Y:S01]  /*42e30*/  IMAD.X R191, R182, 0x1, R7, P4 ;  /* 0x00000001b6bf7824 */ /* 0x000fe200020e0607 */
[----:B0-----:R-:W-:Y:S01]  /*42e40*/  IADD3 R186, P1, R250, R2, RZ ;  /* 0x00000002faba7210 */ /* 0x001fe20007f3e0ff */
[----:B-1----:R-:W-:Y:S02]  /*42e50*/  IMAD.MOV.U32 R184, RZ, RZ, R180 ;  /* 0x000000ffffb87224 */ /* 0x002fe400078e00b4 */
        /* <DEDUP_REMOVED lines=8> */
[----:B------:R-:W-:-:S02]  /*42ee0*/  IMAD.X R187, R182, 0x1, R13, P1 ;  /* 0x00000001b6bb7824 */ /* 0x000fc400008e060d */
[----:B------:R-:W-:Y:S02]  /*42ef0*/  IMAD.MOV.U32 R172, RZ, RZ, R171 ;  /* 0x000000ffffac7224 */ /* 0x000fe400078e00ab */
[----:B------:R-:W-:Y:S02]  /*42f00*/  IMAD.MOV.U32 R171, RZ, RZ, R17 ;  /* 0x000000ffffab7224 */ /* 0x000fe400078e0011 */
[----:B------:R-:W2:Y:S04]  /*42f10*/  LDL.LU R17, [R1+0x2124] ;  /* 0x0021240001117983 */ /* 0x000ea80000300800 */
[----:B------:R-:W-:Y:S04]  /*42f20*/  STL.64 [R1+0x3930], R190 ;  /* 0x003930be01007387 */ /* 0x000fe80000100a00 */
[----:B------:R0:W-:Y:S01]  /*42f30*/  STL.64 [R1+0x3928], R186 ;  /* 0x003928ba01007387 */ /* 0x0001e20000100a00 */
[----:B------:R-:W-:-:S02]  /*42f40*/  IADD3 R188, P2, R251, R4, RZ ;  /* 0x00000004fbbc7210 */ /* 0x000fc40007f5e0ff */
[----:B------:R-:W-:Y:S01]  /*42f50*/  SHF.R.S32.HI R181, RZ, 0x1f, R251 ;  /* 0x0000001fffb57819 */ /* 0x000fe200000114fb */
[----:B0-----:R-:W-:Y:S02]  /*42f60*/  IMAD.MOV.U32 R187, RZ, RZ, R180 ;  /* 0x000000ffffbb7224 */ /* 0x001fe400078e00b4 */
[----:B------:R-:W-:Y:S02]  /*42f70*/  IMAD.MOV.U32 R180, RZ, RZ, R179 ;  /* 0x000000ffffb47224 */ /* 0x000fe400078e00b3 */
[----:B------:R-:W-:Y:S02]  /*42f80*/  IMAD.MOV.U32 R179, RZ, RZ, R178 ;  /* 0x000000ffffb37224 */ /* 0x000fe400078e00b2 */
[----:B------:R-:W-:Y:S01]  /*42f90*/  IMAD.MOV.U32 R178, RZ, RZ, R177 ;  /* 0x000000ffffb27224 */ /* 0x000fe200078e00b1 */
[----:B------:R-:W-:Y:S01]  /*42fa0*/  IADD3 R190, P4, R251, R6, RZ ;  /* 0x00000006fbbe7210 */ /* 0x000fe20007f9e0ff */
[----:B------:R-:W-:Y:S02]  /*42fb0*/  IMAD.MOV.U32 R177, RZ, RZ, R176 ;  /* 0x000000ffffb17224 */ /* 0x000fe400078e00b0 */
[----:B------:R-:W-:-:S02]  /*42fc0*/  IMAD.MOV.U32 R176, RZ, RZ, R175 ;  /* 0x000000ffffb07224 */ /* 0x000fc400078e00af */
[----:B------:R-:W-:Y:S02]  /*42fd0*/  IMAD.MOV.U32 R175, RZ, RZ, R174 ;  /* 0x000000ffffaf7224 */ /* 0x000fe400078e00ae */
[----:B------:R-:W-:Y:S02]  /*42fe0*/  IMAD.MOV.U32 R174, RZ, RZ, R173 ;  /* 0x000000ffffae7224 */ /* 0x000fe400078e00ad */
[----:B------:R-:W-:Y:S02]  /*42ff0*/  IMAD.MOV.U32 R173, RZ, RZ, R172 ;  /* 0x000000ffffad7224 */ /* 0x000fe400078e00ac */
[----:B------:R-:W-:Y:S02]  /*43000*/  IMAD.X R189, R181, 0x1, R3, P2 ;  /* 0x00000001b5bd7824 */ /* 0x000fe400010e0603 */
[----:B------:R-:W-:Y:S02]  /*43010*/  IMAD.MOV.U32 R186, RZ, RZ, R180 ;  /* 0x000000ffffba7224 */ /* 0x000fe400078e00b4 */
[----:B------:R-:W-:-:S02]  /*43020*/  IMAD.MOV.U32 R172, RZ, RZ, R171 ;  /* 0x000000ffffac7224 */ /* 0x000fc400078e00ab */
[----:B------:R-:W-:Y:S01]  /*43030*/  IMAD.MOV.U32 R180, RZ, RZ, R179 ;  /* 0x000000ffffb47224 */ /* 0x000fe200078e00b3 */
[----:B------:R-:W-:Y:S01]  /*43040*/  SHF.R.S32.HI R58, RZ, 0x1f, R141 ;  /* 0x0000001fff3a7819 */ /* 0x000fe2000001148d */
[----:B------:R-:W-:Y:S02]  /*43050*/  IMAD.MOV.U32 R171, RZ, RZ, R170 ;  /* 0x000000ffffab7224 */ /* 0x000fe400078e00aa */
[----:B------:R-:W-:Y:S02]  /*43060*/  IMAD.X R191, R181, 0x1, R5, P4 ;  /* 0x00000001b5bf7824 */ /* 0x000fe400020e0605 */
[----:B------:R-:W-:Y:S02]  /*43070*/  IMAD.MOV.U32 R179, RZ, RZ, R178 ;  /* 0x000000ffffb37224 */ /* 0x000fe400078e00b2 */
[----:B------:R-:W-:Y:S02]  /*43080*/  IMAD.MOV.U32 R170, RZ, RZ, R141 ;  /* 0x000000ffffaa7224 */ /* 0x000fe400078e008d */
[----:B------:R-:W-:Y:S01]  /*43090*/  IMAD.MOV.U32 R178, RZ, RZ, R177 ;  /* 0x000000ffffb27224 */ /* 0x000fe200078e00b1 */
[----:B------:R-:W2:Y:S01]  /*430a0*/  LDL.LU R141, [R1+0x57e0] ;  /* 0x0057e000018d7983 */ /* 0x000ea20000300800 */
[----:B------:R-:W-:Y:S01]  /*430b0*/  IMAD.MOV.U32 R177, RZ, RZ, R176 ;  /* 0x000000ffffb17224 */ /* 0x000fe200078e00b0 */
[----:B------:R-:W-:Y:S01]  /*430c0*/  IADD3 R192, P1, R251, R0, RZ ;  /* 0x00000000fbc07210 */ /* 0x000fe20007f3e0ff */
[----:B------:R-:W-:Y:S01]  /*430d0*/  IMAD.MOV.U32 R176, RZ, RZ, R175 ;  /* 0x000000ffffb07224 */ /* 0x000fe200078e00af */
[----:B------:R0:W-:Y:S01]  /*430e0*/  STL.64 [R1+0x3920], R188 ;  /* 0x003920bc01007387 */ /* 0x0001e20000100a00 */
[----:B------:R-:W-:-:S02]  /*430f0*/  IMAD.MOV.U32 R185, RZ, RZ, R180 ;  /* 0x000000ffffb97224 */ /* 0x000fc400078e00b4 */
[----:B------:R-:W-:Y:S01]  /*43100*/  IMAD.MOV.U32 R175, RZ, RZ, R174 ;  /* 0x000000ffffaf7224 */ /* 0x000fe200078e00ae */
[----:B------:R1:W-:Y:S01]  /*43110*/  STL.64 [R1+0x3918], R190 ;  /* 0x003918be01007387 */ /* 0x0003e20000100a00 */
[----:B------:R-:W-:Y:S01]  /*43120*/  IMAD.MOV.U32 R180, RZ, RZ, R179 ;  /* 0x000000ffffb47224 */ /* 0x000fe200078e00b3 */
[----:B------:R-:W-:Y:S01]  /*43130*/  SHF.R.S32.HI R182, RZ, 0x1f, R252 ;  /* 0x0000001fffb67819 */ /* 0x000fe200000114fc */
[----:B------:R-:W-:Y:S02]  /*43140*/  IMAD.MOV.U32 R174, RZ, RZ, R173 ;  /* 0x000000ffffae7224 */ /* 0x000fe400078e00ad */
[----:B------:R-:W-:Y:S01]  /*43150*/  IMAD.MOV.U32 R179, RZ, RZ, R178 ;  /* 0x000000ffffb37224 */ /* 0x000fe200078e00b2 */
[----:B0-----:R-:W-:Y:S01]  /*43160*/  IADD3 R188, P2, R251, R2, RZ ;  /* 0x00000002fbbc7210 */ /* 0x001fe20007f5e0ff */
[----:B------:R-:W-:Y:S02]  /*43170*/  IMAD.MOV.U32 R173, RZ, RZ, R172 ;  /* 0x000000ffffad7224 */ /* 0x000fe400078e00ac */
[----:B------:R-:W-:Y:S01]  /*43180*/  IMAD.MOV.U32 R178, RZ, RZ, R177 ;  /* 0x000000ffffb27224 */ /* 0x000fe200078e00b1 */
[----:B-1----:R-:W-:Y:S01]  /*43190*/  IADD3 R190, P4, R252, R4, RZ ;  /* 0x00000004fcbe7210 */ /* 0x002fe20007f9e0ff */
[----:B------:R-:W-:-:S02]  /*431a0*/  IMAD.MOV.U32 R172, RZ, RZ, R171 ;  /* 0x000000ffffac7224 */ /* 0x000fc400078e00ab */
[----:B------:R-:W-:Y:S02]  /*431b0*/  IMAD.MOV.U32 R177, RZ, RZ, R176 ;  /* 0x000000ffffb17224 */ /* 0x000fe400078e00b0 */
[----:B------:R-:W-:Y:S02]  /*431c0*/  IMAD.MOV.U32 R171, RZ, RZ, R170 ;  /* 0x000000ffffab7224 */ /* 0x000fe400078e00aa */
[C---:B------:R-:W-:Y:S02]  /*431d0*/  IMAD.X R193, R181.reuse, 0x1, R7, P1 ;  /* 0x00000001b5c17824 */ /* 0x040fe400008e0607 */
[----:B------:R-:W-:Y:S02]  /*431e0*/  IMAD.MOV.U32 R176, RZ, RZ, R175 ;  /* 0x000000ffffb07224 */ /* 0x000fe400078e00af */
[----:B------:R-:W-:Y:S02]  /*431f0*/  IMAD.MOV.U32 R170, RZ, RZ, R58 ;  /* 0x000000ffffaa7224 */ /* 0x000fe400078e003a */
[----:B------:R-:W-:Y:S01]  /*43200*/  IMAD.X R189, R181, 0x1, R13, P2 ;  /* 0x00000001b5bd7824 */ /* 0x000fe200010e060d */
[----:B------:R-:W2:Y:S01]  /*43210*/  LDL.LU R58, [R1+0x57dc] ;  /* 0x0057dc00013a7983 */ /* 0x000ea20000300800 */
[----:B------:R-:W-:-:S02]  /*43220*/  IMAD.MOV.U32 R175, RZ, RZ, R174 ;  /* 0x000000ffffaf7224 */ /* 0x000fc400078e00ae */
[----:B------:R-:W-:Y:S02]  /*43230*/  IMAD.MOV.U32 R174, RZ, RZ, R173 ;  /* 0x000000ffffae7224 */ /* 0x000fe400078e00ad */
[----:B------:R-:W-:Y:S02]  /*43240*/  IMAD.MOV.U32 R173, RZ, RZ, R172 ;  /* 0x000000ffffad7224 */ /* 0x000fe400078e00ac */
[----:B------:R-:W-:Y:S01]  /*43250*/  IMAD.X R191, R182, 0x1, R3, P4 ;  /* 0x00000001b6bf7824 */ /* 0x000fe200020e0603 */
[----:B------:R0:W-:Y:S01]  /*43260*/  STL.64 [R1+0x3908], R192 ;  /* 0x003908c001007387 */ /* 0x0001e20000100a00 */
[----:B------:R-:W-:Y:S02]  /*43270*/  IMAD.MOV.U32 R172, RZ, RZ, R171 ;  /* 0x000000ffffac7224 */ /* 0x000fe400078e00ab */
[----:B------:R-:W-:Y:S01]  /*43280*/  IMAD.MOV.U32 R171, RZ, RZ, R170 ;  /* 0x000000ffffab7224 */ /* 0x000fe200078e00aa */
[----:B------:R1:W-:Y:S01]  /*43290*/  STL.64 [R1+0x38f8], R188 ;  /* 0x0038f8bc01007387 */ /* 0x0003e20000100a00 */
[----:B------:R-:W-:-:S03]  /*432a0*/  IMAD.MOV.U32 R170, RZ, RZ, R166 ;  /* 0x000000ffffaa7224 */ /* 0x000fc600078e00a6 */
[----:B------:R-:W2:Y:S01]  /*432b0*/  LDL.LU R166, [R1+0x1640] ;  /* 0x0016400001a67983 */ /* 0x000ea20000300800 */
[----:B------:R-:W-:Y:S01]  /*432c0*/  IMAD.MOV.U32 R181, RZ, RZ, R180 ;  /* 0x000000ffffb57224 */ /* 0x000fe200078e00b4 */
[C---:B0-----:R-:W-:Y:S02]  /*432d0*/  IADD3 R192, P1, R252.reuse, R6, RZ ;  /* 0x00000006fcc07210 */ /* 0x041fe40007f3e0ff */
[----:B------:R0:W-:Y:S01]  /*432e0*/  STL.64 [R1+0x38f0], R190 ;  /* 0x0038f0be01007387 */ /* 0x0001e20000100a00 */
[----:B------:R-:W-:Y:S01]  /*432f0*/  IMAD.MOV.U32 R180, RZ, RZ, R179 ;  /* 0x000000ffffb47224 */ /* 0x000fe200078e00b3 */
[----:B-1----:R-:W-:Y:S01]  /*43300*/  IADD3 R188, P2, R252, R0, RZ ;  /* 0x00000000fcbc7210 */ /* 0x002fe20007f5e0ff */
[----:B------:R-:W-:Y:S02]  /*43310*/  IMAD.MOV.U32 R179, RZ, RZ, R178 ;  /* 0x000000ffffb37224 */ /* 0x000fe400078e00b2 */
[----:B------:R-:W-:Y:S02]  /*43320*/  IMAD.X R193, R182, 0x1, R5, P1 ;  /* 0x00000001b6c17824 */ /* 0x000fe400008e0605 */
[----:B------:R-:W-:Y:S01]  /*43330*/  IMAD.MOV.U32 R178, RZ, RZ, R177 ;  /* 0x000000ffffb27224 */ /* 0x000fe200078e00b1 */
[----:B0-----:R-:W-:Y:S01]  /*43340*/  IADD3 R190, P4, R252, R2, RZ ;  /* 0x00000002fcbe7210 */ /* 0x001fe20007f9e0ff */
[----:B------:R-:W-:-:S02]  /*43350*/  IMAD.MOV.U32 R177, RZ, RZ, R176 ;  /* 0x000000ffffb17224 */ /* 0x000fc400078e00b0 */
[C---:B------:R-:W-:Y:S02]  /*43360*/  IMAD.X R189, R182.reuse, 0x1, R7, P2 ;  /* 0x00000001b6bd7824 */ /* 0x040fe400010e0607 */
[----:B------:R-:W-:Y:S02]  /*43370*/  IMAD.X R191, R182, 0x1, R13, P4 ;  /* 0x00000001b6bf7824 */ /* 0x000fe400020e060d */
[----:B------:R-:W-:Y:S02]  /*43380*/  IMAD.MOV.U32 R176, RZ, RZ, R175 ;  /* 0x000000ffffb07224 */ /* 0x000fe400078e00af */
[----:B------:R-:W-:Y:S02]  /*43390*/  IMAD.MOV.U32 R182, RZ, RZ, R180 ;  /* 0x000000ffffb67224 */ /* 0x000fe400078e00b4 */
[----:B------:R-:W-:Y:S02]  /*433a0*/  IMAD.MOV.U32 R175, RZ, RZ, R174 ;  /* 0x000000ffffaf7224 */ /* 0x000fe400078e00ae */
[----:B------:R-:W-:Y:S01]  /*433b0*/  IMAD.MOV.U32 R180, RZ, RZ, R179 ;  /* 0x000000ffffb47224 */ /* 0x000fe200078e00b3 */
[----:B------:R0:W-:Y:S01]  /*433c0*/  STL.64 [R1+0x38e8], R192 ;  /* 0x0038e8c001007387 */ /* 0x0001e20000100a00 */
[----:B------:R-:W-:-:S02]  /*433d0*/  IMAD.MOV.U32 R174, RZ, RZ, R173 ;  /* 0x000000ffffae7224 */ /* 0x000fc400078e00ad */
[----:B------:R-:W-:Y:S02]  /*433e0*/  IMAD.MOV.U32 R179, RZ, RZ, R178 ;  /* 0x000000ffffb37224 */ /* 0x000fe400078e00b2 */
[----:B------:R-:W-:Y:S02]  /*433f0*/  IMAD.MOV.U32 R173, RZ, RZ, R172 ;  /* 0x000000ffffad7224 */ /* 0x000fe400078e00ac */
[----:B------:R-:W-:Y:S02]  /*43400*/  IMAD.MOV.U32 R178, RZ, RZ, R177 ;  /* 0x000000ffffb27224 */ /* 0x000fe400078e00b1 */
[----:B------:R-:W-:Y:S02]  /*43410*/  IMAD.MOV.U32 R172, RZ, RZ, R171 ;  /* 0x000000ffffac7224 */ /* 0x000fe400078e00ab */
[----:B------:R-:W-:Y:S01]  /*43420*/  IMAD.MOV.U32 R177, RZ, RZ, R176 ;  /* 0x000000ffffb17224 */ /* 0x000fe200078e00b0 */
[----:B0-----:R-:W-:Y:S01]  /*43430*/  IADD3 R192, P1, R183, R4, RZ ;  /* 0x00000004b7c07210 */ /* 0x001fe20007f3e0ff */
[----:B------:R-:W-:-:S02]  /*43440*/  IMAD.MOV.U32 R171, RZ, RZ, R170 ;  /* 0x000000ffffab7224 */ /* 0x000fc400078e00aa */
[----:B------:R-:W-:Y:S01]  /*43450*/  IMAD.MOV.U32 R176, RZ, RZ, R175 ;  /* 0x000000ffffb07224 */ /* 0x000fe200078e00af */
[----:B------:R-:W-:Y:S01]  /*43460*/  SHF.R.S32.HI R139, RZ, 0x1f, R136 ;  /* 0x0000001fff8b7819 */ /* 0x000fe20000011488 */
[----:B------:R-:W-:Y:S02]  /*43470*/  IMAD.MOV.U32 R170, RZ, RZ, R169 ;  /* 0x000000ffffaa7224 */ /* 0x000fe400078e00a9 */
[----:B------:R-:W-:Y:S02]  /*43480*/  IMAD.MOV.U32 R175, RZ, RZ, R174 ;  /* 0x000000ffffaf7224 */ /* 0x000fe400078e00ae */
[----:B------:R-:W-:Y:S02]  /*43490*/  IMAD.MOV.U32 R169, RZ, RZ, R136 ;  /* 0x000000ffffa97224 */ /* 0x000fe400078e0088 */
[----:B------:R-:W-:Y:S01]  /*434a0*/  IMAD.MOV.U32 R174, RZ, RZ, R173 ;  /* 0x000000ffffae7224 */ /* 0x000fe200078e00ad */
[----:B------:R-:W2:Y:S01]  /*434b0*/  LDL.LU R136, [R1+0x57d8] ;  /* 0x0057d80001887983 */ /* 0x000ea20000300800 */
[----:B------:R-:W-:-:S02]  /*434c0*/  IMAD.MOV.U32 R173, RZ, RZ, R172 ;  /* 0x000000ffffad7224 */ /* 0x000fc400078e00ac */
        /* <DEDUP_REMOVED lines=8> */
[----:B0-----:R-:W-:-:S03]  /*43550*/  IADD3 R188, P2, R183, R6, RZ ;  /* 0x00000006b7bc7210 */ /* 0x001fc60007f5e0ff */
[----:B------:R0:W-:Y:S01]  /*43560*/  STL.64 [R1+0x38c0], R192 ;  /* 0x0038c0c001007387 */ /* 0x0001e20000100a00 */
[C---:B-1----:R-:W-:Y:S01]  /*43570*/  IADD3 R190, P4, R183.reuse, R0, RZ ;  /* 0x00000000b7be7210 */ /* 0x042fe20007f9e0ff */
[----:B------:R-:W-:Y:S01]  /*43580*/  IMAD.X R189, R194, 0x1, R5, P2 ;  /* 0x00000001c2bd7824 */ /* 0x000fe200010e0605 */
[----:B0-----:R-:W-:Y:S01]  /*43590*/  IADD3 R192, P1, R183, R2, RZ ;  /* 0x00000002b7c07210 */ /* 0x001fe20007f3e0ff */
[----:B------:R-:W-:Y:S02]  /*435a0*/  IMAD.MOV.U32 R183, RZ, RZ, R180 ;  /* 0x000000ffffb77224 */ /* 0x000fe400078e00b4 */
[----:B------:R-:W-:Y:S02]  /*435b0*/  IMAD.MOV.U32 R180, RZ, RZ, R179 ;  /* 0x000000ffffb47224 */ /* 0x000fe400078e00b3 */
[----:B------:R-:W-:Y:S02]  /*435c0*/  IMAD.MOV.U32 R179, RZ, RZ, R178 ;  /* 0x000000ffffb37224 */ /* 0x000fe400078e00b2 */
[----:B------:R-:W-:-:S02]  /*435d0*/  IMAD.MOV.U32 R178, RZ, RZ, R177 ;  /* 0x000000ffffb27224 */ /* 0x000fc400078e00b1 */
[----:B------:R-:W-:Y:S02]  /*435e0*/  IMAD.MOV.U32 R177, RZ, RZ, R176 ;  /* 0x000000ffffb17224 */ /* 0x000fe400078e00b0 */
[C---:B------:R-:W-:Y:S02]  /*435f0*/  IMAD.X R191, R194.reuse, 0x1, R7, P4 ;  /* 0x00000001c2bf7824 */ /* 0x040fe400020e0607 */
[----:B------:R-:W-:Y:S02]  /*43600*/  IMAD.X R193, R194, 0x1, R13, P1 ;  /* 0x00000001c2c17824 */ /* 0x000fe400008e060d */
[----:B------:R-:W-:Y:S02]  /*43610*/  IMAD.MOV.U32 R176, RZ, RZ, R175 ;  /* 0x000000ffffb07224 */ /* 0x000fe400078e00af */
[----:B------:R-:W-:Y:S02]  /*43620*/  IMAD.MOV.U32 R194, RZ, RZ, R180 ;  /* 0x000000ffffc27224 */ /* 0x000fe400078e00b4 */
[----:B------:R-:W-:-:S02]  /*43630*/  IMAD.MOV.U32 R175, RZ, RZ, R174 ;  /* 0x000000ffffaf7224 */ /* 0x000fc400078e00ae */
[----:B------:R-:W-:Y:S01]  /*43640*/  IMAD.MOV.U32 R180, RZ, RZ, R179 ;  /* 0x000000ffffb47224 */ /* 0x000fe200078e00b3 */
[----:B------:R0:W-:Y:S01]  /*43650*/  STL.64 [R1+0x38b8], R188 ;  /* 0x0038b8bc01007387 */ /* 0x0001e20000100a00 */
[----:B------:R-:W-:Y:S02]  /*43660*/  IMAD.MOV.U32 R174, RZ, RZ, R173 ;  /* 0x000000ffffae7224 */ /* 0x000fe400078e00ad */
[----:B------:R-:W-:Y:S02]  /*43670*/  IMAD.MOV.U32 R179, RZ, RZ, R178 ;  /* 0x000000ffffb37224 */ /* 0x000fe400078e00b2 */
[----:B------:R-:W-:Y:S02]  /*43680*/  IMAD.MOV.U32 R173, RZ, RZ, R172 ;  /* 0x000000ffffad7224 */ /* 0x000fe400078e00ac */
[----:B------:R-:W-:Y:S02]  /*43690*/  IMAD.MOV.U32 R178, RZ, RZ, R177 ;  /* 0x000000ffffb27224 */ /* 0x000fe400078e00b1 */
[----:B------:R-:W-:-:S02]  /*436a0*/  IMAD.MOV.U32 R172, RZ, RZ, R171 ;  /* 0x000000ffffac7224 */ /* 0x000fc400078e00ab */
[----:B------:R-:W-:Y:S01]  /*436b0*/  IMAD.MOV.U32 R177, RZ, RZ, R176 ;  /* 0x000000ffffb17224 */ /* 0x000fe200078e00b0 */
[----:B0-----:R-:W-:Y:S01]  /*436c0*/  IADD3 R188, P2, R184, R4, RZ ;  /* 0x00000004b8bc7210 */ /* 0x001fe20007f5e0ff */
[----:B------:R-:W-:Y:S02]  /*436d0*/  IMAD.MOV.U32 R171, RZ, RZ, R170 ;  /* 0x000000ffffab7224 */ /* 0x000fe400078e00aa */
[----:B------:R-:W-:Y:S01]  /*436e0*/  IMAD.MOV.U32 R176, RZ, RZ, R175 ;  /* 0x000000ffffb07224 */ /* 0x000fe200078e00af */
[----:B------:R-:W-:Y:S01]  /*436f0*/  SHF.R.S32.HI R137, RZ, 0x1f, R134 ;  /* 0x0000001fff897819 */ /* 0x000fe20000011486 */
[----:B------:R-:W-:Y:S02]  /*43700*/  IMAD.MOV.U32 R170, RZ, RZ, R169 ;  /* 0x000000ffffaa7224 */ /* 0x000fe400078e00a9 */
[----:B------:R-:W-:Y:S02]  /*43710*/  IMAD.MOV.U32 R175, RZ, RZ, R174 ;  /* 0x000000ffffaf7224 */ /* 0x000fe400078e00ae */
[----:B------:R-:W-:-:S02]  /*43720*/  IMAD.MOV.U32 R169, RZ, RZ, R134 ;  /* 0x000000ffffa97224 */ /* 0x000fc400078e0086 */
[----:B------:R-:W-:Y:S01]  /*43730*/  IMAD.MOV.U32 R174, RZ, RZ, R173 ;  /* 0x000000ffffae7224 */ /* 0x000fe200078e00ad */
[----:B------:R-:W2:Y:S01]  /*43740*/  LDL.LU R134, [R1+0x57d0] ;  /* 0x0057d00001867983 */ /* 0x000ea20000300800 */
        /* <DEDUP_REMOVED lines=1361> */
[----:B------:R-:W2:Y:S04]  /*48c60*/  LDL.LU R71, [R1+0x56c4] ;  /* 0x0056c40001477983 */ /* 0x000ea80000300800 */
[----:B------:R4:W-:Y:S01]  /*48c70*/  STL.64 [R1+0x3420], R188 ;  /* 0x003420bc01007387 */ /* 0x0009e20000100a00 */
[C---:B0-----:R-:W-:Y:S02]  /*48c80*/  IADD3 R190, P4, R186.reuse, R6, RZ ;  /* 0x00000006babe7210 */ /* 0x041fe40007f9e0ff */
[C---:B-1----:R-:W-:Y:S02]  /*48c90*/  IADD3 R192, P1, R186.reuse, R0, RZ ;  /* 0x00000000bac07210 */ /* 0x042fe40007f3e0ff */
[----:B----4-:R-:W-:Y:S01]  /*48ca0*/  IADD3 R188, P2, R186, R2, RZ ;  /* 0x00000002babc7210 */ /* 0x010fe20007f5e0ff */
        /* <DEDUP_REMOVED lines=9> */
[----:B------:R-:W-:Y:S02]  /*48d40*/  IMAD.MOV.U32 R173, RZ, RZ, R172 ;  /* 0x000000ffffad7224 */ /* 0x000fe400078e00ac */
[----:B------:R-:W-:Y:S01]  /*48d50*/  IMAD.MOV.U32 R172, RZ, RZ, R171 ;  /* 0x000000ffffac7224 */ /* 0x000fe200078e00ab */
[----:B------:R0:W-:Y:S01]  /*48d60*/  STL.64 [R1+0x3418], R190 ;  /* 0x003418be01007387 */ /* 0x0001e20000100a00 */
[----:B------:R-:W-:Y:S02]  /*48d70*/  IMAD.MOV.U32 R171, RZ, RZ, R170 ;  /* 0x000000ffffab7224 */ /* 0x000fe400078e00aa */
[----:B------:R-:W-:-:S02]  /*48d80*/  IMAD.MOV.U32 R170, RZ, RZ, R169 ;  /* 0x000000ffffaa7224 */ /* 0x000fc400078e00a9 */
[----:B------:R-:W4:Y:S01]  /*48d90*/  LDL.LU R169, [R1+0x1e2c] ;  /* 0x001e2c0001a97983 */ /* 0x000f220000300800 */
[C---:B------:R-:W-:Y:S02]  /*48da0*/  IMAD.X R193, R185.reuse, 0x1, R7, P1 ;  /* 0x00000001b9c17824 */ /* 0x040fe400008e0607 */
[----:B------:R-:W-:Y:S02]  /*48db0*/  IMAD.X R189, R185, 0x1, R13, P2 ;  /* 0x00000001b9bd7824 */ /* 0x000fe400010e060d */
        /* <DEDUP_REMOVED lines=8> */
[----:B------:R-:W-:Y:S01]  /*48e40*/  IMAD.MOV.U32 R173, RZ, RZ, R172 ;  /* 0x000000ffffad7224 */ /* 0x000fe200078e00ac */
[----:B------:R1:W-:Y:S01]  /*48e50*/  STL.64 [R1+0x3410], R192 ;  /* 0x003410c001007387 */ /* 0x0003e20000100a00 */
[----:B------:R-:W-:-:S02]  /*48e60*/  IMAD.MOV.U32 R172, RZ, RZ, R171 ;  /* 0x000000ffffac7224 */ /* 0x000fc400078e00ab */
[----:B------:R-:W-:Y:S01]  /*48e70*/  IMAD.MOV.U32 R171, RZ, RZ, R170 ;  /* 0x000000ffffab7224 */ /* 0x000fe200078e00aa */
[----:B------:R3:W-:Y:S01]  /*48e80*/  STL.64 [R1+0x3408], R188 ;  /* 0x003408bc01007387 */ /* 0x0007e20000100a00 */
[----:B----4-:R-:W-:-:S03]  /*48e90*/  IMAD.MOV.U32 R170, RZ, RZ, R169 ;  /* 0x000000ffffaa7224 */ /* 0x010fc600078e00a9 */
[----:B------:R-:W4:Y:S01]  /*48ea0*/  LDL.LU R169, [R1+0x1a20] ;  /* 0x001a200001a97983 */ /* 0x000f220000300800 */
[----:B0-----:R-:W-:-:S05]  /*48eb0*/  IADD3 R190, P4, R181, R4, RZ ;  /* 0x00000004b5be7210 */ /* 0x001fca0007f9e0ff */
[C---:B------:R-:W-:Y:S01]  /*48ec0*/  IMAD.X R191, R182.reuse, 0x1, R3, P4 ;  /* 0x00000001b6bf7824 */ /* 0x040fe200020e0603 */
[C---:B-1----:R-:W-:Y:S02]  /*48ed0*/  IADD3 R192, P1, R181.reuse, R6, RZ ;  /* 0x00000006b5c07210 */ /* 0x042fe40007f3e0ff */
[C---:B---3--:R-:W-:Y:S02]  /*48ee0*/  IADD3 R188, P2, R181.reuse, R0, RZ ;  /* 0x00000000b5bc7210 */ /* 0x048fe40007f5e0ff */
[----:B------:R0:W-:Y:S01]  /*48ef0*/  STL.64 [R1+0x3400], R190 ;  /* 0x003400be01007387 */ /* 0x0001e20000100a00 */
[----:B------:R-:W-:Y:S01]  /*48f00*/  IMAD.X R193, R182, 0x1, R5, P1 ;  /* 0x00000001b6c17824 */ /* 0x000fe200008e0605 */
[----:B0-----:R-:W-:Y:S01]  /*48f10*/  IADD3 R190, P4, R181, R2, RZ ;  /* 0x00000002b5be7210 */ /* 0x001fe20007f9e0ff */
        /* <DEDUP_REMOVED lines=10> */
[----:B------:R0:W-:Y:S01]  /*48fc0*/  STL.64 [R1+0x33f8], R192 ;  /* 0x0033f8c001007387 */ /* 0x0001e20000100a00 */
[----:B------:R-:W-:Y:S02]  /*48fd0*/  IMAD.MOV.U32 R171, RZ, RZ, R170 ;  /* 0x000000ffffab7224 */ /* 0x000fe400078e00aa */
[----:B----4-:R-:W-:Y:S02]  /*48fe0*/  IMAD.MOV.U32 R170, RZ, RZ, R169 ;  /* 0x000000ffffaa7224 */ /* 0x010fe400078e00a9 */
[----:B------:R-:W3:Y:S01]  /*48ff0*/  LDL.LU R169, [R1+0x1e30] ;  /* 0x001e300001a97983 */ /* 0x000ee20000300800 */
[C---:B------:R-:W-:Y:S02]  /*49000*/  IMAD.X R189, R182.reuse, 0x1, R7, P2 ;  /* 0x00000001b6bd7824 */ /* 0x040fe400010e0607 */
[----:B------:R-:W-:-:S02]  /*49010*/  IMAD.X R191, R182, 0x1, R13, P4 ;  /* 0x00000001b6bf7824 */ /* 0x000fc400020e060d */
[----:B------:R-:W-:Y:S02]  /*49020*/  IMAD.MOV.U32 R182, RZ, RZ, R180 ;  /* 0x000000ffffb67224 */ /* 0x000fe400078e00b4 */
[----:B------:R-:W-:Y:S02]  /*49030*/  IMAD.MOV.U32 R180, RZ, RZ, R179 ;  /* 0x000000ffffb47224 */ /* 0x000fe400078e00b3 */
[----:B------:R-:W-:Y:S01]  /*49040*/  IMAD.MOV.U32 R179, RZ, RZ, R178 ;  /* 0x000000ffffb37224 */ /* 0x000fe200078e00b2 */
[----:B0-----:R-:W-:Y:S01]  /*49050*/  IADD3 R192, P1, R183, R4, RZ ;  /* 0x00000004b7c07210 */ /* 0x001fe20007f3e0ff */
[----:B------:R-:W-:Y:S02]  /*49060*/  IMAD.MOV.U32 R178, RZ, RZ, R177 ;  /* 0x000000ffffb27224 */ /* 0x000fe400078e00b1 */
[----:B------:R-:W-:Y:S02]  /*49070*/  IMAD.MOV.U32 R177, RZ, RZ, R176 ;  /* 0x000000ffffb17224 */ /* 0x000fe400078e00b0 */
[----:B------:R-:W-:Y:S01]  /*49080*/  IMAD.MOV.U32 R176, RZ, RZ, R175 ;  /* 0x000000ffffb07224 */ /* 0x000fe200078e00af */
[----:B------:R-:W-:Y:S01]  /*49090*/  SHF.R.S32.HI R56, RZ, 0x1f, R56 ;  /* 0x0000001fff387819 */ /* 0x000fe20000011438 */
[----:B------:R-:W-:-:S02]  /*490a0*/  IMAD.MOV.U32 R175, RZ, RZ, R174 ;  /* 0x000000ffffaf7224 */ /* 0x000fc400078e00ae */
[----:B------:R-:W-:Y:S02]  /*490b0*/  IMAD.MOV.U32 R174, RZ, RZ, R173 ;  /* 0x000000ffffae7224 */ /* 0x000fe400078e00ad */
[----:B------:R-:W-:Y:S02]  /*490c0*/  IMAD.MOV.U32 R173, RZ, RZ, R172 ;  /* 0x000000ffffad7224 */ /* 0x000fe400078e00ac */
[----:B------:R-:W-:Y:S02]  /*490d0*/  IMAD.MOV.U32 R172, RZ, RZ, R171 ;  /* 0x000000ffffac7224 */ /* 0x000fe400078e00ab */
[----:B------:R-:W-:Y:S01]  /*490e0*/  IMAD.X R193, R194, 0x1, R3, P1 ;  /* 0x00000001c2c17824 */ /* 0x000fe200008e0603 */
[----:B------:R0:W-:Y:S01]  /*490f0*/  STL.64 [R1+0x33f0], R188 ;  /* 0x0033f0bc01007387 */ /* 0x0001e20000100a00 */
[----:B------:R-:W-:-:S03]  /*49100*/  IMAD.MOV.U32 R171, RZ, RZ, R170 ;  /* 0x000000ffffab7224 */ /* 0x000fc600078e00aa */
[----:B------:R1:W-:Y:S01]  /*49110*/  STL.64 [R1+0x33e8], R190 ;  /* 0x0033e8be01007387 */ /* 0x0003e20000100a00 */
[C---:B0-----:R-:W-:Y:S02]  /*49120*/  IADD3 R188, P2, R183.reuse, R6, RZ ;  /* 0x00000006b7bc7210 */ /* 0x041fe40007f5e0ff */
[----:B-1----:R-:W-:-:S03]  /*49130*/  IADD3 R190, P4, R183, R0, RZ ;  /* 0x00000000b7be7210 */ /* 0x002fc60007f9e0ff */
[C---:B------:R-:W-:Y:S02]  /*49140*/  IMAD.X R189, R194.reuse, 0x1, R5, P2 ;  /* 0x00000001c2bd7824 */ /* 0x040fe400010e0605 */
[----:B------:R-:W-:Y:S01]  /*49150*/  IMAD.X R191, R194, 0x1, R7, P4 ;  /* 0x00000001c2bf7824 */ /* 0x000fe200020e0607 */
[----:B------:R-:W-:Y:S02]  /*49160*/  SHF.R.S32.HI R54, RZ, 0x1f, R55 ;  /* 0x0000001fff367819 */ /* 0x000fe40000011437 */
[----:B------:R-:W-:Y:S02]  /*49170*/  SHF.R.S32.HI R52, RZ, 0x1f, R53 ;  /* 0x0000001fff347819 */ /* 0x000fe40000011435 */
[----:B------:R-:W-:Y:S02]  /*49180*/  SHF.R.S32.HI R11, RZ, 0x1f, R51 ;  /* 0x0000001fff0b7819 */ /* 0x000fe40000011433 */
[----:B------:R-:W-:Y:S02]  /*49190*/  SHF.R.S32.HI R9, RZ, 0x1f, R63 ;  /* 0x0000001fff097819 */ /* 0x000fe4000001143f */
[----:B------:R-:W-:Y:S01]  /*491a0*/  SHF.R.S32.HI R61, RZ, 0x1f, R10 ;  /* 0x0000001fff3d7819 */ /* 0x000fe2000001140a */
[----:B---3--:R-:W-:-:S02]  /*491b0*/  IMAD.MOV.U32 R170, RZ, RZ, R169 ;  /* 0x000000ffffaa7224 */ /* 0x008fc400078e00a9 */
[----:B------:R-:W-:Y:S02]  /*491c0*/  IMAD.MOV.U32 R169, RZ, RZ, R56 ;  /* 0x000000ffffa97224 */ /* 0x000fe400078e0038 */
[----:B------:R-:W3:Y:S04]  /*491d0*/  LDL.LU R56, [R1+0x56c0] ;  /* 0x0056c00001387983 */ /* 0x000ee80000300800 */
[----:B------:R0:W-:Y:S02]  /*491e0*/  STL.64 [R1+0x33e0], R192 ;  /* 0x0033e0c001007387 */ /* 0x0001e40000100a00 */
[----:B0-----:R-:W-:Y:S01]  /*491f0*/  IADD3 R192, P1, R183, R2, RZ ;  /* 0x00000002b7c07210 */ /* 0x001fe20007f3e0ff */
        /* <DEDUP_REMOVED lines=8> */
[----:B------:R-:W-:Y:S02]  /*49280*/  IMAD.MOV.U32 R175, RZ, RZ, R174 ;  /* 0x000000ffffaf7224 */ /* 0x000fe400078e00ae */
[----:B------:R-:W-:Y:S01]  /*49290*/  IMAD.MOV.U32 R180, RZ, RZ, R179 ;  /* 0x000000ffffb47224 */ /* 0x000fe200078e00b3 */
[----:B------:R0:W-:Y:S01]  /*492a0*/  STL.64 [R1+0x33d8], R188 ;  /* 0x0033d8bc01007387 */ /* 0x0001e20000100a00 */
[----:B------:R-:W-:Y:S02]  /*492b0*/  IMAD.MOV.U32 R174, RZ, RZ, R173 ;  /* 0x000000ffffae7224 */ /* 0x000fe400078e00ad */
[----:B------:R-:W-:Y:S02]  /*492c0*/  IMAD.MOV.U32 R179, RZ, RZ, R178 ;  /* 0x000000ffffb37224 */ /* 0x000fe400078e00b2 */
[----:B------:R-:W-:Y:S02]  /*492d0*/  IMAD.MOV.U32 R173, RZ, RZ, R172 ;  /* 0x000000ffffad7224 */ /* 0x000fe400078e00ac */
[----:B------:R-:W-:-:S02]  /*492e0*/  IMAD.MOV.U32 R178, RZ, RZ, R177 ;  /* 0x000000ffffb27224 */ /* 0x000fc400078e00b1 */
[----:B------:R-:W-:Y:S02]  /*492f0*/  IMAD.MOV.U32 R172, RZ, RZ, R171 ;  /* 0x000000ffffac7224 */ /* 0x000fe400078e00ab */
[----:B------:R-:W-:Y:S01]  /*49300*/  IMAD.MOV.U32 R177, RZ, RZ, R176 ;  /* 0x000000ffffb17224 */ /* 0x000fe200078e00b0 */
[----:B0-----:R-:W-:Y:S01]  /*49310*/  IADD3 R188, P2, R184, R4, RZ ;  /* 0x00000004b8bc7210 */ /* 0x001fe20007f5e0ff */
[----:B------:R-:W-:Y:S02]  /*49320*/  IMAD.MOV.U32 R171, RZ, RZ, R170 ;  /* 0x000000ffffab7224 */ /* 0x000fe400078e00aa */
[----:B------:R-:W-:Y:S02]  /*49330*/  IMAD.MOV.U32 R176, RZ, RZ, R175 ;  /* 0x000000ffffb07224 */ /* 0x000fe400078e00af */
[----:B------:R-:W-:Y:S02]  /*49340*/  IMAD.MOV.U32 R170, RZ, RZ, R169 ;  /* 0x000000ffffaa7224 */ /* 0x000fe400078e00a9 */
[----:B------:R-:W-:-:S02]  /*49350*/  IMAD.MOV.U32 R175, RZ, RZ, R174 ;  /* 0x000000ffffaf7224 */ /* 0x000fc400078e00ae */
[----:B------:R-:W-:Y:S02]  /*49360*/  IMAD.MOV.U32 R169, RZ, RZ, R55 ;  /* 0x000000ffffa97224 */ /* 0x000fe400078e0037 */
[----:B------:R-:W-:Y:S01]  /*49370*/  IMAD.MOV.U32 R174, RZ, RZ, R173 ;  /* 0x000000ffffae7224 */ /* 0x000fe200078e00ad */
[----:B------:R-:W4:Y:S01]  /*49380*/  LDL.LU R55, [R1+0x56bc] ;  /* 0x0056bc0001377983 */ /* 0x000f220000300800 */
[----:B------:R-:W-:Y:S02]  /*49390*/  IMAD.MOV.U32 R173, RZ, RZ, R172 ;  /* 0x000000ffffad7224 */ /* 0x000fe400078e00ac */
[----:B------:R-:W-:Y:S02]  /*493a0*/  IMAD.MOV.U32 R172, RZ, RZ, R171 ;  /* 0x000000ffffac7224 */ /* 0x000fe400078e00ab */
[----:B------:R-:W-:Y:S01]  /*493b0*/  IMAD.X R189, R187, 0x1, R3, P2 ;  /* 0x00000001bbbd7824 */ /* 0x000fe200010e0603 */
[----:B------:R0:W-:Y:S01]  /*493c0*/  STL.64 [R1+0x33d0], R190 ;  /* 0x0033d0be01007387 */ /* 0x0001e20000100a00 */
[----:B------:R-:W-:-:S02]  /*493d0*/  IMAD.MOV.U32 R171, RZ, RZ, R170 ;  /* 0x000000ffffab7224 */ /* 0x000fc400078e00aa */
[----:B------:R-:W-:Y:S01]  /*493e0*/  IMAD.MOV.U32 R170, RZ, RZ, R169 ;  /* 0x000000ffffaa7224 */ /* 0x000fe200078e00a9 */
[----:B------:R1:W-:Y:S01]  /*493f0*/  STL.64 [R1+0x33c8], R192 ;  /* 0x0033c8c001007387 */ /* 0x0003e20000100a00 */
[----:B------:R-:W-:-:S03]  /*49400*/  IMAD.MOV.U32 R169, RZ, RZ, R54 ;  /* 0x000000ffffa97224 */ /* 0x000fc600078e0036 */
[----:B------:R-:W3:Y:S01]  /*49410*/  LDL.LU R54, [R1+0x56b8] ;  /* 0x0056b80001367983 */ /* 0x000ee20000300800 */
        /* <DEDUP_REMOVED lines=25> */
[----:B------:R-:W-:Y:S02]  /*495b0*/  IMAD.MOV.U32 R176, RZ, RZ, R175 ;  /* 0x000000ffffb07224 */ /* 0x000fe400078e00af */
[----:B------:R-:W-:Y:S02]  /*495c0*/  IMAD.MOV.U32 R170, RZ, RZ, R169 ;  /* 0x000000ffffaa7224 */ /* 0x000fe400078e00a9 */
[----:B------:R-:W-:Y:S02]  /*495d0*/  IMAD.MOV.U32 R175, RZ, RZ, R174 ;  /* 0x000000ffffaf7224 */ /* 0x000fe400078e00ae */
[----:B------:R-:W-:-:S02]  /*495e0*/  IMAD.MOV.U32 R169, RZ, RZ, R53 ;  /* 0x000000ffffa97224 */ /* 0x000fc400078e0035 */
[----:B------:R-:W-:Y:S01]  /*495f0*/  IMAD.MOV.U32 R174, RZ, RZ, R173 ;  /* 0x000000ffffae7224 */ /* 0x000fe200078e00ad */
[----:B------:R-:W3:Y:S01]  /*49600*/  LDL.LU R53, [R1+0x56b4] ;  /* 0x0056b40001357983 */ /* 0x000ee20000300800 */
        /* <DEDUP_REMOVED lines=1237> */
[----:B--2---:R-:W-:-:S02]  /*4e360*/  IMAD.MOV.U32 R169, RZ, RZ, R141 ;  /* 0x000000ffffa97224 */ /* 0x004fc400078e008d */
        /* <DEDUP_REMOVED lines=1452> */
[C---:B------:R-:W-:Y:S02]  /*53e30*/  IMAD.X R189, R187.reuse, 0x1, R5, P2 ;  /* 0x00000001bbbd7824 */ /* 0x040fe400010e0605 */
[----:B------:R-:W-:Y:S01]  /*53e40*/  IMAD.X R191, R187, 0x1, R7, P4 ;  /* 0x00000001bbbf7824 */ /* 0x000fe200020e0607 */
[----:B0-----:R-:W-:Y:S01]  /*53e50*/  IADD3 R192, P1, R184, R2, RZ ;  /* 0x00000002b8c07210 */ /* 0x001fe20007f3e0ff */
[----:B------:R-:W-:-:S02]  /*53e60*/  IMAD.MOV.U32 R184, RZ, RZ, R180 ;  /* 0x000000ffffb87224 */ /* 0x000fc400078e00b4 */
[----:B------:R-:W-:Y:S02]  /*53e70*/  IMAD.MOV.U32 R180, RZ, RZ, R179 ;  /* 0x000000ffffb47224 */ /* 0x000fe400078e00b3 */
[----:B------:R-:W-:Y:S02]  /*53e80*/  IMAD.MOV.U32 R179, RZ, RZ, R178 ;  /* 0x000000ffffb37224 */ /* 0x000fe400078e00b2 */
[----:B------:R-:W-:Y:S02]  /*53e90*/  IMAD.MOV.U32 R178, RZ, RZ, R177 ;  /* 0x000000ffffb27224 */ /* 0x000fe400078e00b1 */
[----:B------:R-:W-:Y:S02]  /*53ea0*/  IMAD.MOV.U32 R177, RZ, RZ, R176 ;  /* 0x000000ffffb17224 */ /* 0x000fe400078e00b0 */
[----:B------:R-:W-:Y:S02]  /*53eb0*/  IMAD.X R193, R187, 0x1, R13, P1 ;  /* 0x00000001bbc17824 */ /* 0x000fe400008e060d */
[----:B------:R-:W-:-:S02]  /*53ec0*/  IMAD.MOV.U32 R176, RZ, RZ, R175 ;  /* 0x000000ffffb07224 */ /* 0x000fc400078e00af */
[----:B------:R-:W-:Y:S02]  /*53ed0*/  IMAD.MOV.U32 R187, RZ, RZ, R180 ;  /* 0x000000ffffbb7224 */ /* 0x000fe400078e00b4 */
[----:B------:R-:W-:Y:S02]  /*53ee0*/  IMAD.MOV.U32 R175, RZ, RZ, R174 ;  /* 0x000000ffffaf7224 */ /* 0x000fe400078e00ae */
[----:B------:R-:W-:Y:S01]  /*53ef0*/  IMAD.MOV.U32 R180, RZ, RZ, R179 ;  /* 0x000000ffffb47224 */ /* 0x000fe200078e00b3 */
[----:B------:R0:W-:Y:S01]  /*53f00*/  STL.64 [R1+0x2928], R188 ;  /* 0x002928bc01007387 */ /* 0x0001e20000100a00 */
[----:B------:R-:W-:Y:S02]  /*53f10*/  IMAD.MOV.U32 R174, RZ, RZ, R173 ;  /* 0x000000ffffae7224 */ /* 0x000fe400078e00ad */
[----:B------:R-:W-:Y:S02]  /*53f20*/  IMAD.MOV.U32 R179, RZ, RZ, R178 ;  /* 0x000000ffffb37224 */ /* 0x000fe400078e00b2 */
[----:B------:R-:W-:-:S02]  /*53f30*/  IMAD.MOV.U32 R173, RZ, RZ, R172 ;  /* 0x000000ffffad7224 */ /* 0x000fc400078e00ac */
[----:B------:R-:W-:Y:S02]  /*53f40*/  IMAD.MOV.U32 R178, RZ, RZ, R177 ;  /* 0x000000ffffb27224 */ /* 0x000fe400078e00b1 */
[----:B------:R-:W-:Y:S02]  /*53f50*/  IMAD.MOV.U32 R172, RZ, RZ, R171 ;  /* 0x000000ffffac7224 */ /* 0x000fe400078e00ab */
[----:B------:R-:W-:Y:S01]  /*53f60*/  IMAD.MOV.U32 R177, RZ, RZ, R176 ;  /* 0x000000ffffb17224 */ /* 0x000fe200078e00b0 */
[----:B0-----:R-:W-:Y:S01]  /*53f70*/  IADD3 R188, P2, R186, R4, RZ ;  /* 0x00000004babc7210 */ /* 0x001fe20007f5e0ff */
[----:B------:R-:W-:Y:S02]  /*53f80*/  IMAD.MOV.U32 R171, RZ, RZ, R170 ;  /* 0x000000ffffab7224 */ /* 0x000fe400078e00aa */
[----:B------:R-:W-:Y:S02]  /*53f90*/  IMAD.MOV.U32 R176, RZ, RZ, R175 ;  /* 0x000000ffffb07224 */ /* 0x000fe400078e00af */
[----:B------:R-:W-:-:S02]  /*53fa0*/  IMAD.MOV.U32 R175, RZ, RZ, R174 ;  /* 0x000000ffffaf7224 */ /* 0x000fc400078e00ae */
[----:B------:R-:W-:Y:S02]  /*53fb0*/  IMAD.MOV.U32 R174, RZ, RZ, R173 ;  /* 0x000000ffffae7224 */ /* 0x000fe400078e00ad */
[----:B------:R-:W-:Y:S02]  /*53fc0*/  IMAD.MOV.U32 R173, RZ, RZ, R172 ;  /* 0x000000ffffad7224 */ /* 0x000fe400078e00ac */
[----:B------:R-:W-:Y:S02]  /*53fd0*/  IMAD.MOV.U32 R172, RZ, RZ, R171 ;  /* 0x000000ffffac7224 */ /* 0x000fe400078e00ab */
[----:B------:R-:W-:Y:S02]  /*53fe0*/  IMAD.X R189, R185, 0x1, R3, P2 ;  /* 0x00000001b9bd7824 */ /* 0x000fe400010e0603 */
[----:B----4-:R-:W-:Y:S02]  /*53ff0*/  IMAD.MOV.U32 R170, RZ, RZ, R169 ;  /* 0x000000ffffaa7224 */ /* 0x010fe400078e00a9 */
[----:B------:R-:W-:-:S02]  /*54000*/  IMAD.MOV.U32 R169, RZ, RZ, R55 ;  /* 0x000000ffffa97224 */ /* 0x000fc400078e0037 */
[----:B------:R-:W3:Y:S01]  /*54010*/  LDL.LU R55, [R1+0x549c] ;  /* 0x00549c0001377983 */ /* 0x000ee20000300800 */
[----:B------:R-:W-:Y:S02]  /*54020*/  IMAD.MOV.U32 R171, RZ, RZ, R170 ;  /* 0x000000ffffab7224 */ /* 0x000fe400078e00aa */
[----:B------:R-:W-:Y:S01]  /*54030*/  IMAD.MOV.U32 R170, RZ, RZ, R169 ;  /* 0x000000ffffaa7224 */ /* 0x000fe200078e00a9 */
[----:B------:R0:W-:Y:S01]  /*54040*/  STL.64 [R1+0x2920], R190 ;  /* 0x002920be01007387 */ /* 0x0001e20000100a00 */
[----:B------:R-:W-:-:S03]  /*54050*/  IMAD.MOV.U32 R169, RZ, RZ, R56 ;  /* 0x000000ffffa97224 */ /* 0x000fc600078e0038 */
[----:B------:R1:W-:Y:S04]  /*54060*/  STL.64 [R1+0x2918], R192 ;  /* 0x002918c001007387 */ /* 0x0003e80000100a00 */
[----:B------:R-:W4:Y:S01]  /*54070*/  LDL.LU R56, [R1+0x5498] ;  /* 0x0054980001387983 */ /* 0x000f220000300800 */
        /* <DEDUP_REMOVED lines=110> */
[----:B------:R-:W4:Y:S01]  /*54760*/  LDL.LU R63, [R1+0x5484] ;  /* 0x00548400013f7983 */ /* 0x000f220000300800 */
        /* <DEDUP_REMOVED lines=2491> */
[----:B-1----:R-:W-:-:S03]  /*5e320*/  IADD3 R190, P4, R181, R0, RZ ;  /* 0x00000000b5be7210 */ /* 0x002fc60007f9e0ff */
[----:B------:R-:W-:Y:S01]  /*5e330*/  IMAD.X R189, R182, 0x1, R5, P2 ;  /* 0x00000001b6bd7824 */ /* 0x000fe200010e0605 */
[----:B---3--:R-:W-:Y:S01]  /*5e340*/  IADD3 R192, P1, R181, R2, RZ ;  /* 0x00000002b5c07210 */ /* 0x008fe20007f3e0ff */
[----:B------:R-:W-:Y:S02]  /*5e350*/  IMAD.MOV.U32 R181, RZ, RZ, R180 ;  /* 0x000000ffffb57224 */ /* 0x000fe400078e00b4 */
[----:B------:R-:W-:Y:S02]  /*5e360*/  IMAD.MOV.U32 R180, RZ, RZ, R179 ;  /* 0x000000ffffb47224 */ /* 0x000fe400078e00b3 */
[----:B------:R-:W-:Y:S02]  /*5e370*/  IMAD.MOV.U32 R179, RZ, RZ, R178 ;  /* 0x000000ffffb37224 */ /* 0x000fe400078e00b2 */
[----:B------:R-:W-:Y:S02]  /*5e380*/  IMAD.MOV.U32 R178, RZ, RZ, R177 ;  /* 0x000000ffffb27224 */ /* 0x000fe400078e00b1 */
[----:B------:R-:W-:-:S02]  /*5e390*/  IMAD.MOV.U32 R177, RZ, RZ, R176 ;  /* 0x000000ffffb17224 */ /* 0x000fc400078e00b0 */
[C---:B------:R-:W-:Y:S02]  /*5e3a0*/  IMAD.X R191, R182.reuse, 0x1, R7, P4 ;  /* 0x00000001b6bf7824 */ /* 0x040fe400020e0607 */
[----:B------:R-:W-:Y:S02]  /*5e3b0*/  IMAD.X R193, R182, 0x1, R13, P1 ;  /* 0x00000001b6c17824 */ /* 0x000fe400008e060d */
        /* <DEDUP_REMOVED lines=17> */
[----:B------:R-:W-:Y:S01]  /*5e4d0*/  IMAD.MOV.U32 R174, RZ, RZ, R173 ;  /* 0x000000ffffae7224 */ /* 0x000fe200078e00ad */
[----:B------:R-:W3:Y:S01]  /*5e4e0*/  LDL.LU R73, [R1+0x528c] ;  /* 0x00528c0001497983 */ /* 0x000ee20000300800 */
        /* <DEDUP_REMOVED lines=9> */
[----:B------:R-:W3:Y:S04]  /*5e580*/  LDL.LU R72, [R1+0x5288] ;  /* 0x0052880001487983 */ /* 0x000ee80000300800 */
[----:B------:R4:W-:Y:S01]  /*5e590*/  STL.64 [R1+0x1fc0], R188 ;  /* 0x001fc0bc01007387 */ /* 0x0009e20000100a00 */
[C---:B0-----:R-:W-:Y:S02]  /*5e5a0*/  IADD3 R190, P4, R183.reuse, R6, RZ ;  /* 0x00000006b7be7210 */ /* 0x041fe40007f9e0ff */
[----:B-1----:R-:W-:-:S03]  /*5e5b0*/  IADD3 R192, P1, R183, R0, RZ ;  /* 0x00000000b7c07210 */ /* 0x002fc60007f3e0ff */
[----:B------:R-:W-:Y:S01]  /*5e5c0*/  IMAD.X R191, R194, 0x1, R5, P4 ;  /* 0x00000001c2bf7824 */ /* 0x000fe200020e0605 */
[----:B----4-:R-:W-:Y:S01]  /*5e5d0*/  IADD3 R188, P2, R183, R2, RZ ;  /* 0x00000002b7bc7210 */ /* 0x010fe20007f5e0ff */
[----:B------:R-:W-:Y:S02]  /*5e5e0*/  IMAD.MOV.U32 R183, RZ, RZ, R180 ;  /* 0x000000ffffb77224 */ /* 0x000fe400078e00b4 */
        /* <DEDUP_REMOVED lines=65> */
[----:B------:R-:W-:Y:S02]  /*5ea00*/  IMAD.MOV.U32 R160, RZ, RZ, R69 ;  /* 0x000000ffffa07224 */ /* 0x000fe400078e0045 */
[----:B------:R-:W-:Y:S01]  /*5ea10*/  IMAD.MOV.U32 R173, RZ, RZ, R172 ;  /* 0x000000ffffad7224 */ /* 0x000fe200078e00ac */
[----:B------:R-:W3:Y:S01]  /*5ea20*/  LDL.LU R69, [R1+0x527c] ;  /* 0x00527c0001457983 */ /* 0x000ee20000300800 */
[----:B------:R-:W-:Y:S02]  /*5ea30*/  IMAD.X R193, R185, 0x1, R3, P1 ;  /* 0x00000001b9c17824 */ /* 0x000fe400008e0603 */
[----:B------:R-:W-:Y:S01]  /*5ea40*/  IMAD.MOV.U32 R172, RZ, RZ, R171 ;  /* 0x000000ffffac7224 */ /* 0x000fe200078e00ab */
[----:B------:R0:W-:Y:S01]  /*5ea50*/  STL.64 [R1+0x1f90], R188 ;  /* 0x001f90bc01007387 */ /* 0x0001e20000100a00 */
[----:B------:R-:W-:-:S02]  /*5ea60*/  IMAD.MOV.U32 R171, RZ, RZ, R170 ;  /* 0x000000ffffab7224 */ /* 0x000fc400078e00aa */
[----:B------:R-:W-:Y:S01]  /*5ea70*/  IMAD.MOV.U32 R170, RZ, RZ, R68 ;  /* 0x000000ffffaa7224 */ /* 0x000fe200078e0044 */
[----:B------:R1:W-:Y:S04]  /*5ea80*/  STL.64 [R1+0x1f88], R190 ;  /* 0x001f88be01007387 */ /* 0x0003e80000100a00 */
        /* <DEDUP_REMOVED lines=33> */
[----:B------:R-:W4:Y:S01]  /*5eca0*/  LDL.LU R67, [R1+0x5274] ;  /* 0x0052740001437983 */ /* 0x000f220000300800 */
[----:B------:R-:W-:Y:S02]  /*5ecb0*/  IMAD.X R189, R182, 0x1, R3, P2 ;  /* 0x00000001b6bd7824 */ /* 0x000fe400010e0603 */
[----:B------:R-:W-:Y:S01]  /*5ecc0*/  IMAD.MOV.U32 R171, RZ, RZ, R170 ;  /* 0x000000ffffab7224 */ /* 0x000fe200078e00aa */
[----:B------:R0:W-:Y:S01]  /*5ecd0*/  STL.64 [R1+0x1f70], R190 ;  /* 0x001f70be01007387 */ /* 0x0001e20000100a00 */
[----:B------:R-:W-:-:S02]  /*5ece0*/  IMAD.MOV.U32 R170, RZ, RZ, R158 ;  /* 0x000000ffffaa7224 */ /* 0x000fc400078e009e */
[----:B------:R-:W-:Y:S01]  /*5ecf0*/  IMAD.MOV.U32 R158, RZ, RZ, R66 ;  /* 0x000000ffff9e7224 */ /* 0x000fe200078e0042 */
        /* <DEDUP_REMOVED lines=32> */
[----:B------:R-:W-:Y:S01]  /*5ef00*/  IMAD.MOV.U32 R172, RZ, RZ, R171 ;  /* 0x000000ffffac7224 */ /* 0x000fe200078e00ab */
[----:B------:R-:W3:Y:S01]  /*5ef10*/  LDL.LU R65, [R1+0x526c] ;  /* 0x00526c0001417983 */ /* 0x000ee20000300800 */
[----:B------:R-:W-:Y:S02]  /*5ef20*/  IMAD.X R191, R194, 0x1, R3, P4 ;  /* 0x00000001c2bf7824 */ /* 0x000fe400020e0603 */
[----:B------:R-:W-:Y:S01]  /*5ef30*/  IMAD.MOV.U32 R171, RZ, RZ, R170 ;  /* 0x000000ffffab7224 */ /* 0x000fe200078e00aa */
[----:B------:R0:W-:Y:S01]  /*5ef40*/  STL.64 [R1+0x1f50], R192 ;  /* 0x001f50c001007387 */ /* 0x0001e20000100a00 */
[----:B------:R-:W-:Y:S02]  /*5ef50*/  IMAD.MOV.U32 R170, RZ, RZ, R154 ;  /* 0x000000ffffaa7224 */ /* 0x000fe400078e009a */
        /* <DEDUP_REMOVED lines=34> */
[----:B------:R-:W4:Y:S01]  /*5f180*/  LDL.LU R63, [R1+0x5264] ;  /* 0x00526400013f7983 */ /* 0x000f220000300800 */
[----:B------:R-:W-:Y:S02]  /*5f190*/  IMAD.X R193, R187, 0x1, R3, P1 ;  /* 0x00000001bbc17824 */ /* 0x000fe400008e0603 */
[----:B------:R-:W-:Y:S01]  /*5f1a0*/  IMAD.MOV.U32 R171, RZ, RZ, R170 ;  /* 0x000000ffffab7224 */ /* 0x000fe200078e00aa */
[----:B------:R0:W-:Y:S01]  /*5f1b0*/  STL.64 [R1+0x1f30], R188 ;  /* 0x001f30bc01007387 */ /* 0x0001e20000100a00 */
[----:B------:R-:W-:Y:S02]  /*5f1c0*/  IMAD.MOV.U32 R170, RZ, RZ, R161 ;  /* 0x000000ffffaa7224 */ /* 0x000fe400078e00a1 */
        /* <DEDUP_REMOVED lines=32> */
[----:B------:R-:W-:Y:S01]  /*5f3d0*/  IMAD.MOV.U32 R173, RZ, RZ, R172 ;  /* 0x000000ffffad7224 */ /* 0x000fe200078e00ac */
[----:B------:R-:W3:Y:S01]  /*5f3e0*/  LDL.LU R61, [R1+0x525c] ;  /* 0x00525c00013d7983 */ /* 0x000ee20000300800 */
[----:B------:R-:W-:-:S02]  /*5f3f0*/  IMAD.MOV.U32 R172, RZ, RZ, R171 ;  /* 0x000000ffffac7224 */ /* 0x000fc400078e00ab */
        /* <DEDUP_REMOVED lines=21> */
[----:B------:R-:W-:Y:S01]  /*5f550*/  IMAD.MOV.U32 R173, RZ, RZ, R172 ;  /* 0x000000ffffad7224 */ /* 0x000fe200078e00ac */
[----:B0-----:R-:W-:Y:S01]  /*5f560*/  IADD3 R190, P4, R180, R4, RZ ;  /* 0x00000004b4be7210 */ /* 0x001fe20007f9e0ff */
[----:B------:R-:W-:Y:S02]  /*5f570*/  IMAD.MOV.U32 R172, RZ, RZ, R171 ;  /* 0x000000ffffac7224 */ /* 0x000fe400078e00ab */
[----:B------:R-:W-:-:S02]  /*5f580*/  IMAD.X R193, R185, 0x1, R7, P1 ;  /* 0x00000001b9c17824 */ /* 0x000fc400008e0607 */
[----:B------:R-:W-:Y:S02]  /*5f590*/  IMAD.MOV.U32 R171, RZ, RZ, R170 ;  /* 0x000000ffffab7224 */ /* 0x000fe400078e00aa */
[----:B------:R-:W-:Y:S02]  /*5f5a0*/  IMAD.X R189, R185, 0x1, R13, P2 ;  /* 0x00000001b9bd7824 */ /* 0x000fe400010e060d */
[----:B------:R-:W-:Y:S02]  /*5f5b0*/  IMAD.MOV.U32 R170, RZ, RZ, R168 ;  /* 0x000000ffffaa7224 */ /* 0x000fe400078e00a8 */
[----:B------:R-:W-:Y:S02]  /*5f5c0*/  IMAD.X R191, R182, 0x1, R3, P4 ;  /* 0x00000001b6bf7824 */ /* 0x000fe400020e0603 */
[----:B------:R-:W-:Y:S02]  /*5f5d0*/  IMAD.MOV.U32 R168, RZ, RZ, R59 ;  /* 0x000000ffffa87224 */ /* 0x000fe400078e003b */
[----:B------:R-:W4:Y:S04]  /*5f5e0*/  LDL.LU R59, [R1+0x5254] ;  /* 0x00525400013b7983 */ /* 0x000f280000300800 */
[----:B------:R0:W-:Y:S04]  /*5f5f0*/  STL.64 [R1+0x1ef0], R192 ;  /* 0x001ef0c001007387 */ /* 0x0001e80000100a00 */
[----:B------:R1:W-:Y:S04]  /*5f600*/  STL.64 [R1+0x1ee8], R188 ;  /* 0x001ee8bc01007387 */ /* 0x0003e80000100a00 */
[----:B------:R2:W-:Y:S01]  /*5f610*/  STL.64 [R1+0x1ee0], R190 ;  /* 0x001ee0be01007387 */ /* 0x0005e20000100a00 */
[----:B0-----:R-:W-:-:S02]  /*5f620*/  IADD3 R192, P1, R180, R6, RZ ;  /* 0x00000006b4c07210 */ /* 0x001fc40007f3e0ff */
[C---:B-1----:R-:W-:Y:S02]  /*5f630*/  IADD3 R188, P2, R180.reuse, R0, RZ ;  /* 0x00000000b4bc7210 */ /* 0x042fe40007f5e0ff */
[----:B--2---:R-:W-:Y:S01]  /*5f640*/  IADD3 R190, P4, R180, R2, RZ ;  /* 0x00000002b4be7210 */ /* 0x004fe20007f9e0ff */
[----:B------:R-:W-:Y:S02]  /*5f650*/  IMAD.MOV.U32 R180, RZ, RZ, R179 ;  /* 0x000000ffffb47224 */ /* 0x000fe400078e00b3 */
[----:B------:R-:W-:Y:S02]  /*5f660*/  IMAD.MOV.U32 R179, RZ, RZ, R178 ;  /* 0x000000ffffb37224 */ /* 0x000fe400078e00b2 */
[----:B------:R-:W-:Y:S02]  /*5f670*/  IMAD.MOV.U32 R178, RZ, RZ, R177 ;  /* 0x000000ffffb27224 */ /* 0x000fe400078e00b1 */
[----:B------:R-:W-:Y:S02]  /*5f680*/  IMAD.X R193, R182, 0x1, R5, P1 ;  /* 0x00000001b6c17824 */ /* 0x000fe400008e0605 */
        /* <DEDUP_REMOVED lines=10> */
[----:B------:R-:W-:Y:S01]  /*5f730*/  IMAD.MOV.U32 R178, RZ, RZ, R177 ;  /* 0x000000ffffb27224 */ /* 0x000fe200078e00b1 */
[----:B------:R0:W-:Y:S01]  /*5f740*/  STL.64 [R1+0x1ed8], R192 ;  /* 0x001ed8c001007387 */ /* 0x0001e20000100a00 */
[----:B------:R-:W-:Y:S02]  /*5f750*/  IMAD.MOV.U32 R172, RZ, RZ, R171 ;  /* 0x000000ffffac7224 */ /* 0x000fe400078e00ab */
[----:B------:R-:W-:-:S02]  /*5f760*/  IMAD.MOV.U32 R177, RZ, RZ, R176 ;  /* 0x000000ffffb17224 */ /* 0x000fc400078e00b0 */
[----:B------:R-:W-:Y:S02]  /*5f770*/  IMAD.MOV.U32 R171, RZ, RZ, R170 ;  /* 0x000000ffffab7224 */ /* 0x000fe400078e00aa */
[----:B------:R-:W-:Y:S02]  /*5f780*/  IMAD.MOV.U32 R176, RZ, RZ, R175 ;  /* 0x000000ffffb07224 */ /* 0x000fe400078e00af */
[----:B------:R-:W-:Y:S02]  /*5f790*/  IMAD.MOV.U32 R170, RZ, RZ, R166 ;  /* 0x000000ffffaa7224 */ /* 0x000fe400078e00a6 */
[----:B------:R-:W-:Y:S01]  /*5f7a0*/  IMAD.MOV.U32 R175, RZ, RZ, R174 ;  /* 0x000000ffffaf7224 */ /* 0x000fe200078e00ae */
[----:B0-----:R-:W-:Y:S01]  /*5f7b0*/  IADD3 R192, P1, R181, R4, RZ ;  /* 0x00000004b5c07210 */ /* 0x001fe20007f3e0ff */
[----:B------:R-:W-:Y:S02]  /*5f7c0*/  IMAD.MOV.U32 R166, RZ, RZ, R58 ;  /* 0x000000ffffa67224 */ /* 0x000fe400078e003a */
[----:B------:R-:W-:-:S02]  /*5f7d0*/  IMAD.MOV.U32 R174, RZ, RZ, R173 ;  /* 0x000000ffffae7224 */ /* 0x000fc400078e00ad */
[----:B------:R-:W-:Y:S02]  /*5f7e0*/  IMAD.MOV.U32 R173, RZ, RZ, R172 ;  /* 0x000000ffffad7224 */ /* 0x000fe400078e00ac */
[----:B------:R-:W-:Y:S02]  /*5f7f0*/  IMAD.MOV.U32 R185, RZ, RZ, R184 ;  /* 0x000000ffffb97224 */ /* 0x000fe400078e00b8 */
[----:B------:R-:W-:Y:S02]  /*5f800*/  IMAD.MOV.U32 R172, RZ, RZ, R171 ;  /* 0x000000ffffac7224 */ /* 0x000fe400078e00ab */
[----:B------:R-:W-:Y:S01]  /*5f810*/  IMAD.MOV.U32 R184, RZ, RZ, R167 ;  /* 0x000000ffffb87224 */ /* 0x000fe200078e00a7 */
[----:B------:R-:W-:Y:S01]  /*5f820*/  SHF.R.S32.HI R167, RZ, 0x1f, R58 ;  /* 0x0000001fffa77819 */ /* 0x000fe2000001143a */
[----:B------:R-:W-:Y:S01]  /*5f830*/  IMAD.MOV.U32 R171, RZ, RZ, R170 ;  /* 0x000000ffffab7224 */ /* 0x000fe200078e00aa */
[----:B------:R-:W4:Y:S01]  /*5f840*/  LDL.LU R58, [R1+0x5250] ;  /* 0x00525000013a7983 */ /* 0x000f220000300800 */
[----:B------:R-:W-:-:S02]  /*5f850*/  IMAD.MOV.U32 R170, RZ, RZ, R166 ;  /* 0x000000ffffaa7224 */ /* 0x000fc400078e00a6 */
        /* <DEDUP_REMOVED lines=11> */
[----:B------:R-:W-:Y:S01]  /*5f910*/  IADD3 R192, P1, R181, R2, RZ ;  /* 0x00000002b5c07210 */ /* 0x000fe20007f3e0ff */
        /* <DEDUP_REMOVED lines=38> */
[----:B-1----:R-:W-:Y:S01]  /*5fb80*/  IADD3 R192, P1, R183, R0, RZ ;  /* 0x00000000b7c07210 */ /* 0x002fe20007f3e0ff */
        /* <DEDUP_REMOVED lines=110> */
[----:B------:R-:W2:Y:S01]  /*60270*/  LDL.LU R50, [R1+0x5230] ;  /* 0x0052300001327983 */ /* 0x000ea20000300800 */
[----:B------:R-:W-:Y:S02]  /*60280*/  IMAD.X R189, R194, 0x1, R3, P2 ;  /* 0x00000001c2bd7824 */ /* 0x000fe400010e0603 */
[----:B------:R-:W-:Y:S01]  /*60290*/  IMAD.MOV.U32 R171, RZ, RZ, R170 ;  /* 0x000000ffffab7224 */ /* 0x000fe200078e00aa */
[----:B------:R0:W-:Y:S01]  /*602a0*/  STL.64 [R1+0x1e50], R190 ;  /* 0x001e50be01007387 */ /* 0x0001e20000100a00 */
[----:B------:R-:W-:-:S02]  /*602b0*/  IMAD.MOV.U32 R170, RZ, RZ, R159 ;  /* 0x000000ffffaa7224 */ /* 0x000fc400078e009f */
[----:B------:R-:W-:Y:S01]  /*602c0*/  IMAD.MOV.U32 R159, RZ, RZ, R49 ;  /* 0x000000ffff9f7224 */ /* 0x000fe200078e0031 */
[----:B------:R1:W-:Y:S04]  /*602d0*/  STL.64 [R1+0x1e48], R192 ;  /* 0x001e48c001007387 */ /* 0x0003e80000100a00 */
[----:B------:R-:W3:Y:S04]  /*602e0*/  LDL.LU R49, [R1+0x522c] ;  /* 0x00522c0001317983 */ /* 0x000ee80000300800 */
[----:B------:R1:W-:Y:S01]  /*602f0*/  STL.64 [R1+0x1e40], R188 ;  /* 0x001e40bc01007387 */ /* 0x0003e20000100a00 */
[----:B0-----:R-:W-:-:S02]  /*60300*/  IADD3 R190, P4, R181, R6, RZ ;  /* 0x00000006b5be7210 */ /* 0x001fc40007f9e0ff */
        /* <DEDUP_REMOVED lines=25> */
[----:B------:R-:W-:Y:S01]  /*604a0*/  IMAD.MOV.U32 R174, RZ, RZ, R173 ;  /* 0x000000ffffae7224 */ /* 0x000fe200078e00ad */
[----:B------:R-:W3:Y:S01]  /*604b0*/  LDL.LU R48, [R1+0x5228] ;  /* 0x0052280001307983 */ /* 0x000ee20000300800 */
[----:B------:R-:W-:Y:S02]  /*604c0*/  IMAD.X R193, R194, 0x1, R7, P1 ;  /* 0x00000001c2c17824 */ /* 0x000fe400008e0607 */
[----:B------:R-:W-:-:S02]  /*604d0*/  IMAD.MOV.U32 R173, RZ, RZ, R172 ;  /* 0x000000ffffad7224 */ /* 0x000fc400078e00ac */
[----:B------:R-:W-:Y:S02]  /*604e0*/  IMAD.X R189, R194, 0x1, R13, P2 ;  /* 0x00000001c2bd7824 */ /* 0x000fe400010e060d */
[----:B------:R-:W-:Y:S02]  /*604f0*/  IMAD.MOV.U32 R172, RZ, RZ, R171 ;  /* 0x000000ffffac7224 */ /* 0x000fe400078e00ab */
        /* <DEDUP_REMOVED lines=8> */
[----:B------:R-:W4:Y:S04]  /*60580*/  LDL.LU R47, [R1+0x5224] ;  /* 0x00522400012f7983 */ /* 0x000f280000300800 */
[----:B------:R1:W-:Y:S01]  /*60590*/  STL.64 [R1+0x1e20], R190 ;  /* 0x001e20be01007387 */ /* 0x0003e20000100a00 */
[C---:B0-----:R-:W-:Y:S02]  /*605a0*/  IADD3 R192, P1, R183.reuse, R6, RZ ;  /* 0x00000006b7c07210 */ /* 0x041fe40007f3e0ff */
[C---:B-1----:R-:W-:Y:S02]  /*605b0*/  IADD3 R188, P2, R183.reuse, R0, RZ ;  /* 0x00000000b7bc7210 */ /* 0x042fe40007f5e0ff */
[----:B------:R-:W-:Y:S01]  /*605c0*/  IADD3 R190, P4, R183, R2, RZ ;  /* 0x00000002b7be7210 */ /* 0x000fe20007f9e0ff */
        /* <DEDUP_REMOVED lines=14> */
[----:B------:R-:W-:Y:S02]  /*606b0*/  IMAD.X R189, R187, 0x1, R7, P2 ;  /* 0x00000001bbbd7824 */ /* 0x000fe400010e0607 */
[----:B------:R-:W-:Y:S02]  /*606c0*/  IMAD.MOV.U32 R168, RZ, RZ, R165 ;  /* 0x000000ffffa87224 */ /* 0x000fe400078e00a5 */
[----:B------:R-:W-:Y:S01]  /*606d0*/  IMAD.MOV.U32 R195, RZ, RZ, R180 ;  /* 0x000000ffffc37224 */ /* 0x000fe200078e00b4 */
[----:B------:R0:W-:Y:S01]  /*606e0*/  STL.64 [R1+0x1e18], R192 ;  /* 0x001e18c001007387 */ /* 0x0001e20000100a00 */
[----:B------:R-:W-:Y:S02]  /*606f0*/  IMAD.MOV.U32 R165, RZ, RZ, R160 ;  /* 0x000000ffffa57224 */ /* 0x000fe400078e00a0 */
[----:B------:R-:W-:-:S02]  /*60700*/  IMAD.MOV.U32 R180, RZ, RZ, R179 ;  /* 0x000000ffffb47224 */ /* 0x000fc400078e00b3 */
[----:B------:R-:W-:Y:S02]  /*60710*/  IMAD.MOV.U32 R160, RZ, RZ, R46 ;  /* 0x000000ffffa07224 */ /* 0x000fe400078e002e */
[----:B------:R-:W-:Y:S01]  /*60720*/  IMAD.MOV.U32 R179, RZ, RZ, R178 ;  /* 0x000000ffffb37224 */ /* 0x000fe200078e00b2 */
[----:B------:R-:W4:Y:S01]  /*60730*/  LDL.LU R46, [R1+0x5220] ;  /* 0x00522000012e7983 */ /* 0x000f220000300800 */
[----:B------:R-:W-:Y:S02]  /*60740*/  IMAD.MOV.U32 R178, RZ, RZ, R177 ;  /* 0x000000ffffb27224 */ /* 0x000fe400078e00b1 */
[----:B------:R-:W-:Y:S01]  /*60750*/  IMAD.MOV.U32 R177, RZ, RZ, R176 ;  /* 0x000000ffffb17224 */ /* 0x000fe200078e00b0 */
[----:B0-----:R-:W-:Y:S01]  /*60760*/  IADD3 R192, P1, R186, R4, RZ ;  /* 0x00000004bac07210 */ /* 0x001fe20007f3e0ff */
[----:B------:R0:W-:Y:S01]  /*60770*/  STL.64 [R1+0x1e10], R188 ;  /* 0x001e10bc01007387 */ /* 0x0001e20000100a00 */
[----:B------:R-:W-:Y:S02]  /*60780*/  IMAD.MOV.U32 R176, RZ, RZ, R175 ;  /* 0x000000ffffb07224 */ /* 0x000fe400078e00af */
[----:B------:R-:W-:-:S02]  /*60790*/  IMAD.MOV.U32 R175, RZ, RZ, R174 ;  /* 0x000000ffffaf7224 */ /* 0x000fc400078e00ae */
[----:B------:R-:W-:Y:S02]  /*607a0*/  IMAD.X R191, R187, 0x1, R13, P4 ;  /* 0x00000001bbbf7824 */ /* 0x000fe400020e060d */
[----:B------:R-:W-:Y:S02]  /*607b0*/  IMAD.MOV.U32 R174, RZ, RZ, R173 ;  /* 0x000000ffffae7224 */ /* 0x000fe400078e00ad */
[----:B------:R-:W-:Y:S01]  /*607c0*/  IMAD.X R193, R185, 0x1, R3, P1 ;  /* 0x00000001b9c17824 */ /* 0x000fe200008e0603 */
[----:B0-----:R-:W-:Y:S01]  /*607d0*/  IADD3 R188, P2, R186, R6, RZ ;  /* 0x00000006babc7210 */ /* 0x001fe20007f5e0ff */
[----:B------:R-:W-:Y:S02]  /*607e0*/  IMAD.MOV.U32 R173, RZ, RZ, R171 ;  /* 0x000000ffffad7224 */ /* 0x000fe400078e00ab */
[----:B------:R-:W-:Y:S02]  /*607f0*/  IMAD.MOV.U32 R171, RZ, RZ, R170 ;  /* 0x000000ffffab7224 */ /* 0x000fe400078e00aa */
[----:B------:R-:W-:-:S02]  /*60800*/  IMAD.MOV.U32 R170, RZ, RZ, R169 ;  /* 0x000000ffffaa7224 */ /* 0x000fc400078e00a9 */
[----:B------:R-:W-:Y:S01]  /*60810*/  IMAD.X R189, R185, 0x1, R5, P2 ;  /* 0x00000001b9bd7824 */ /* 0x000fe200010e0605 */
[----:B------:R0:W-:Y:S01]  /*60820*/  STL.64 [R1+0x1e08], R190 ;  /* 0x001e08be01007387 */ /* 0x0001e20000100a00 */
[----:B------:R-:W-:Y:S02]  /*60830*/  IMAD.MOV.U32 R169, RZ, RZ, R166 ;  /* 0x000000ffffa97224 */ /* 0x000fe400078e00a6 */
[----:B------:R-:W-:Y:S01]  /*60840*/  IMAD.MOV.U32 R166, RZ, RZ, R162 ;  /* 0x000000ffffa67224 */ /* 0x000fe200078e00a2 */
[----:B------:R-:W-:Y:S01]  /*60850*/  STL.64 [R1+0x1e00], R192 ;  /* 0x001e00c001007387 */ /* 0x000fe20000100a00 */
[----:B------:R-:W-:-:S03]  /*60860*/  IMAD.MOV.U32 R162, RZ, RZ, R45 ;  /* 0x000000ffffa27224 */ /* 0x000fc600078e002d */
[----:B------:R-:W2:Y:S04]  /*60870*/  LDL.LU R45, [R1+0x521c] ;  /* 0x00521c00012d7983 */ /* 0x000ea80000300800 */
[----:B------:R1:W-:Y:S01]  /*60880*/  STL.64 [R1+0x1df8], R188 ;  /* 0x001df8bc01007387 */ /* 0x0003e20000100a00 */
[C---:B0-----:R-:W-:Y:S02]  /*60890*/  IADD3 R190, P4, R186.reuse, R0, RZ ;  /* 0x00000000babe7210 */ /* 0x041fe40007f9e0ff */
[----:B------:R-:W-:Y:S01]  /*608a0*/  IADD3 R186, P1, R186, R2, RZ ;  /* 0x00000002baba7210 */ /* 0x000fe20007f3e0ff */
[----:B-1----:R-:W-:Y:S02]  /*608b0*/  IMAD.MOV.U32 R189, RZ, RZ, R180 ;  /* 0x000000ffffbd7224 */ /* 0x002fe400078e00b4 */
        /* <DEDUP_REMOVED lines=14> */
[----:B------:R-:W-:Y:S01]  /*609a0*/  IADD3 R192, P2, R184, R4, RZ ;  /* 0x00000004b8c07210 */ /* 0x000fe20007f5e0ff */
[----:B------:R-:W-:Y:S02]  /*609b0*/  IMAD.MOV.U32 R166, RZ, RZ, R162 ;  /* 0x000000ffffa67224 */ /* 0x000fe400078e00a2 */
[----:B------:R-:W-:Y:S02]  /*609c0*/  IMAD.X R187, R185, 0x1, R13, P1 ;  /* 0x00000001b9bb7824 */ /* 0x000fe400008e060d */
[----:B------:R-:W-:Y:S02]  /*609d0*/  IMAD.MOV.U32 R178, RZ, RZ, R177 ;  /* 0x000000ffffb27224 */ /* 0x000fe400078e00b1 */
[----:B------:R-:W-:Y:S02]  /*609e0*/  IMAD.MOV.U32 R162, RZ, RZ, R44 ;  /* 0x000000ffffa27224 */ /* 0x000fe400078e002c */
[----:B------:R-:W-:Y:S01]  /*609f0*/  IMAD.MOV.U32 R177, RZ, RZ, R176 ;  /* 0x000000ffffb17224 */ /* 0x000fe200078e00b0 */
[----:B------:R-:W2:Y:S01]  /*60a00*/  LDL.LU R44, [R1+0x5218] ;  /* 0x00521800012c7983 */ /* 0x000ea20000300800 */
[----:B------:R-:W-:-:S02]  /*60a10*/  IMAD.MOV.U32 R176, RZ, RZ, R175 ;  /* 0x000000ffffb07224 */ /* 0x000fc400078e00af */
[----:B------:R-:W-:Y:S01]  /*60a20*/  IMAD.MOV.U32 R188, RZ, RZ, R180 ;  /* 0x000000ffffbc7224 */ /* 0x000fe200078e00b4 */
[----:B------:R0:W-:Y:S01]  /*60a30*/  STL.64 [R1+0x1df0], R190 ;  /* 0x001df0be01007387 */ /* 0x0001e20000100a00 */
[----:B------:R-:W-:Y:S02]  /*60a40*/  IMAD.MOV.U32 R175, RZ, RZ, R174 ;  /* 0x000000ffffaf7224 */ /* 0x000fe400078e00ae */
[----:B------:R-:W-:Y:S01]  /*60a50*/  IMAD.MOV.U32 R180, RZ, RZ, R179 ;  /* 0x000000ffffb47224 */ /* 0x000fe200078e00b3 */
[----:B------:R1:W-:Y:S01]  /*60a60*/  STL.64 [R1+0x1de8], R186 ;  /* 0x001de8ba01007387 */ /* 0x0003e20000100a00 */
[----:B------:R-:W-:Y:S02]  /*60a70*/  IMAD.MOV.U32 R174, RZ, RZ, R173 ;  /* 0x000000ffffae7224 */ /* 0x000fe400078e00ad */
[----:B------:R-:W-:Y:S02]  /*60a80*/  IMAD.MOV.U32 R179, RZ, RZ, R178 ;  /* 0x000000ffffb37224 */ /* 0x000fe400078e00b2 */
[----:B------:R-:W-:-:S02]  /*60a90*/  IMAD.MOV.U32 R173, RZ, RZ, R170 ;  /* 0x000000ffffad7224 */ /* 0x000fc400078e00aa */
[----:B------:R-:W-:Y:S01]  /*60aa0*/  IMAD.MOV.U32 R178, RZ, RZ, R177 ;  /* 0x000000ffffb27224 */ /* 0x000fe200078e00b1 */
[----:B0-----:R-:W-:Y:S01]  /*60ab0*/  IADD3 R190, P4, R184, R6, RZ ;  /* 0x00000006b8be7210 */ /* 0x001fe20007f9e0ff */
[----:B------:R-:W-:Y:S02]  /*60ac0*/  IMAD.MOV.U32 R170, RZ, RZ, R169 ;  /* 0x000000ffffaa7224 */ /* 0x000fe400078e00a9 */
[----:B------:R-:W-:Y:S01]  /*60ad0*/  IMAD.X R193, R182, 0x1, R3, P2 ;  /* 0x00000001b6c17824 */ /* 0x000fe200010e0603 */
[C---:B-1----:R-:W-:Y:S01]  /*60ae0*/  IADD3 R186, P1, R184.reuse, R0, RZ ;  /* 0x00000000b8ba7210 */ /* 0x042fe20007f3e0ff */
[----:B------:R-:W-:Y:S01]  /*60af0*/  IMAD.MOV.U32 R177, RZ, RZ, R176 ;  /* 0x000000ffffb17224 */ /* 0x000fe200078e00b0 */
[----:B------:R-:W-:Y:S01]  /*60b00*/  IADD3 R184, P2, R184, R2, RZ ;  /* 0x00000002b8b87210 */ /* 0x000fe20007f5e0ff */
[----:B------:R-:W-:Y:S02]  /*60b10*/  IMAD.MOV.U32 R169, RZ, RZ, R167 ;  /* 0x000000ffffa97224 */ /* 0x000fe400078e00a7 */
[----:B------:R-:W-:-:S02]  /*60b20*/  IMAD.MOV.U32 R176, RZ, RZ, R175 ;  /* 0x000000ffffb07224 */ /* 0x000fc400078e00af */
[----:B------:R-:W-:Y:S02]  /*60b30*/  IMAD.MOV.U32 R167, RZ, RZ, R43 ;  /* 0x000000ffffa77224 */ /* 0x000fe400078e002b */
[----:B------:R-:W-:Y:S01]  /*60b40*/  IMAD.MOV.U32 R175, RZ, RZ, R174 ;  /* 0x000000ffffaf7224 */ /* 0x000fe200078e00ae */
[----:B------:R-:W3:Y:S01]  /*60b50*/  LDL.LU R43, [R1+0x5214] ;  /* 0x00521400012b7983 */ /* 0x000ee20000300800 */
[----:B------:R-:W-:Y:S02]  /*60b60*/  IMAD.X R191, R182, 0x1, R5, P4 ;  /* 0x00000001b6bf7824 */ /* 0x000fe400020e0605 */
[----:B------:R-:W-:Y:S02]  /*60b70*/  IMAD.MOV.U32 R174, RZ, RZ, R173 ;  /* 0x000000ffffae7224 */ /* 0x000fe400078e00ad */
[----:B------:R-:W-:Y:S02]  /*60b80*/  IMAD.MOV.U32 R173, RZ, RZ, R170 ;  /* 0x000000ffffad7224 */ /* 0x000fe400078e00aa */
[----:B------:R-:W-:-:S02]  /*60b90*/  IMAD.MOV.U32 R170, RZ, RZ, R169 ;  /* 0x000000ffffaa7224 */ /* 0x000fc400078e00a9 */
[C---:B------:R-:W-:Y:S01]  /*60ba0*/  IMAD.X R187, R182.reuse, 0x1, R7, P1 ;  /* 0x00000001b6bb7824 */ /* 0x040fe200008e0607 */
[----:B------:R0:W-:Y:S01]  /*60bb0*/  STL.64 [R1+0x1de0], R192 ;  /* 0x001de0c001007387 */ /* 0x0001e20000100a00 */
[----:B------:R-:W-:Y:S02]  /*60bc0*/  IMAD.MOV.U32 R169, RZ, RZ, R167 ;  /* 0x000000ffffa97224 */ /* 0x000fe400078e00a7 */
[----:B------:R-:W-:Y:S01]  /*60bd0*/  IMAD.X R185, R182, 0x1, R13, P2 ;  /* 0x00000001b6b97824 */ /* 0x000fe200010e060d */
[----:B------:R-:W-:Y:S01]  /*60be0*/  STL.64 [R1+0x1dd8], R190 ;  /* 0x001dd8be01007387 */ /* 0x000fe20000100a00 */
[----:B------:R-:W-:Y:S02]  /*60bf0*/  IMAD.MOV.U32 R167, RZ, RZ, R158 ;  /* 0x000000ffffa77224 */ /* 0x000fe400078e009e */
[----:B------:R-:W-:Y:S02]  /*60c00*/  IMAD.MOV.U32 R158, RZ, RZ, R42 ;  /* 0x000000ffff9e7224 */ /* 0x000fe400078e002a */
[----:B------:R-:W3:Y:S04]  /*60c10*/  LDL.LU R42, [R1+0x5210] ;  /* 0x00521000012a7983 */ /* 0x000ee80000300800 */
[----:B------:R-:W-:Y:S04]  /*60c20*/  STL.64 [R1+0x1dd0], R186 ;  /* 0x001dd0ba01007387 */ /* 0x000fe80000100a00 */
[----:B------:R1:W-:Y:S01]  /*60c30*/  STL.64 [R1+0x1dc8], R184 ;  /* 0x001dc8b801007387 */ /* 0x0003e20000100a00 */
[----:B0-----:R-:W-:Y:S01]  /*60c40*/  IADD3 R192, P4, R181, R4, RZ ;  /* 0x00000004b5c07210 */ /* 0x001fe20007f9e0ff */
[----:B-1----:R-:W-:-:S02]  /*60c50*/  IMAD.MOV.U32 R184, RZ, RZ, R180 ;  /* 0x000000ffffb87224 */ /* 0x002fc400078e00b4 */
        /* <DEDUP_REMOVED lines=15> */
[----:B------:R-:W-:Y:S02]  /*60d50*/  IMAD.MOV.U32 R158, RZ, RZ, R155 ;  /* 0x000000ffff9e7224 */ /* 0x000fe400078e009b */
[----:B------:R-:W-:Y:S01]  /*60d60*/  IMAD.MOV.U32 R178, RZ, RZ, R177 ;  /* 0x000000ffffb27224 */ /* 0x000fe200078e00b1 */
[----:B------:R-:W-:Y:S01]  /*60d70*/  IADD3 R186, P1, R181, R6, RZ ;  /* 0x00000006b5ba7210 */ /* 0x000fe20007f3e0ff */
[----:B------:R-:W-:-:S02]  /*60d80*/  IMAD.MOV.U32 R155, RZ, RZ, R41 ;  /* 0x000000ffff9b7224 */ /* 0x000fc400078e0029 */
[----:B------:R-:W-:Y:S01]  /*60d90*/  IMAD.MOV.U32 R177, RZ, RZ, R176 ;  /* 0x000000ffffb17224 */ /* 0x000fe200078e00b0 */
[----:B------:R-:W4:Y:S01]  /*60da0*/  LDL.LU R41, [R1+0x520c] ;  /* 0x00520c0001297983 */ /* 0x000f220000300800 */
[----:B------:R-:W-:Y:S01]  /*60db0*/  IMAD.MOV.U32 R176, RZ, RZ, R175 ;  /* 0x000000ffffb07224 */ /* 0x000fe200078e00af */
[----:B------:R-:W-:Y:S01]  /*60dc0*/  IADD3 R190, P2, R181, R0, RZ ;  /* 0x00000000b5be7210 */ /* 0x000fe20007f5e0ff */
[----:B------:R-:W-:Y:S01]  /*60dd0*/  IMAD.MOV.U32 R175, RZ, RZ, R173 ;  /* 0x000000ffffaf7224 */ /* 0x000fe200078e00ad */
[----:B------:R0:W-:Y:S01]  /*60de0*/  STL.64 [R1+0x1dc0], R192 ;  /* 0x001dc0c001007387 */ /* 0x0001e20000100a00 */
[----:B------:R-:W-:Y:S02]  /*60df0*/  IMAD.MOV.U32 R173, RZ, RZ, R170 ;  /* 0x000000ffffad7224 */ /* 0x000fe400078e00aa */
[----:B------:R-:W-:Y:S02]  /*60e00*/  IMAD.MOV.U32 R170, RZ, RZ, R169 ;  /* 0x000000ffffaa7224 */ /* 0x000fe400078e00a9 */
[----:B------:R-:W-:-:S02]  /*60e10*/  IMAD.MOV.U32 R169, RZ, RZ, R167 ;  /* 0x000000ffffa97224 */ /* 0x000fc400078e00a7 */
[----:B------:R-:W-:Y:S02]  /*60e20*/  IMAD.MOV.U32 R167, RZ, RZ, R158 ;  /* 0x000000ffffa77224 */ /* 0x000fe400078e009e */
[----:B------:R-:W-:Y:S01]  /*60e30*/  IMAD.X R187, R196, 0x1, R5, P1 ;  /* 0x00000001c4bb7824 */ /* 0x000fe200008e0605 */
[----:B0-----:R-:W-:Y:S01]  /*60e40*/  IADD3 R192, P4, R181, R2, RZ ;  /* 0x00000002b5c07210 */ /* 0x001fe20007f9e0ff */
        /* <DEDUP_REMOVED lines=20> */
[----:B------:R-:W2:Y:S01]  /*60f90*/  LDL.LU R39, [R1+0x5204] ;  /* 0x0052040001277983 */ /* 0x000ea20000300800 */
[C---:B------:R-:W-:Y:S02]  /*60fa0*/  IMAD.X R191, R196.reuse, 0x1, R7, P2 ;  /* 0x00000001c4bf7824 */ /* 0x040fe400010e0607 */
[----:B------:R-:W-:Y:S02]  /*60fb0*/  IMAD.MOV.U32 R175, RZ, RZ, R173 ;  /* 0x000000ffffaf7224 */ /* 0x000fe400078e00ad */
[----:B------:R-:W-:Y:S02]  /*60fc0*/  IMAD.MOV.U32 R173, RZ, RZ, R169 ;  /* 0x000000ffffad7224 */ /* 0x000fe400078e00a9 */
[----:B------:R-:W-:Y:S02]  /*60fd0*/  IMAD.MOV.U32 R169, RZ, RZ, R158 ;  /* 0x000000ffffa97224 */ /* 0x000fe400078e009e */
[----:B------:R-:W-:-:S02]  /*60fe0*/  IMAD.X R193, R196, 0x1, R13, P4 ;  /* 0x00000001c4c17824 */ /* 0x000fc400020e060d */
[----:B------:R-:W-:Y:S02]  /*60ff0*/  IMAD.MOV.U32 R158, RZ, RZ, R155 ;  /* 0x000000ffff9e7224 */ /* 0x000fe400078e009b */
[----:B------:R-:W-:Y:S01]  /*61000*/  IMAD.X R187, R195, 0x1, R3, P1 ;  /* 0x00000001c3bb7824 */ /* 0x000fe200008e0603 */
[----:B------:R0:W-:Y:S01]  /*61010*/  STL.64 [R1+0x1db0], R190 ;  /* 0x001db0be01007387 */ /* 0x0001e20000100a00 */
[----:B------:R-:W-:Y:S02]  /*61020*/  IMAD.MOV.U32 R155, RZ, RZ, R17 ;  /* 0x000000ffff9b7224 */ /* 0x000fe400078e0011 */
[----:B------:R-:W-:Y:S02]  /*61030*/  IMAD.MOV.U32 R17, RZ, RZ, R38 ;  /* 0x000000ffff117224 */ /* 0x000fe400078e0026 */
[----:B------:R-:W2:Y:S04]  /*61040*/  LDL.LU R38, [R1+0x5200] ;  /* 0x0052000001267983 */ /* 0x000ea80000300800 */
[----:B------:R1:W-:Y:S01]  /*61050*/  STL.64 [R1+0x1da8], R192 ;  /* 0x001da8c001007387 */ /* 0x0003e20000100a00 */
[----:B0-----:R-:W-:-:S03]  /*61060*/  IADD3 R190, P2, R183, R6, RZ ;  /* 0x00000006b7be7210 */ /* 0x001fc60007f5e0ff */
[----:B------:R0:W-:Y:S01]  /*61070*/  STL.64 [R1+0x1da0], R186 ;  /* 0x001da0ba01007387 */ /* 0x0001e20000100a00 */
[C---:B-1----:R-:W-:Y:S02]  /*61080*/  IADD3 R192, P4, R183.reuse, R0, RZ ;  /* 0x00000000b7c07210 */ /* 0x042fe40007f9e0ff */
[----:B0-----:R-:W-:Y:S01]  /*61090*/  IADD3 R186, P1, R183, R2, RZ ;  /* 0x00000002b7ba7210 */ /* 0x001fe20007f3e0ff */
[----:B------:R-:W-:Y:S02]  /*610a0*/  IMAD.MOV.U32 R183, RZ, RZ, R181 ;  /* 0x000000ffffb77224 */ /* 0x000fe400078e00b5 */
[----:B------:R-:W-:Y:S02]  /*610b0*/  IMAD.MOV.U32 R181, RZ, RZ, R180 ;  /* 0x000000ffffb57224 */ /* 0x000fe400078e00b4 */
[----:B------:R-:W-:Y:S02]  /*610c0*/  IMAD.MOV.U32 R180, RZ, RZ, R179 ;  /* 0x000000ffffb47224 */ /* 0x000fe400078e00b3 */
[----:B------:R-:W-:-:S02]  /*610d0*/  IMAD.MOV.U32 R179, RZ, RZ, R178 ;  /* 0x000000ffffb37224 */ /* 0x000fc400078e00b2 */
[----:B------:R-:W-:Y:S02]  /*610e0*/  IMAD.MOV.U32 R178, RZ, RZ, R173 ;  /* 0x000000ffffb27224 */ /* 0x000fe400078e00ad */
[C---:B------:R-:W-:Y:S02]  /*610f0*/  IMAD.X R191, R195.reuse, 0x1, R5, P2 ;  /* 0x00000001c3bf7824 */ /* 0x040fe400010e0605 */
[----:B------:R-:W-:Y:S02]  /*61100*/  IMAD.MOV.U32 R173, RZ, RZ, R164 ;  /* 0x000000ffffad7224 */ /* 0x000fe400078e00a4 */
[----:B------:R-:W-:Y:S02]  /*61110*/  IMAD.MOV.U32 R164, RZ, RZ, R161 ;  /* 0x000000ffffa47224 */ /* 0x000fe400078e00a1 */
[----:B------:R-:W-:Y:S02]  /*61120*/  IMAD.MOV.U32 R161, RZ, RZ, R37 ;  /* 0x000000ffffa17224 */ /* 0x000fe400078e0025 */
[----:B------:R-:W3:Y:S01]  /*61130*/  LDL.LU R37, [R1+0x51fc] ;  /* 0x0051fc0001257983 */ /* 0x000ee20000300800 */
[----:B------:R-:W-:-:S03]  /*61140*/  IMAD.X R193, R195, 0x1, R7, P4 ;  /* 0x00000001c3c17824 */ /* 0x000fc600020e0607 */
[----:B------:R0:W-:Y:S01]  /*61150*/  STL.64 [R1+0x1d98], R190 ;  /* 0x001d98be01007387 */ /* 0x0001e20000100a00 */
[----:B------:R-:W-:-:S03]  /*61160*/  IMAD.X R187, R195, 0x1, R13, P1 ;  /* 0x00000001c3bb7824 */ /* 0x000fc600008e060d */
[----:B------:R1:W-:Y:S01]  /*61170*/  STL.64 [R1+0x1d90], R192 ;  /* 0x001d90c001007387 */ /* 0x0003e20000100a00 */
[C---:B0-----:R-:W-:Y:S02]  /*61180*/  IADD3 R190, P2, R189.reuse, R4, RZ ;  /* 0x00000004bdbe7210 */ /* 0x041fe40007f5e0ff */
[----:B-1----:R-:W-:-:S03]  /*61190*/  IADD3 R192, P4, R189, R6, RZ ;  /* 0x00000006bdc07210 */ /* 0x002fc60007f9e0ff */
[C---:B------:R-:W-:Y:S01]  /*611a0*/  IMAD.X R191, R194.reuse, 0x1, R3, P2 ;  /* 0x00000001c2bf7824 */ /* 0x040fe200010e0603 */
[----:B------:R0:W-:Y:S01]  /*611b0*/  STL.64 [R1+0x1d88], R186 ;  /* 0x001d88ba01007387 */ /* 0x0001e20000100a00 */
[----:B------:R-:W-:-:S03]  /*611c0*/  IMAD.X R193, R194, 0x1, R5, P4 ;  /* 0x00000001c2c17824 */ /* 0x000fc600020e0605 */
[----:B------:R1:W-:Y:S01]  /*611d0*/  STL.64 [R1+0x1d80], R190 ;  /* 0x001d80be01007387 */ /* 0x0003e20000100a00 */
[C---:B0-----:R-:W-:Y:S02]  /*611e0*/  IADD3 R186, P1, R189.reuse, R0, RZ ;  /* 0x00000000bdba7210 */ /* 0x041fe40007f3e0ff */
[----:B-1----:R-:W-:Y:S01]  /*611f0*/  IADD3 R190, P2, R189, R2, RZ ;  /* 0x00000002bdbe7210 */ /* 0x002fe20007f5e0ff */
[----:B------:R-:W-:Y:S01]  /*61200*/  IMAD.MOV.U32 R189, RZ, RZ, R181 ;  /* 0x000000ffffbd7224 */ /* 0x000fe200078e00b5 */
[----:B------:R0:W-:Y:S01]  /*61210*/  STL.64 [R1+0x1d78], R192 ;  /* 0x001d78c001007387 */ /* 0x0001e20000100a00 */
[----:B------:R-:W-:Y:S02]  /*61220*/  IMAD.MOV.U32 R181, RZ, RZ, R180 ;  /* 0x000000ffffb57224 */ /* 0x000fe400078e00b4 */
[----:B------:R-:W-:Y:S02]  /*61230*/  IMAD.MOV.U32 R180, RZ, RZ, R179 ;  /* 0x000000ffffb47224 */ /* 0x000fe400078e00b3 */
[----:B------:R-:W-:-:S02]  /*61240*/  IMAD.X R187, R194, 0x1, R7, P1 ;  /* 0x00000001c2bb7824 */ /* 0x000fc400008e0607 */
[----:B------:R-:W-:Y:S02]  /*61250*/  IMAD.MOV.U32 R179, RZ, RZ, R178 ;  /* 0x000000ffffb37224 */ /* 0x000fe400078e00b2 */
[----:B------:R-:W-:Y:S02]  /*61260*/  IMAD.X R191, R194, 0x1, R13, P2 ;  /* 0x00000001c2bf7824 */ /* 0x000fe400010e060d */
[----:B------:R-:W-:Y:S01]  /*61270*/  IMAD.MOV.U32 R178, RZ, RZ, R172 ;  /* 0x000000ffffb27224 */ /* 0x000fe200078e00ac */
[----:B0-----:R-:W-:Y:S01]  /*61280*/  IADD3 R192, P4, R188, R4, RZ ;  /* 0x00000004bcc07210 */ /* 0x001fe20007f9e0ff */
[----:B------:R-:W-:Y:S02]  /*61290*/  IMAD.MOV.U32 R172, RZ, RZ, R36 ;  /* 0x000000ffffac7224 */ /* 0x000fe400078e0024 */
[----:B------:R-:W3:Y:S02]  /*612a0*/  LDL.LU R36, [R1+0x51f8] ;  /* 0x0051f80001247983 */ /* 0x000ee40000300800 */
[----:B------:R-:W-:-:S02]  /*612b0*/  IMAD.X R193, R184, 0x1, R3, P4 ;  /* 0x00000001b8c17824 */ /* 0x000fc400020e0603 */
[----:B------:R0:W-:Y:S04]  /*612c0*/  STL.64 [R1+0x1d70], R186 ;  /* 0x001d70ba01007387 */ /* 0x0001e80000100a00 */
[----:B------:R1:W-:Y:S01]  /*612d0*/  STL.64 [R1+0x1d68], R190 ;  /* 0x001d68be01007387 */ /* 0x0003e20000100a00 */
[C---:B0-----:R-:W-:Y:S02]  /*612e0*/  IADD3 R186, P1, R188.reuse, R6, RZ ;  /* 0x00000006bcba7210 */ /* 0x041fe40007f3e0ff */
[----:B-1----:R-:W-:Y:S01]  /*612f0*/  IADD3 R190, P2, R188, R0, RZ ;  /* 0x00000000bcbe7210 */ /* 0x002fe20007f5e0ff */
[----:B------:R0:W-:Y:S02]  /*61300*/  STL.64 [R1+0x1d60], R192 ;  /* 0x001d60c001007387 */ /* 0x0001e40000100a00 */
[----:B------:R-:W-:-:S02]  /*61310*/  IMAD.X R187, R184, 0x1, R5, P1 ;  /* 0x00000001b8bb7824 */ /* 0x000fc400008e0605 */
[----:B------:R-:W-:-:S03]  /*61320*/  IMAD.X R191, R184, 0x1, R7, P2 ;  /* 0x00000001b8bf7824 */ /* 0x000fc600010e0607 */
[----:B------:R1:W-:Y:S01]  /*61330*/  STL.64 [R1+0x1d58], R186 ;  /* 0x001d58ba01007387 */ /* 0x0003e20000100a00 */
[----:B0-----:R-:W-:-:S03]  /*61340*/  IADD3 R192, P4, R188, R2, RZ ;  /* 0x00000002bcc07210 */ /* 0x001fc60007f9e0ff */
[----:B------:R0:W-:Y:S02]  /*61350*/  STL.64 [R1+0x1d50], R190 ;  /* 0x001d50be01007387 */ /* 0x0001e40000100a00 */
[----:B------:R-:W-:Y:S01]  /*61360*/  IMAD.X R193, R184, 0x1, R13, P4 ;  /* 0x00000001b8c17824 */ /* 0x000fe200020e060d */
[C---:B-1----:R-:W-:Y:S01]  /*61370*/  IADD3 R186, P1, R182.reuse, R4, RZ ;  /* 0x00000004b6ba7210 */ /* 0x042fe20007f3e0ff */
[----:B------:R-:W-:Y:S02]  /*61380*/  IMAD.MOV.U32 R184, RZ, RZ, R181 ;  /* 0x000000ffffb87224 */ /* 0x000fe400078e00b5 */
[----:B------:R-:W-:Y:S02]  /*61390*/  IMAD.MOV.U32 R181, RZ, RZ, R180 ;  /* 0x000000ffffb57224 */ /* 0x000fe400078e00b4 */
[----:B------:R-:W-:Y:S01]  /*613a0*/  IMAD.MOV.U32 R180, RZ, RZ, R179 ;  /* 0x000000ffffb47224 */ /* 0x000fe200078e00b3 */
[----:B0-----:R-:W-:Y:S01]  /*613b0*/  IADD3 R190, P2, R182, R6, RZ ;  /* 0x00000006b6be7210 */ /* 0x001fe20007f5e0ff */
[----:B------:R-:W-:-:S02]  /*613c0*/  IMAD.MOV.U32 R179, RZ, RZ, R178 ;  /* 0x000000ffffb37224 */ /* 0x000fc400078e00b2 */
[----:B------:R-:W-:Y:S02]  /*613d0*/  IMAD.MOV.U32 R178, RZ, RZ, R177 ;  /* 0x000000ffffb27224 */ /* 0x000fe400078e00b1 */
[C---:B------:R-:W-:Y:S02]  /*613e0*/  IMAD.X R187, R185.reuse, 0x1, R3, P1 ;  /* 0x00000001b9bb7824 */ /* 0x040fe400008e0603 */
[----:B------:R-:W-:Y:S02]  /*613f0*/  IMAD.MOV.U32 R177, RZ, RZ, R168 ;  /* 0x000000ffffb17224 */ /* 0x000fe400078e00a8 */
[----:B------:R-:W-:Y:S01]  /*61400*/  IMAD.X R191, R185, 0x1, R5, P2 ;  /* 0x00000001b9bf7824 */ /* 0x000fe200010e0605 */
[----:B------:R-:W-:Y:S01]  /*61410*/  STL.64 [R1+0x1d48], R192 ;  /* 0x001d48c001007387 */ /* 0x000fe20000100a00 */
[----:B------:R-:W-:Y:S02]  /*61420*/  IMAD.MOV.U32 R168, RZ, RZ, R165 ;  /* 0x000000ffffa87224 */ /* 0x000fe400078e00a5 */
[----:B------:R-:W-:-:S02]  /*61430*/  IMAD.MOV.U32 R165, RZ, RZ, R35 ;  /* 0x000000ffffa57224 */ /* 0x000fc400078e0023 */
[----:B------:R-:W4:Y:S04]  /*61440*/  LDL.LU R35, [R1+0x51f4] ;  /* 0x0051f40001237983 */ /* 0x000f280000300800 */
[----:B------:R0:W-:Y:S04]  /*61450*/  STL.64 [R1+0x1d40], R186 ;  /* 0x001d40ba01007387 */ /* 0x0001e80000100a00 */
[----:B------:R1:W-:Y:S01]  /*61460*/  STL.64 [R1+0x1d38], R190 ;  /* 0x001d38be01007387 */ /* 0x0003e20000100a00 */
[C---:B0-----:R-:W-:Y:S02]  /*61470*/  IADD3 R186, P1, R182.reuse, R0, RZ ;  /* 0x00000000b6ba7210 */ /* 0x041fe40007f3e0ff */
[----:B-1----:R-:W-:Y:S01]  /*61480*/  IADD3 R190, P2, R182, R2, RZ ;  /* 0x00000002b6be7210 */ /* 0x002fe20007f5e0ff */
[----:B------:R-:W-:-:S02]  /*61490*/  IMAD.MOV.U32 R182, RZ, RZ, R181 ;  /* 0x000000ffffb67224 */ /* 0x000fc400078e00b5 */
[C---:B------:R-:W-:Y:S02]  /*614a0*/  IMAD.X R187, R185.reuse, 0x1, R7, P1 ;  /* 0x00000001b9bb7824 */ /* 0x040fe400008e0607 */
[----:B------:R-:W-:Y:S02]  /*614b0*/  IMAD.MOV.U32 R181, RZ, RZ, R180 ;  /* 0x000000ffffb57224 */ /* 0x000fe400078e00b4 */
[----:B------:R-:W-:Y:S02]  /*614c0*/  IMAD.X R191, R185, 0x1, R13, P2 ;  /* 0x00000001b9bf7824 */ /* 0x000fe400010e060d */
[----:B------:R-:W-:Y:S02]  /*614d0*/  IMAD.MOV.U32 R180, RZ, RZ, R179 ;  /* 0x000000ffffb47224 */ /* 0x000fe400078e00b3 */
[----:B------:R-:W-:Y:S01]  /*614e0*/  IMAD.MOV.U32 R179, RZ, RZ, R178 ;  /* 0x000000ffffb37224 */ /* 0x000fe200078e00b2 */
[----:B------:R0:W-:Y:S01]  /*614f0*/  STL.64 [R1+0x1d30], R186 ;  /* 0x001d30ba01007387 */ /* 0x0001e20000100a00 */
[----:B------:R-:W-:-:S02]  /*61500*/  IMAD.MOV.U32 R178, RZ, RZ, R177 ;  /* 0x000000ffffb27224 */ /* 0x000fc400078e00b1 */
[----:B------:R-:W-:Y:S01]  /*61510*/  IMAD.MOV.U32 R177, RZ, RZ, R15 ;  /* 0x000000ffffb17224 */ /* 0x000fe200078e000f */
[----:B------:R-:W-:Y:S01]  /*61520*/  SHF.R.S32.HI R15, RZ, 0x1f, R183 ;  /* 0x0000001fff0f7819 */ /* 0x000fe200000114b7 */
[----:B------:R-:W-:Y:S01]  /*61530*/  IMAD.MOV.U32 R188, RZ, RZ, R182 ;  /* 0x000000ffffbc7224 */ /* 0x000fe200078e00b6 */
[----:B------:R1:W-:Y:S01]  /*61540*/  STL.64 [R1+0x1d28], R190 ;  /* 0x001d28be01007387 */ /* 0x0003e20000100a00 */
[----:B------:R-:W-:Y:S02]  /*61550*/  IMAD.MOV.U32 R182, RZ, RZ, R181 ;  /* 0x000000ffffb67224 */ /* 0x000fe400078e00b5 */
[----:B------:R-:W-:Y:S01]  /*61560*/  IMAD.MOV.U32 R181, RZ, RZ, R180 ;  /* 0x000000ffffb57224 */ /* 0x000fe200078e00b4 */
[C---:B0-----:R-:W-:Y:S01]  /*61570*/  IADD3 R186, P1, R183.reuse, R4, RZ ;  /* 0x00000004b7ba7210 */ /* 0x041fe20007f3e0ff */
[----:B------:R-:W-:Y:S02]  /*61580*/  IMAD.MOV.U32 R180, RZ, RZ, R179 ;  /* 0x000000ffffb47224 */ /* 0x000fe400078e00b3 */
[----:B------:R-:W-:Y:S01]  /*61590*/  IMAD.MOV.U32 R179, RZ, RZ, R178 ;  /* 0x000000ffffb37224 */ /* 0x000fe200078e00b2 */
[----:B-1----:R-:W-:Y:S01]  /*615a0*/  IADD3 R190, P2, R183, R6, RZ ;  /* 0x00000006b7be7210 */ /* 0x002fe20007f5e0ff */
[----:B------:R-:W-:-:S02]  /*615b0*/  IMAD.MOV.U32 R178, RZ, RZ, R177 ;  /* 0x000000ffffb27224 */ /* 0x000fc400078e00b1 */
[C---:B------:R-:W-:Y:S02]  /*615c0*/  IMAD.X R187, R15.reuse, 0x1, R3, P1 ;  /* 0x000000010fbb7824 */ /* 0x040fe400008e0603 */
[----:B------:R-:W-:Y:S02]  /*615d0*/  IMAD.MOV.U32 R177, RZ, RZ, R176 ;  /* 0x000000ffffb17224 */ /* 0x000fe400078e00b0 */
[----:B------:R-:W-:Y:S02]  /*615e0*/  IMAD.X R191, R15, 0x1, R5, P2 ;  /* 0x000000010fbf7824 */ /* 0x000fe400010e0605 */
[----:B------:R-:W-:Y:S02]  /*615f0*/  IMAD.MOV.U32 R176, RZ, RZ, R163 ;  /* 0x000000ffffb07224 */ /* 0x000fe400078e00a3 */
[----:B------:R-:W-:Y:S02]  /*61600*/  IMAD.MOV.U32 R163, RZ, RZ, R34 ;  /* 0x000000ffffa37224 */ /* 0x000fe400078e0022 */
[----:B------:R-:W4:Y:S04]  /*61610*/  LDL.LU R34, [R1+0x51f0] ;  /* 0x0051f00001227983 */ /* 0x000f280000300800 */
[----:B------:R0:W-:Y:S04]  /*61620*/  STL.64 [R1+0x1d20], R186 ;  /* 0x001d20ba01007387 */ /* 0x0001e80000100a00 */
[----:B------:R1:W-:Y:S01]  /*61630*/  STL.64 [R1+0x1d18], R190 ;  /* 0x001d18be01007387 */ /* 0x0003e20000100a00 */
[----:B0-----:R-:W-:-:S02]  /*61640*/  IADD3 R186, P1, R183, R0, RZ ;  /* 0x00000000b7ba7210 */ /* 0x001fc40007f3e0ff */
[----:B-1----:R-:W-:Y:S01]  /*61650*/  IADD3 R190, P2, R183, R2, RZ ;  /* 0x00000002b7be7210 */ /* 0x002fe20007f5e0ff */
[----:B------:R-:W-:Y:S02]  /*61660*/  IMAD.MOV.U32 R183, RZ, RZ, R182 ;  /* 0x000000ffffb77224 */ /* 0x000fe400078e00b6 */
[----:B------:R-:W-:Y:S02]  /*61670*/  IMAD.MOV.U32 R182, RZ, RZ, R181 ;  /* 0x000000ffffb67224 */ /* 0x000fe400078e00b5 */
[----:B------:R-:W-:Y:S02]  /*61680*/  IMAD.MOV.U32 R181, RZ, RZ, R180 ;  /* 0x000000ffffb57224 */ /* 0x000fe400078e00b4 */
[----:B------:R-:W-:Y:S02]  /*61690*/  IMAD.MOV.U32 R180, RZ, RZ, R178 ;  /* 0x000000ffffb47224 */ /* 0x000fe400078e00b2 */
[----:B------:R-:W-:Y:S02]  /*616a0*/  IMAD.X R187, R15, 0x1, R7, P1 ;  /* 0x000000010fbb7824 */ /* 0x000fe400008e0607 */
[----:B------:R-:W-:-:S02]  /*616b0*/  IMAD.MOV.U32 R178, RZ, RZ, R177 ;  /* 0x000000ffffb27224 */ /* 0x000fc400078e00b1 */
[----:B------:R-:W-:Y:S02]  /*616c0*/  IMAD.MOV.U32 R177, RZ, RZ, R176 ;  /* 0x000000ffffb17224 */ /* 0x000fe400078e00b0 */
[----:B------:R-:W-:Y:S01]  /*616d0*/  IMAD.MOV.U32 R176, RZ, RZ, R175 ;  /* 0x000000ffffb07224 */ /* 0x000fe200078e00af */
[----:B------:R0:W-:Y:S01]  /*616e0*/  STL.64 [R1+0x1d10], R186 ;  /* 0x001d10ba01007387 */ /* 0x0001e20000100a00 */
[----:B------:R-:W-:Y:S02]  /*616f0*/  IMAD.MOV.U32 R175, RZ, RZ, R170 ;  /* 0x000000ffffaf7224 */ /* 0x000fe400078e00aa */
[----:B------:R-:W-:Y:S01]  /*61700*/  IMAD.MOV.U32 R170, RZ, RZ, R16 ;  /* 0x000000ffffaa7224 */ /* 0x000fe200078e0010 */
[----:B------:R-:W-:Y:S01]  /*61710*/  SHF.R.S32.HI R16, RZ, 0x1f, R189 ;  /* 0x0000001fff107819 */ /* 0x000fe200000114bd */
[----:B------:R-:W-:Y:S02]  /*61720*/  IMAD.MOV.U32 R185, RZ, RZ, R183 ;  /* 0x000000ffffb97224 */ /* 0x000fe400078e00b7 */
[----:B------:R-:W-:-:S02]  /*61730*/  IMAD.MOV.U32 R183, RZ, RZ, R182 ;  /* 0x000000ffffb77224 */ /* 0x000fc400078e00b6 */
[----:B------:R-:W-:Y:S01]  /*61740*/  IMAD.MOV.U32 R182, RZ, RZ, R181 ;  /* 0x000000ffffb67224 */ /* 0x000fe200078e00b5 */
[----:B0-----:R-:W-:Y:S01]  /*61750*/  IADD3 R186, P1, R189, R4, RZ ;  /* 0x00000004bdba7210 */ /* 0x001fe20007f3e0ff */
[----:B------:R-:W-:Y:S02]  /*61760*/  IMAD.MOV.U32 R181, RZ, RZ, R180 ;  /* 0x000000ffffb57224 */ /* 0x000fe400078e00b4 */
[----:B------:R-:W-:Y:S02]  /*61770*/  IMAD.X R191, R15, 0x1, R13, P2 ;  /* 0x000000010fbf7824 */ /* 0x000fe400010e060d */
[----:B------:R-:W-:Y:S02]  /*61780*/  IMAD.MOV.U32 R180, RZ, RZ, R176 ;  /* 0x000000ffffb47224 */ /* 0x000fe400078e00b0 */
[----:B------:R-:W-:Y:S02]  /*61790*/  IMAD.MOV.U32 R176, RZ, RZ, R170 ;  /* 0x000000ffffb07224 */ /* 0x000fe400078e00aa */
[----:B------:R-:W-:-:S02]  /*617a0*/  IMAD.X R187, R16, 0x1, R3, P1 ;  /* 0x0000000110bb7824 */ /* 0x000fc400008e0603 */
[----:B------:R-:W-:Y:S02]  /*617b0*/  IMAD.MOV.U32 R170, RZ, RZ, R33 ;  /* 0x000000ffffaa7224 */ /* 0x000fe400078e0021 */
[----:B------:R-:W2:Y:S04]  /*617c0*/  LDL.LU R33, [R1+0x51ec] ;  /* 0x0051ec0001217983 */ /* 0x000ea80000300800 */
[----:B------:R0:W-:Y:S04]  /*617d0*/  STL.64 [R1+0x1d08], R190 ;  /* 0x001d08be01007387 */ /* 0x0001e80000100a00 */
[----:B------:R1:W-:Y:S01]  /*617e0*/  STL.64 [R1+0x1d00], R186 ;  /* 0x001d00ba01007387 */ /* 0x0003e20000100a00 */
[----:B0-----:R-:W-:-:S02]  /*617f0*/  IADD3 R190, P2, R189, R6, RZ ;  /* 0x00000006bdbe7210 */ /* 0x001fc40007f5e0ff */
[----:B-1----:R-:W-:-:S03]  /*61800*/  IADD3 R186, P1, R189, R0, RZ ;  /* 0x00000000bdba7210 */ /* 0x002fc60007f3e0ff */
[C---:B------:R-:W-:Y:S02]  /*61810*/  IMAD.X R191, R16.reuse, 0x1, R5, P2 ;  /* 0x0000000110bf7824 */ /* 0x040fe400010e0605 */
[----:B------:R-:W-:-:S03]  /*61820*/  IMAD.X R187, R16, 0x1, R7, P1 ;  /* 0x0000000110bb7824 */ /* 0x000fc600008e0607 */
[----:B------:R0:W-:Y:S01]  /*61830*/  STL.64 [R1+0x1cf8], R190 ;  /* 0x001cf8be01007387 */ /* 0x0001e20000100a00 */
[----:B------:R-:W-:-:S03]  /*61840*/  SHF.R.S32.HI R15, RZ, 0x1f, R184 ;  /* 0x0000001fff0f7819 */ /* 0x000fc600000114b8 */
[----:B------:R1:W-:Y:S01]  /*61850*/  STL.64 [R1+0x1cf0], R186 ;  /* 0x001cf0ba01007387 */ /* 0x0003e20000100a00 */
[----:B0-----:R-:W-:Y:S02]  /*61860*/  IADD3 R190, P2, R189, R2, RZ ;  /* 0x00000002bdbe7210 */ /* 0x001fe40007f5e0ff */
[----:B-1----:R-:W-:-:S03]  /*61870*/  IADD3 R186, P1, R184, R4, RZ ;  /* 0x00000004b8ba7210 */ /* 0x002fc60007f3e0ff */
[----:B------:R-:W-:Y:S02]  /*61880*/  IMAD.X R191, R16, 0x1, R13, P2 ;  /* 0x0000000110bf7824 */ /* 0x000fe400010e060d */
[----:B------:R-:W-:-:S03]  /*61890*/  IMAD.X R187, R15, 0x1, R3, P1 ;  /* 0x000000010fbb7824 */ /* 0x000fc600008e0603 */
[----:B------:R0:W-:Y:S01]  /*618a0*/  STL.64 [R1+0x1ce8], R190 ;  /* 0x001ce8be01007387 */ /* 0x0001e20000100a00 */
[----:B------:R-:W-:Y:S02]  /*618b0*/  IMAD.MOV.U32 R189, RZ, RZ, R183 ;  /* 0x000000ffffbd7224 */ /* 0x000fe400078e00b7 */
[----:B------:R-:W-:Y:S01]  /*618c0*/  IMAD.MOV.U32 R183, RZ, RZ, R182 ;  /* 0x000000ffffb77224 */ /* 0x000fe200078e00b6 */
[----:B------:R1:W-:Y:S01]  /*618d0*/  STL.64 [R1+0x1cd8], R186 ;  /* 0x001cd8ba01007387 */ /* 0x0003e20000100a00 */
[----:B------:R-:W-:Y:S02]  /*618e0*/  IMAD.MOV.U32 R182, RZ, RZ, R181 ;  /* 0x000000ffffb67224 */ /* 0x000fe400078e00b5 */
[----:B------:R-:W-:Y:S01]  /*618f0*/  IMAD.MOV.U32 R181, RZ, RZ, R180 ;  /* 0x000000ffffb57224 */ /* 0x000fe200078e00b4 */
[C---:B0-----:R-:W-:Y:S01]  /*61900*/  IADD3 R190, P2, R184.reuse, R6, RZ ;  /* 0x00000006b8be7210 */ /* 0x041fe20007f5e0ff */
[----:B------:R-:W-:Y:S01]  /*61910*/  IMAD.MOV.U32 R180, RZ, RZ, R173 ;  /* 0x000000ffffb47224 */ /* 0x000fe200078e00ad */
[----:B-1----:R-:W-:Y:S01]  /*61920*/  IADD3 R186, P1, R184, R0, RZ ;  /* 0x00000000b8ba7210 */ /* 0x002fe20007f3e0ff */
[----:B------:R-:W-:-:S02]  /*61930*/  IMAD.MOV.U32 R173, RZ, RZ, R161 ;  /* 0x000000ffffad7224 */ /* 0x000fc400078e00a1 */
[C---:B------:R-:W-:Y:S02]  /*61940*/  IMAD.X R191, R15.reuse, 0x1, R5, P2 ;  /* 0x000000010fbf7824 */ /* 0x040fe400010e0605 */
[----:B------:R-:W-:Y:S02]  /*61950*/  IMAD.MOV.U32 R161, RZ, RZ, R159 ;  /* 0x000000ffffa17224 */ /* 0x000fe400078e009f */
[----:B------:R-:W-:Y:S02]  /*61960*/  IMAD.MOV.U32 R159, RZ, RZ, R157 ;  /* 0x000000ffff9f7224 */ /* 0x000fe400078e009d */
[----:B------:R-:W-:Y:S02]  /*61970*/  IMAD.X R187, R15, 0x1, R7, P1 ;  /* 0x000000010fbb7824 */ /* 0x000fe400008e0607 */
[----:B------:R-:W-:Y:S02]  /*61980*/  IMAD.MOV.U32 R157, RZ, RZ, R32 ;  /* 0x000000ffff9d7224 */ /* 0x000fe400078e0020 */
[----:B------:R-:W2:Y:S01]  /*61990*/  LDL.LU R32, [R1+0x51e8] ;  /* 0x0051e80001207983 */ /* 0x000ea20000300800 */
[----:B------:R-:W-:-:S03]  /*619a0*/  SHF.R.S32.HI R16, RZ, 0x1f, R188 ;  /* 0x0000001fff107819 */ /* 0x000fc600000114bc */
[----:B------:R0:W-:Y:S04]  /*619b0*/  STL.64 [R1+0x1cd0], R190 ;  /* 0x001cd0be01007387 */ /* 0x0001e80000100a00 */
[----:B------:R1:W-:Y:S01]  /*619c0*/  STL.64 [R1+0x1cc8], R186 ;  /* 0x001cc8ba01007387 */ /* 0x0003e20000100a00 */
[----:B0-----:R-:W-:Y:S01]  /*619d0*/  IADD3 R190, P2, R184, R2, RZ ;  /* 0x00000002b8be7210 */ /* 0x001fe20007f5e0ff */
[----:B------:R-:W-:Y:S02]  /*619e0*/  IMAD.MOV.U32 R184, RZ, RZ, R183 ;  /* 0x000000ffffb87224 */ /* 0x000fe400078e00b7 */
[----:B------:R-:W-:Y:S01]  /*619f0*/  IMAD.MOV.U32 R183, RZ, RZ, R182 ;  /* 0x000000ffffb77224 */ /* 0x000fe200078e00b6 */
[----:B-1----:R-:W-:Y:S01]  /*61a00*/  IADD3 R186, P1, R188, R4, RZ ;  /* 0x00000004bcba7210 */ /* 0x002fe20007f3e0ff */
[----:B------:R-:W-:-:S02]  /*61a10*/  IMAD.MOV.U32 R182, RZ, RZ, R181 ;  /* 0x000000ffffb67224 */ /* 0x000fc400078e00b5 */
[----:B------:R-:W-:Y:S02]  /*61a20*/  IMAD.MOV.U32 R181, RZ, RZ, R180 ;  /* 0x000000ffffb57224 */ /* 0x000fe400078e00b4 */
[----:B------:R-:W-:Y:S02]  /*61a30*/  IMAD.MOV.U32 R180, RZ, RZ, R173 ;  /* 0x000000ffffb47224 */ /* 0x000fe400078e00ad */
[----:B------:R-:W-:Y:S02]  /*61a40*/  IMAD.X R191, R15, 0x1, R13, P2 ;  /* 0x000000010fbf7824 */ /* 0x000fe400010e060d */
[----:B------:R-:W-:Y:S02]  /*61a50*/  IMAD.MOV.U32 R173, RZ, RZ, R172 ;  /* 0x000000ffffad7224 */ /* 0x000fe400078e00ac */
[----:B------:R-:W-:Y:S02]  /*61a60*/  IMAD.MOV.U32 R172, RZ, RZ, R171 ;  /* 0x000000ffffac7224 */ /* 0x000fe400078e00ab */
[----:B------:R-:W-:-:S02]  /*61a70*/  IMAD.X R187, R16, 0x1, R3, P1 ;  /* 0x0000000110bb7824 */ /* 0x000fc400008e0603 */
[----:B------:R-:W-:Y:S02]  /*61a80*/  IMAD.MOV.U32 R171, RZ, RZ, R31 ;  /* 0x000000ffffab7224 */ /* 0x000fe400078e001f */
[----:B------:R-:W3:Y:S04]  /*61a90*/  LDL.LU R31, [R1+0x51e4] ;  /* 0x0051e400011f7983 */ /* 0x000ee80000300800 */
        /* <DEDUP_REMOVED lines=14> */
[----:B------:R-:W-:-:S03]  /*61b80*/  IMAD.MOV.U32 R188, RZ, RZ, R183 ;  /* 0x000000ffffbc7224 */ /* 0x000fc600078e00b7 */
[----:B------:R1:W-:Y:S01]  /*61b90*/  STL.64 [R1+0x1c98], R186 ;  /* 0x001c98ba01007387 */ /* 0x0003e20000100a00 */
[----:B------:R-:W-:Y:S01]  /*61ba0*/  IMAD.MOV.U32 R183, RZ, RZ, R182 ;  /* 0x000000ffffb77224 */ /* 0x000fe200078e00b6 */
[C---:B0-----:R-:W-:Y:S02]  /*61bb0*/  IADD3 R190, P2, R185.reuse, R6, RZ ;  /* 0x00000006b9be7210 */ /* 0x041fe40007f5e0ff */
[----:B-1----:R-:W-:-:S03]  /*61bc0*/  IADD3 R186, P1, R185, R0, RZ ;  /* 0x00000000b9ba7210 */ /* 0x002fc60007f3e0ff */
[C---:B------:R-:W-:Y:S02]  /*61bd0*/  IMAD.X R191, R15.reuse, 0x1, R5, P2 ;  /* 0x000000010fbf7824 */ /* 0x040fe400010e0605 */
[----:B------:R-:W-:Y:S02]  /*61be0*/  IMAD.MOV.U32 R182, RZ, RZ, R181 ;  /* 0x000000ffffb67224 */ /* 0x000fe400078e00b5 */
[----:B------:R-:W-:Y:S02]  /*61bf0*/  IMAD.MOV.U32 R181, RZ, RZ, R180 ;  /* 0x000000ffffb57224 */ /* 0x000fe400078e00b4 */
[----:B------:R-:W-:Y:S02]  /*61c00*/  IMAD.X R187, R15, 0x1, R7, P1 ;  /* 0x000000010fbb7824 */ /* 0x000fe400008e0607 */
[----:B------:R-:W-:Y:S01]  /*61c10*/  IMAD.MOV.U32 R180, RZ, RZ, R179 ;  /* 0x000000ffffb47224 */ /* 0x000fe200078e00b3 */
[----:B------:R0:W-:Y:S01]  /*61c20*/  STL.64 [R1+0x1c90], R190 ;  /* 0x001c90be01007387 */ /* 0x0001e20000100a00 */
[----:B------:R-:W-:-:S02]  /*61c30*/  IMAD.MOV.U32 R179, RZ, RZ, R174 ;  /* 0x000000ffffb37224 */ /* 0x000fc400078e00ae */
[----:B------:R-:W-:Y:S02]  /*61c40*/  IMAD.MOV.U32 R174, RZ, RZ, R30 ;  /* 0x000000ffffae7224 */ /* 0x000fe400078e001e */
[----:B------:R-:W4:Y:S04]  /*61c50*/  LDL.LU R30, [R1+0x51e0] ;  /* 0x0051e000011e7983 */ /* 0x000f280000300800 */
[----:B------:R1:W-:Y:S01]  /*61c60*/  STL.64 [R1+0x1c88], R186 ;  /* 0x001c88ba01007387 */ /* 0x0003e20000100a00 */
[----:B0-----:R-:W-:-:S05]  /*61c70*/  IADD3 R190, P2, R185, R2, RZ ;  /* 0x00000002b9be7210 */ /* 0x001fca0007f5e0ff */
[----:B------:R-:W-:Y:S01]  /*61c80*/  IMAD.X R191, R15, 0x1, R13, P2 ;  /* 0x000000010fbf7824 */ /* 0x000fe200010e060d */
[----:B-1----:R-:W-:-:S04]  /*61c90*/  IADD3 R186, P1, R14, R4, RZ ;  /* 0x000000040eba7210 */ /* 0x002fc80007f3e0ff */
[----:B------:R0:W-:Y:S01]  /*61ca0*/  STL.64 [R1+0x1c80], R190 ;  /* 0x001c80be01007387 */ /* 0x0001e20000100a00 */
[----:B------:R-:W-:-:S03]  /*61cb0*/  IMAD.X R187, R29, 0x1, R3, P1 ;  /* 0x000000011dbb7824 */ /* 0x000fc600008e0603 */
[----:B------:R-:W2:Y:S01]  /*61cc0*/  LDL.LU R29, [R1+0x51dc] ;  /* 0x0051dc00011d7983 */ /* 0x000ea20000300800 */
[----:B------:R-:W-:-:S03]  /*61cd0*/  SHF.R.S32.HI R16, RZ, 0x1f, R189 ;  /* 0x0000001fff107819 */ /* 0x000fc600000114bd */
[----:B------:R1:W-:Y:S01]  /*61ce0*/  STL.64 [R1+0x39a0], R186 ;  /* 0x0039a0ba01007387 */ /* 0x0003e20000100a00 */
[C---:B0-----:R-:W-:Y:S01]  /*61cf0*/  IADD3 R190, P2, R189.reuse, R6, RZ ;  /* 0x00000006bdbe7210 */ /* 0x041fe20007f5e0ff */
[----:B------:R-:W-:Y:S02]  /*61d00*/  IMAD.MOV.U32 R185, RZ, RZ, R183 ;  /* 0x000000ffffb97224 */ /* 0x000fe400078e00b7 */
[----:B------:R-:W-:Y:S02]  /*61d10*/  IMAD.MOV.U32 R183, RZ, RZ, R182 ;  /* 0x000000ffffb77224 */ /* 0x000fe400078e00b6 */
[----:B------:R-:W-:Y:S01]  /*61d20*/  IMAD.MOV.U32 R182, RZ, RZ, R181 ;  /* 0x000000ffffb67224 */ /* 0x000fe200078e00b5 */
[----:B-1----:R-:W-:Y:S01]  /*61d30*/  IADD3 R186, P1, R189, R4, RZ ;  /* 0x00000004bdba7210 */ /* 0x002fe20007f3e0ff */
[----:B------:R-:W-:Y:S02]  /*61d40*/  IMAD.MOV.U32 R181, RZ, RZ, R180 ;  /* 0x000000ffffb57224 */ /* 0x000fe400078e00b4 */
[----:B------:R-:W-:-:S02]  /*61d50*/  IMAD.X R191, R16, 0x1, R5, P2 ;  /* 0x0000000110bf7824 */ /* 0x000fc400010e0605 */
[----:B------:R-:W-:Y:S02]  /*61d60*/  IMAD.X R187, R16, 0x1, R3, P1 ;  /* 0x0000000110bb7824 */ /* 0x000fe400008e0603 */
[----:B------:R-:W-:Y:S02]  /*61d70*/  IMAD.MOV.U32 R180, RZ, RZ, R179 ;  /* 0x000000ffffb47224 */ /* 0x000fe400078e00b3 */
        /* <DEDUP_REMOVED lines=11> */
[C---:B------:R-:W-:Y:S02]  /*61e30*/  IADD3 R192, P2, R184.reuse, R6, RZ ;  /* 0x00000006b8c07210 */ /* 0x040fe40007f5e0ff */
[----:B0-----:R-:W-:Y:S01]  /*61e40*/  IADD3 R186, P1, R184, R4, RZ ;  /* 0x00000004b8ba7210 */ /* 0x001fe20007f3e0ff */
[----:B-1----:R-:W-:Y:S02]  /*61e50*/  IMAD.MOV.U32 R190, RZ, RZ, R183 ;  /* 0x000000ffffbe7224 */ /* 0x002fe400078e00b7 */
[----:B------:R-:W-:Y:S02]  /*61e60*/  IMAD.MOV.U32 R183, RZ, RZ, R182 ;  /* 0x000000ffffb77224 */ /* 0x000fe400078e00b6 */
[----:B------:R-:W-:Y:S02]  /*61e70*/  IMAD.MOV.U32 R182, RZ, RZ, R181 ;  /* 0x000000ffffb67224 */ /* 0x000fe400078e00b5 */
[----:B------:R-:W-:-:S02]  /*61e80*/  IMAD.MOV.U32 R181, RZ, RZ, R180 ;  /* 0x000000ffffb57224 */ /* 0x000fc400078e00b4 */
[C---:B------:R-:W-:Y:S02]  /*61e90*/  IMAD.X R187, R15.reuse, 0x1, R3, P1 ;  /* 0x000000010fbb7824 */ /* 0x040fe400008e0603 */
[----:B------:R-:W-:Y:S02]  /*61ea0*/  IMAD.MOV.U32 R180, RZ, RZ, R179 ;  /* 0x000000ffffb47224 */ /* 0x000fe400078e00b3 */
[----:B------:R-:W-:Y:S02]  /*61eb0*/  IMAD.MOV.U32 R179, RZ, RZ, R176 ;  /* 0x000000ffffb37224 */ /* 0x000fe400078e00b0 */
[----:B------:R-:W-:Y:S02]  /*61ec0*/  IMAD.MOV.U32 R176, RZ, RZ, R175 ;  /* 0x000000ffffb07224 */ /* 0x000fe400078e00af */
[----:B------:R-:W-:Y:S02]  /*61ed0*/  IMAD.X R193, R15, 0x1, R5, P2 ;  /* 0x000000010fc17824 */ /* 0x000fe400010e0605 */
[----:B------:R-:W-:Y:S01]  /*61ee0*/  IMAD.MOV.U32 R175, RZ, RZ, R170 ;  /* 0x000000ffffaf7224 */ /* 0x000fe200078e00aa */
[----:B------:R0:W-:Y:S01]  /*61ef0*/  STL.64 [R1+0x1c58], R186 ;  /* 0x001c58ba01007387 */ /* 0x0001e20000100a00 */
[----:B------:R-:W-:-:S02]  /*61f00*/  IMAD.MOV.U32 R170, RZ, RZ, R169 ;  /* 0x000000ffffaa7224 */ /* 0x000fc400078e00a9 */
[----:B------:R-:W-:Y:S01]  /*61f10*/  IMAD.MOV.U32 R169, RZ, RZ, R27 ;  /* 0x000000ffffa97224 */ /* 0x000fe200078e001b */
[----:B------:R-:W-:Y:S01]  /*61f20*/  ISETP.LT.AND P4, PT, R12, UR6, !P3 ;  /* 0x000000060c007c0c */ /* 0x000fe2000df81270 */
[----:B------:R-:W3:Y:S01]  /*61f30*/  LDL.LU R27, [R1+0x51d4] ;  /* 0x0051d400011b7983 */ /* 0x000ee20000300800 */
[----:B------:R-:W-:-:S03]  /*61f40*/  ULDC.64 UR6, c[0x0][0x228] ;  /* 0x00008a0000067ab9 */ /* 0x000fc60000000a00 */
[----:B------:R1:W-:Y:S01]  /*61f50*/  STL.64 [R1+0x1c50], R192 ;  /* 0x001c50c001007387 */ /* 0x0003e20000100a00 */
[C---:B0-----:R-:W-:Y:S02]  /*61f60*/  IADD3 R186, P1, R184.reuse, R0, RZ ;  /* 0x00000000b8ba7210 */ /* 0x041fe40007f3e0ff */
[----:B------:R-:W-:Y:S01]  /*61f70*/  ISETP.LT.AND P3, PT, R9, UR6, !P3 ;  /* 0x0000000609007c0c */ /* 0x000fe2000df61270 */
[----:B------:R-:W-:Y:S02]  /*61f80*/  ULDC UR6, c[0x0][0x248] ;  /* 0x0000920000067ab9 */ /* 0x000fe40000000800 */
[----:B------:R-:W-:Y:S01]  /*61f90*/  IMAD.X R187, R15, 0x1, R7, P1 ;  /* 0x000000010fbb7824 */ /* 0x000fe200008e0607 */
[----:B-1----:R-:W-:Y:S01]  /*61fa0*/  IADD3 R192, P2, R184, R2, RZ ;  /* 0x00000002b8c07210 */ /* 0x002fe20007f5e0ff */
[----:B------:R-:W-:Y:S02]  /*61fb0*/  IMAD.MOV.U32 R184, RZ, RZ, R183 ;  /* 0x000000ffffb87224 */ /* 0x000fe400078e00b7 */
[----:B------:R-:W-:-:S02]  /*61fc0*/  IMAD.MOV.U32 R183, RZ, RZ, R182 ;  /* 0x000000ffffb77224 */ /* 0x000fc400078e00b6 */
[----:B------:R-:W-:Y:S02]  /*61fd0*/  IMAD.MOV.U32 R182, RZ, RZ, R181 ;  /* 0x000000ffffb67224 */ /* 0x000fe400078e00b5 */
[----:B------:R-:W-:Y:S02]  /*61fe0*/  IMAD.MOV.U32 R181, RZ, RZ, R180 ;  /* 0x000000ffffb57224 */ /* 0x000fe400078e00b4 */
[----:B------:R-:W-:Y:S01]  /*61ff0*/  VIADD R14, R14, UR6 ;  /* 0x000000060e0e7c36 */ /* 0x000fe20008000000 */
[----:B------:R0:W-:Y:S01]  /*62000*/  STL.64 [R1+0x1c48], R186 ;  /* 0x001c48ba01007387 */ /* 0x0001e20000100a00 */
[----:B------:R-:W-:Y:S01]  /*62010*/  IMAD.MOV.U32 R180, RZ, RZ, R179 ;  /* 0x000000ffffb47224 */ /* 0x000fe200078e00b3 */
[----:B------:R-:W-:Y:S01]  /*62020*/  SHF.R.S32.HI R16, RZ, 0x1f, R188 ;  /* 0x0000001fff107819 */ /* 0x000fe200000114bc */
[----:B------:R-:W-:Y:S01]  /*62030*/  IMAD.MOV.U32 R179, RZ, RZ, R176 ;  /* 0x000000ffffb37224 */ /* 0x000fe200078e00b0 */
[----:B------:R-:W-:Y:S01]  /*62040*/  ULDC UR6, c[0x0][0x248] ;  /* 0x0000920000067ab9 */ /* 0x000fe20000000800 */
[----:B------:R-:W-:-:S02]  /*62050*/  IMAD.MOV.U32 R176, RZ, RZ, R175 ;  /* 0x000000ffffb07224 */ /* 0x000fc400078e00af */
[----:B------:R-:W-:Y:S02]  /*62060*/  IMAD.MOV.U32 R175, RZ, RZ, R170 ;  /* 0x000000ffffaf7224 */ /* 0x000fe400078e00aa */
[----:B------:R-:W-:Y:S01]  /*62070*/  IMAD.MOV.U32 R170, RZ, RZ, R17 ;  /* 0x000000ffffaa7224 */ /* 0x000fe200078e0011 */
[----:B------:R-:W-:Y:S01]  /*62080*/  SHF.R.S32.HI R17, RZ, 0x1f, R14 ;  /* 0x0000001fff117819 */ /* 0x000fe2000001140e */
[----:B------:R-:W-:Y:S01]  /*62090*/  IMAD.MOV.U32 R189, RZ, RZ, R184 ;  /* 0x000000ffffbd7224 */ /* 0x000fe200078e00b8 */
[----:B0-----:R-:W-:Y:S01]  /*620a0*/  IADD3 R186, P1, R14, R2, RZ ;  /* 0x000000020eba7210 */ /* 0x001fe20007f3e0ff */
[----:B------:R-:W-:Y:S02]  /*620b0*/  IMAD.MOV.U32 R184, RZ, RZ, R183 ;  /* 0x000000ffffb87224 */ /* 0x000fe400078e00b7 */
[----:B------:R-:W-:Y:S02]  /*620c0*/  IMAD.MOV.U32 R183, RZ, RZ, R182 ;  /* 0x000000ffffb77224 */ /* 0x000fe400078e00b6 */
[----:B------:R-:W-:-:S02]  /*620d0*/  IMAD.X R193, R15, 0x1, R13, P2 ;  /* 0x000000010fc17824 */ /* 0x000fc400010e060d */
[----:B------:R-:W-:Y:S02]  /*620e0*/  IMAD.MOV.U32 R182, RZ, RZ, R181 ;  /* 0x000000ffffb67224 */ /* 0x000fe400078e00b5 */
[----:B------:R-:W-:Y:S02]  /*620f0*/  IMAD.MOV.U32 R181, RZ, RZ, R180 ;  /* 0x000000ffffb57224 */ /* 0x000fe400078e00b4 */
[----:B------:R-:W-:Y:S02]  /*62100*/  IMAD.MOV.U32 R180, RZ, RZ, R179 ;  /* 0x000000ffffb47224 */ /* 0x000fe400078e00b3 */
[----:B------:R-:W-:Y:S02]  /*62110*/  IMAD.X R187, R17, 0x1, R13, P1 ;  /* 0x0000000111bb7824 */ /* 0x000fe400008e060d */
[----:B------:R-:W-:Y:S01]  /*62120*/  IMAD.MOV.U32 R179, RZ, RZ, R176 ;  /* 0x000000ffffb37224 */ /* 0x000fe200078e00b0 */
[----:B------:R0:W-:Y:S01]  /*62130*/  STL.64 [R1+0x1c40], R192 ;  /* 0x001c40c001007387 */ /* 0x0001e20000100a00 */
[----:B------:R-:W-:-:S02]  /*62140*/  IMAD.MOV.U32 R176, RZ, RZ, R175 ;  /* 0x000000ffffb07224 */ /* 0x000fc400078e00af */
[----:B------:R-:W-:Y:S02]  /*62150*/  IMAD.MOV.U32 R175, RZ, RZ, R26 ;  /* 0x000000ffffaf7224 */ /* 0x000fe400078e001a */
[----:B------:R-:W3:Y:S04]  /*62160*/  LDL.LU R26, [R1+0x51d0] ;  /* 0x0051d000011a7983 */ /* 0x000ee80000300800 */
[----:B------:R1:W-:Y:S01]  /*62170*/  STL.64 [R1+0x3980], R186 ;  /* 0x003980ba01007387 */ /* 0x0003e20000100a00 */
[C---:B0-----:R-:W-:Y:S02]  /*62180*/  IADD3 R192, P2, R188.reuse, R6, RZ ;  /* 0x00000006bcc07210 */ /* 0x041fe40007f5e0ff */
[----:B-1----:R-:W-:-:S05]  /*62190*/  IADD3 R186, P1, R188, R4, RZ ;  /* 0x00000004bcba7210 */ /* 0x002fca0007f3e0ff */
[C---:B------:R-:W-:Y:S02]  /*621a0*/  IMAD.X R187, R16.reuse, 0x1, R3, P1 ;  /* 0x0000000110bb7824 */ /* 0x040fe400008e0603 */
[----:B------:R-:W-:-:S03]  /*621b0*/  IMAD.X R193, R16, 0x1, R5, P2 ;  /* 0x0000000110c17824 */ /* 0x000fc600010e0605 */
[----:B------:R0:W-:Y:S04]  /*621c0*/  STL.64 [R1+0x1c38], R186 ;  /* 0x001c38ba01007387 */ /* 0x0001e80000100a00 */
[----:B------:R1:W-:Y:S01]  /*621d0*/  STL.64 [R1+0x1c30], R192 ;  /* 0x001c30c001007387 */ /* 0x0003e20000100a00 */
[----:B0-----:R-:W-:-:S05]  /*621e0*/  IADD3 R186, P1, R188, R0, RZ ;  /* 0x00000000bcba7210 */ /* 0x001fca0007f3e0ff */
[----:B------:R-:W-:Y:S01]  /*621f0*/  IMAD.X R187, R16, 0x1, R7, P1 ;  /* 0x0000000110bb7824 */ /* 0x000fe200008e0607 */
[----:B-1----:R-:W-:Y:S01]  /*62200*/  IADD3 R192, P2, R188, R2, RZ ;  /* 0x00000002bcc07210 */ /* 0x002fe20007f5e0ff */
[----:B------:R-:W-:Y:S01]  /*62210*/  IMAD.MOV.U32 R188, RZ, RZ, R184 ;  /* 0x000000ffffbc7224 */ /* 0x000fe200078e00b8 */
[----:B------:R-:W-:Y:S01]  /*62220*/  SHF.R.S32.HI R15, RZ, 0x1f, R185 ;  /* 0x0000001fff0f7819 */ /* 0x000fe200000114b9 */
[----:B------:R-:W-:Y:S01]  /*62230*/  IMAD.MOV.U32 R184, RZ, RZ, R183 ;  /* 0x000000ffffb87224 */ /* 0x000fe200078e00b7 */
[----:B------:R0:W-:Y:S01]  /*62240*/  STL.64 [R1+0x1c28], R186 ;  /* 0x001c28ba01007387 */ /* 0x0001e20000100a00 */
[----:B------:R-:W-:Y:S02]  /*62250*/  IMAD.MOV.U32 R183, RZ, RZ, R181 ;  /* 0x000000ffffb77224 */ /* 0x000fe400078e00b5 */
        /* <DEDUP_REMOVED lines=14> */
[----:B0-----:R-:W-:-:S05]  /*62340*/  IADD3 R192, P2, R185, R6, RZ ;  /* 0x00000006b9c07210 */ /* 0x001fca0007f5e0ff */
[----:B------:R-:W-:Y:S01]  /*62350*/  IMAD.X R193, R15, 0x1, R5, P2 ;  /* 0x000000010fc17824 */ /* 0x000fe200010e0605 */
[----:B-1----:R-:W-:-:S04]  /*62360*/  IADD3 R186, P1, R185, R0, RZ ;  /* 0x00000000b9ba7210 */ /* 0x002fc80007f3e0ff */
[----:B------:R0:W-:Y:S01]  /*62370*/  STL.64 [R1+0x1c10], R192 ;  /* 0x001c10c001007387 */ /* 0x0001e20000100a00 */
[----:B------:R-:W-:-:S05]  /*62380*/  IMAD.X R187, R15, 0x1, R7, P1 ;  /* 0x000000010fbb7824 */ /* 0x000fca00008e0607 */
[----:B------:R1:W-:Y:S01]  /*62390*/  STL.64 [R1+0x1c08], R186 ;  /* 0x001c08ba01007387 */ /* 0x0003e20000100a00 */
[----:B0-----:R-:W-:Y:S01]  /*623a0*/  IADD3 R192, P2, R185, R2, RZ ;  /* 0x00000002b9c07210 */ /* 0x001fe20007f5e0ff */
[----:B------:R-:W-:Y:S02]  /*623b0*/  IMAD.MOV.U32 R185, RZ, RZ, R184 ;  /* 0x000000ffffb97224 */ /* 0x000fe400078e00b8 */
[----:B------:R-:W-:Y:S02]  /*623c0*/  IMAD.MOV.U32 R184, RZ, RZ, R183 ;  /* 0x000000ffffb87224 */ /* 0x000fe400078e00b7 */
[----:B------:R-:W-:Y:S01]  /*623d0*/  IMAD.X R193, R15, 0x1, R13, P2 ;  /* 0x000000010fc17824 */ /* 0x000fe200010e060d */
[----:B-1----:R-:W-:Y:S01]  /*623e0*/  IADD3 R186, P1, R14, R0, RZ ;  /* 0x000000000eba7210 */ /* 0x002fe20007f3e0ff */
[----:B------:R-:W-:Y:S02]  /*623f0*/  IMAD.MOV.U32 R183, RZ, RZ, R181 ;  /* 0x000000ffffb77224 */ /* 0x000fe400078e00b5 */
[----:B------:R-:W-:-:S02]  /*62400*/  IMAD.MOV.U32 R181, RZ, RZ, R180 ;  /* 0x000000ffffb57224 */ /* 0x000fc400078e00b4 */
[----:B------:R-:W-:Y:S02]  /*62410*/  IMAD.X R187, R17, 0x1, R7, P1 ;  /* 0x0000000111bb7824 */ /* 0x000fe400008e0607 */
[----:B------:R-:W-:Y:S01]  /*62420*/  IMAD.MOV.U32 R180, RZ, RZ, R179 ;  /* 0x000000ffffb47224 */ /* 0x000fe200078e00b3 */
[----:B------:R-:W-:Y:S01]  /*62430*/  STL.64 [R1+0x1c00], R192 ;  /* 0x001c00c001007387 */ /* 0x000fe20000100a00 */
[----:B------:R-:W-:Y:S02]  /*62440*/  IMAD.MOV.U32 R179, RZ, RZ, R165 ;  /* 0x000000ffffb37224 */ /* 0x000fe400078e00a5 */
[----:B------:R-:W-:Y:S02]  /*62450*/  IMAD.MOV.U32 R165, RZ, RZ, R24 ;  /* 0x000000ffffa57224 */ /* 0x000fe400078e0018 */
[----:B------:R-:W3:Y:S01]  /*62460*/  LDL.LU R24, [R1+0x51c8] ;  /* 0x0051c80001187983 */ /* 0x000ee20000300800 */
[----:B------:R-:W-:-:S03]  /*62470*/  SHF.R.S32.HI R16, RZ, 0x1f, R190 ;  /* 0x0000001fff107819 */ /* 0x000fc600000114be */
[----:B------:R0:W-:Y:S02]  /*62480*/  STL.64 [R1+0x3968], R186 ;  /* 0x003968ba01007387 */ /* 0x0001e40000100a00 */
[----:B0-----:R-:W-:-:S05]  /*62490*/  IADD3 R186, P1, R190, R4, RZ ;  /* 0x00000004beba7210 */ /* 0x001fca0007f3e0ff */
[----:B------:R-:W-:Y:S01]  /*624a0*/  IMAD.X R187, R16, 0x1, R3, P1 ;  /* 0x0000000110bb7824 */ /* 0x000fe200008e0603 */
[----:B------:R-:W-:-:S04]  /*624b0*/  IADD3 R192, P2, R190, R6, RZ ;  /* 0x00000006bec07210 */ /* 0x000fc80007f5e0ff */
[----:B------:R0:W-:Y:S01]  /*624c0*/  STL.64 [R1+0x1bf8], R186 ;  /* 0x001bf8ba01007387 */ /* 0x0001e20000100a00 */
[----:B------:R-:W-:Y:S01]  /*624d0*/  IMAD.X R193, R16, 0x1, R5, P2 ;  /* 0x0000000110c17824 */ /* 0x000fe200010e0605 */
[----:B0-----:R-:W-:-:S04]  /*624e0*/  IADD3 R186, P1, R190, R0, RZ ;  /* 0x00000000beba7210 */ /* 0x001fc80007f3e0ff */
[----:B------:R-:W-:Y:S01]  /*624f0*/  STL.64 [R1+0x1bf0], R192 ;  /* 0x001bf0c001007387 */ /* 0x000fe20000100a00 */
[----:B------:R-:W-:Y:S01]  /*62500*/  IMAD.X R187, R16, 0x1, R7, P1 ;  /* 0x0000000110bb7824 */ /* 0x000fe200008e0607 */
[----:B------:R-:W-:Y:S02]  /*62510*/  IADD3 R190, P2, R190, R2, RZ ;  /* 0x00000002bebe7210 */ /* 0x000fe40007f5e0ff */
[----:B------:R-:W-:Y:S02]  /*62520*/  SHF.R.S32.HI R15, RZ, 0x1f, R189 ;  /* 0x0000001fff0f7819 */ /* 0x000fe400000114bd */
[----:B------:R0:W-:Y:S01]  /*62530*/  STL.64 [R1+0x1be8], R186 ;  /* 0x001be8ba01007387 */ /* 0x0001e20000100a00 */
[----:B------:R-:W-:Y:S01]  /*62540*/  IMAD.X R191, R16, 0x1, R13, P2 ;  /* 0x0000000110bf7824 */ /* 0x000fe200010e060d */
[----:B0-----:R-:W-:-:S04]  /*62550*/  IADD3 R186, P1, R189, R4, RZ ;  /* 0x00000004bdba7210 */ /* 0x001fc80007f3e0ff */
[----:B------:R0:W-:Y:S01]  /*62560*/  STL.64 [R1+0x1be0], R190 ;  /* 0x001be0be01007387 */ /* 0x0001e20000100a00 */
[----:B------:R-:W-:-:S05]  /*62570*/  IMAD.X R187, R15, 0x1, R3, P1 ;  /* 0x000000010fbb7824 */ /* 0x000fca00008e0603 */
[----:B------:R1:W-:Y:S01]  /*62580*/  STL.64 [R1+0x1bd8], R186 ;  /* 0x001bd8ba01007387 */ /* 0x0003e20000100a00 */
[----:B0-----:R-:W-:-:S05]  /*62590*/  IADD3 R190, P2, R189, R6, RZ ;  /* 0x00000006bdbe7210 */ /* 0x001fca0007f5e0ff */
[----:B------:R-:W-:Y:S01]  /*625a0*/  IMAD.X R191, R15, 0x1, R5, P2 ;  /* 0x000000010fbf7824 */ /* 0x000fe200010e0605 */
[----:B-1----:R-:W-:-:S04]  /*625b0*/  IADD3 R186, P1, R189, R0, RZ ;  /* 0x00000000bdba7210 */ /* 0x002fc80007f3e0ff */
[----:B------:R0:W-:Y:S01]  /*625c0*/  STL.64 [R1+0x1bd0], R190 ;  /* 0x001bd0be01007387 */ /* 0x0001e20000100a00 */
[----:B------:R-:W-:-:S05]  /*625d0*/  IMAD.X R187, R15, 0x1, R7, P1 ;  /* 0x000000010fbb7824 */ /* 0x000fca00008e0607 */
[----:B------:R1:W-:Y:S01]  /*625e0*/  STL.64 [R1+0x1bc8], R186 ;  /* 0x001bc8ba01007387 */ /* 0x0003e20000100a00 */
[----:B0-----:R-:W-:-:S05]  /*625f0*/  IADD3 R190, P2, R189, R2, RZ ;  /* 0x00000002bdbe7210 */ /* 0x001fca0007f5e0ff */
[----:B------:R-:W-:Y:S01]  /*62600*/  IMAD.X R191, R15, 0x1, R13, P2 ;  /* 0x000000010fbf7824 */ /* 0x000fe200010e060d */
[----:B-1----:R-:W-:-:S04]  /*62610*/  IADD3 R186, P1, R14, R6, RZ ;  /* 0x000000060eba7210 */ /* 0x002fc80007f3e0ff */
[----:B------:R-:W-:Y:S01]  /*62620*/  STL.64 [R1+0x1bc0], R190 ;  /* 0x001bc0be01007387 */ /* 0x000fe20000100a00 */
[----:B------:R-:W-:Y:S01]  /*62630*/  IMAD.X R187, R17, 0x1, R5, P1 ;  /* 0x0000000111bb7824 */ /* 0x000fe200008e0605 */
[----:B------:R-:W-:-:S04]  /*62640*/  SHF.R.S32.HI R15, RZ, 0x1f, R188 ;  /* 0x0000001fff0f7819 */ /* 0x000fc800000114bc */
        /* <DEDUP_REMOVED lines=8> */
[C---:B------:R-:W-:Y:S01]  /*626d0*/  IMAD.X R187, R15.reuse, 0x1, R7, P1 ;  /* 0x000000010fbb7824 */ /* 0x040fe200008e0607 */
        /* <DEDUP_REMOVED lines=26> */
[C---:B0-----:R-:W-:Y:S02]  /*62880*/  IADD3 R186, P1, R184.reuse, R0, RZ ;  /* 0x00000000b8ba7210 */ /* 0x041fe40007f3e0ff */
[----:B------:R-:W-:-:S03]  /*62890*/  IADD3 R184, P2, R184, R2, RZ ;  /* 0x00000002b8b87210 */ /* 0x000fc60007f5e0ff */
[C---:B------:R-:W-:Y:S01]  /*628a0*/  IMAD.X R187, R16.reuse, 0x1, R7, P1 ;  /* 0x0000000110bb7824 */ /* 0x040fe200008e0607 */
[----:B------:R-:W-:Y:S01]  /*628b0*/  STL.64 [R1+0x1b70], R188 ;  /* 0x001b70bc01007387 */ /* 0x000fe20000100a00 */
[----:B------:R-:W-:Y:S01]  /*628c0*/  IMAD.X R185, R16, 0x1, R13, P2 ;  /* 0x0000000110b97824 */ /* 0x000fe200010e060d */
[----:B------:R-:W-:Y:S02]  /*628d0*/  SHF.R.S32.HI R15, RZ, 0x1f, R183 ;  /* 0x0000001fff0f7819 */ /* 0x000fe400000114b7 */
[----:B------:R0:W-:Y:S04]  /*628e0*/  STL.64 [R1+0x1b68], R186 ;  /* 0x001b68ba01007387 */ /* 0x0001e80000100a00 */
[----:B------:R1:W-:Y:S01]  /*628f0*/  STL.64 [R1+0x1b60], R184 ;  /* 0x001b60b801007387 */ /* 0x0003e20000100a00 */
[----:B0-----:R-:W-:-:S02]  /*62900*/  IADD3 R186, P1, R183, R4, RZ ;  /* 0x00000004b7ba7210 */ /* 0x001fc40007f3e0ff */
[----:B-1----:R-:W-:-:S03]  /*62910*/  IADD3 R184, P2, R183, R6, RZ ;  /* 0x00000006b7b87210 */ /* 0x002fc60007f5e0ff */
[----:B------:R-:W-:Y:S01]  /*62920*/  IMAD.X R187, R15, 0x1, R3, P1 ;  /* 0x000000010fbb7824 */ /* 0x000fe200008e0603 */
[----:B------:R-:W-:Y:S01]  /*62930*/  IADD3 R16, P1, R183, R0, RZ ;  /* 0x00000000b7107210 */ /* 0x000fe20007f3e0ff */
[----:B------:R-:W-:Y:S01]  /*62940*/  VIADD R14, R14, UR6 ;  /* 0x000000060e0e7c36 */ /* 0x000fe20008000000 */
[----:B------:R-:W-:Y:S01]  /*62950*/  ULDC UR6, c[0x0][0x248] ;  /* 0x0000920000067ab9 */ /* 0x000fe20000000800 */
[C---:B------:R-:W-:Y:S01]  /*62960*/  IMAD.X R185, R15.reuse, 0x1, R5, P2 ;  /* 0x000000010fb97824 */ /* 0x040fe200010e0605 */
[----:B------:R0:W-:Y:S01]  /*62970*/  STL.64 [R1+0x1b58], R186 ;  /* 0x001b58ba01007387 */ /* 0x0001e20000100a00 */
[----:B------:R-:W-:-:S03]  /*62980*/  IMAD.X R17, R15, 0x1, R7, P1 ;  /* 0x000000010f117824 */ /* 0x000fc600008e0607 */
[----:B------:R1:W-:Y:S04]  /*62990*/  STL.64 [R1+0x1b50], R184 ;  /* 0x001b50b801007387 */ /* 0x0003e80000100a00 */
[----:B------:R4:W-:Y:S01]  /*629a0*/  STL.64 [R1+0x1b48], R16 ;  /* 0x001b481001007387 */ /* 0x0009e20000100a00 */
[-C--:B0-----:R-:W-:Y:S02]  /*629b0*/  IADD3 R186, P2, R183, R2.reuse, RZ ;  /* 0x00000002b7ba7210 */ /* 0x081fe40007f5e0ff */
[----:B-1----:R-:W-:-:S03]  /*629c0*/  IADD3 R184, P1, R14, R2, RZ ;  /* 0x000000020eb87210 */ /* 0x002fc60007f3e0ff */
[----:B------:R-:W-:Y:S01]  /*629d0*/  IMAD.X R187, R15, 0x1, R13, P2 ;  /* 0x000000010fbb7824 */ /* 0x000fe200010e060d */
[----:B----4-:R-:W-:-:S04]  /*629e0*/  SHF.R.S32.HI R17, RZ, 0x1f, R14 ;  /* 0x0000001fff117819 */ /* 0x010fc8000001140e */
[----:B------:R0:W-:Y:S01]  /*629f0*/  STL.64 [R1+0x1b40], R186 ;  /* 0x001b40ba01007387 */ /* 0x0001e20000100a00 */
[----:B------:R-:W-:Y:S01]  /*62a00*/  SHF.R.S32.HI R16, RZ, 0x1f, R180 ;  /* 0x0000001fff107819 */ /* 0x000fe200000114b4 */
        /* <DEDUP_REMOVED lines=19> */
[----:B------:R-:W-:Y:S02]  /*62b40*/  IMAD.X R185, R15, 0x1, R5, P2 ;  /* 0x000000010fb97824 */ /* 0x000fe400010e0605 */
[----:B------:R-:W-:-:S03]  /*62b50*/  IMAD.MOV.U32 R180, RZ, RZ, R178 ;  /* 0x000000ffffb47224 */ /* 0x000fc600078e00b2 */
[----:B------:R1:W-:Y:S01]  /*62b60*/  STL.64 [R1+0x1b10], R184 ;  /* 0x001b10b801007387 */ /* 0x0003e20000100a00 */
[----:B0-----:R-:W-:-:S05]  /*62b70*/  IADD3 R186, P1, R179, R0, RZ ;  /* 0x00000000b3ba7210 */ /* 0x001fca0007f3e0ff */
[----:B------:R-:W-:Y:S01]  /*62b80*/  IMAD.X R187, R15, 0x1, R7, P1 ;  /* 0x000000010fbb7824 */ /* 0x000fe200008e0607 */
[----:B------:R-:W-:Y:S02]  /*62b90*/  IADD3 R178, P1, R14, R0, RZ ;  /* 0x000000000eb27210 */ /* 0x000fe40007f3e0ff */
[----:B-1----:R-:W-:-:S03]  /*62ba0*/  IADD3 R184, P2, R179, R2, RZ ;  /* 0x00000002b3b87210 */ /* 0x002fc60007f5e0ff */
[----:B------:R-:W-:Y:S02]  /*62bb0*/  IMAD.X R179, R17, 0x1, R7, P1 ;  /* 0x0000000111b37824 */ /* 0x000fe400008e0607 */
[----:B------:R-:W-:Y:S01]  /*62bc0*/  IMAD.X R185, R15, 0x1, R13, P2 ;  /* 0x000000010fb97824 */ /* 0x000fe200010e060d */
[----:B------:R-:W-:Y:S01]  /*62bd0*/  STL.64 [R1+0x1b08], R186 ;  /* 0x001b08ba01007387 */ /* 0x000fe20000100a00 */
[----:B------:R-:W-:-:S03]  /*62be0*/  SHF.R.S32.HI R16, RZ, 0x1f, R182 ;  /* 0x0000001fff107819 */ /* 0x000fc600000114b6 */
[----:B------:R-:W-:Y:S04]  /*62bf0*/  STL.64 [R1+0x1b00], R184 ;  /* 0x001b00b801007387 */ /* 0x000fe80000100a00 */
        /* <DEDUP_REMOVED lines=78> */
[C---:B------:R-:W-:Y:S02]  /*630e0*/  IMAD.X R177, R15.reuse, 0x1, R5, P2 ;  /* 0x000000010fb17824 */ /* 0x040fe400010e0605 */
[----:B------:R-:W-:Y:S01]  /*630f0*/  IMAD.X R17, R15, 0x1, R7, P1 ;  /* 0x000000010f117824 */ /* 0x000fe200008e0607 */
[----:B------:R0:W-:Y:S04]  /*63100*/  STL.64 [R1+0x1a58], R178 ;  /* 0x001a58b201007387 */ /* 0x0001e80000100a00 */
[----:B------:R1:W-:Y:S04]  /*63110*/  STL.64 [R1+0x1a50], R176 ;  /* 0x001a50b001007387 */ /* 0x0003e80000100a00 */
[----:B------:R4:W-:Y:S01]  /*63120*/  STL.64 [R1+0x1a48], R16 ;  /* 0x001a481001007387 */ /* 0x0009e20000100a00 */
[----:B0-----:R-:W-:-:S02]  /*63130*/  IADD3 R178, P2, R175, R2, RZ ;  /* 0x00000002afb27210 */ /* 0x001fc40007f5e0ff */
[----:B-1----:R-:W-:Y:S02]  /*63140*/  IADD3 R176, P1, R14, R2, RZ ;  /* 0x000000020eb07210 */ /* 0x002fe40007f3e0ff */
[----:B----4-:R-:W-:Y:S01]  /*63150*/  SHF.R.S32.HI R17, RZ, 0x1f, R14 ;  /* 0x0000001fff117819 */ /* 0x010fe2000001140e */
[----:B------:R-:W-:-:S04]  /*63160*/  IMAD.X R179, R15, 0x1, R13, P2 ;  /* 0x000000010fb37824 */ /* 0x000fc800010e060d */
[----:B------:R-:W-:Y:S01]  /*63170*/  IMAD.X R177, R17, 0x1, R13, P1 ;  /* 0x0000000111b17824 */ /* 0x000fe200008e060d */
[----:B------:R-:W-:Y:S01]  /*63180*/  STL.64 [R1+0x1a40], R178 ;  /* 0x001a40b201007387 */ /* 0x000fe20000100a00 */
        /* <DEDUP_REMOVED lines=8> */
[----:B------:R0:W-:Y:S01]  /*63210*/  STL.64 [R1+0x1a30], R178 ;  /* 0x001a30b201007387 */ /* 0x0001e20000100a00 */
[----:B------:R-:W-:Y:S01]  /*63220*/  IMAD.X R177, R16, 0x1, R7, P1 ;  /* 0x0000000110b17824 */ /* 0x000fe200008e0607 */
[----:B------:R-:W-:-:S04]  /*63230*/  SHF.R.S32.HI R15, RZ, 0x1f, R171 ;  /* 0x0000001fff0f7819 */ /* 0x000fc800000114ab */
        /* <DEDUP_REMOVED lines=13> */
[----:B------:R-:W-:Y:S01]  /*63310*/  IMAD.MOV.U32 R173, RZ, RZ, R172 ;  /* 0x000000ffffad7224 */ /* 0x000fe200078e00ac */
[----:B0-----:R-:W-:Y:S01]  /*63320*/  IADD3 R178, P2, R171, R2, RZ ;  /* 0x00000002abb27210 */ /* 0x001fe20007f5e0ff */
[----:B------:R-:W-:Y:S01]  /*63330*/  IMAD.MOV.U32 R172, RZ, RZ, R170 ;  /* 0x000000ffffac7224 */ /* 0x000fe200078e00aa */
[----:B------:R-:W-:Y:S02]  /*63340*/  SHF.R.S32.HI R16, RZ, 0x1f, R174 ;  /* 0x0000001fff107819 */ /* 0x000fe400000114ae */
[----:B-1----:R-:W-:Y:S01]  /*63350*/  IADD3 R176, P1, R14, R0, RZ ;  /* 0x000000000eb07210 */ /* 0x002fe20007f3e0ff */
[----:B------:R-:W-:-:S04]  /*63360*/  IMAD.X R179, R15, 0x1, R13, P2 ;  /* 0x000000010fb37824 */ /* 0x000fc800010e060d */
[----:B------:R-:W-:Y:S01]  /*63370*/  IMAD.X R177, R17, 0x1, R7, P1 ;  /* 0x0000000111b17824 */ /* 0x000fe200008e0607 */
[----:B------:R-:W-:Y:S01]  /*63380*/  IADD3 R170, P1, R174, R4, RZ ;  /* 0x00000004aeaa7210 */ /* 0x000fe20007f3e0ff */
[----:B------:R-:W-:Y:S04]  /*63390*/  STL.64 [R1+0x1a00], R178 ;  /* 0x001a00b201007387 */ /* 0x000fe80000100a00 */
[----:B------:R-:W-:Y:S01]  /*633a0*/  IMAD.X R171, R16, 0x1, R3, P1 ;  /* 0x0000000110ab7824 */ /* 0x000fe200008e0603 */
[----:B------:R0:W-:Y:S04]  /*633b0*/  STL.64 [R1+0x3890], R176 ;  /* 0x003890b001007387 */ /* 0x0001e80000100a00 */
[----:B------:R1:W-:Y:S01]  /*633c0*/  STL.64 [R1+0x19f8], R170 ;  /* 0x0019f8aa01007387 */ /* 0x0003e20000100a00 */
[----:B0-----:R-:W-:-:S02]  /*633d0*/  IADD3 R176, P2, R174, R6, RZ ;  /* 0x00000006aeb07210 */ /* 0x001fc40007f5e0ff */
[----:B-1----:R-:W-:-:S03]  /*633e0*/  IADD3 R170, P1, R174, R0, RZ ;  /* 0x00000000aeaa7210 */ /* 0x002fc60007f3e0ff */
[C---:B------:R-:W-:Y:S02]  /*633f0*/  IMAD.X R177, R16.reuse, 0x1, R5, P2 ;  /* 0x0000000110b17824 */ /* 0x040fe400010e0605 */
[----:B------:R-:W-:-:S03]  /*63400*/  IMAD.X R171, R16, 0x1, R7, P1 ;  /* 0x0000000110ab7824 */ /* 0x000fc600008e0607 */
[----:B------:R-:W-:Y:S01]  /*63410*/  STL.64 [R1+0x19f0], R176 ;  /* 0x0019f0b001007387 */ /* 0x000fe20000100a00 */
[----:B------:R-:W-:Y:S02]  /*63420*/  IADD3 R174, P2, R174, R2, RZ ;  /* 0x00000002aeae7210 */ /* 0x000fe40007f5e0ff */
[----:B------:R-:W-:Y:S01]  /*63430*/  SHF.R.S32.HI R15, RZ, 0x1f, R173 ;  /* 0x0000001fff0f7819 */ /* 0x000fe200000114ad */
[----:B------:R0:W-:Y:S02]  /*63440*/  STL.64 [R1+0x19e8], R170 ;  /* 0x0019e8aa01007387 */ /* 0x0001e40000100a00 */
        /* <DEDUP_REMOVED lines=27> */
[----:B------:R-:W-:Y:S01]  /*63600*/  SHF.R.S32.HI R16, RZ, 0x1f, R169 ;  /* 0x0000001fff107819 */ /* 0x000fe200000114a9 */
[----:B------:R-:W-:Y:S02]  /*63610*/  IMAD.X R173, R15, 0x1, R13, P2 ;  /* 0x000000010fad7824 */ /* 0x000fe400010e060d */
[----:B------:R0:W-:Y:S04]  /*63620*/  STL.64 [R1+0x19a8], R170 ;  /* 0x0019a8aa01007387 */ /* 0x0001e80000100a00 */
[----:B------:R1:W-:Y:S01]  /*63630*/  STL.64 [R1+0x19a0], R172 ;  /* 0x0019a0ac01007387 */ /* 0x0003e20000100a00 */
[----:B0-----:R-:W-:-:S02]  /*63640*/  IADD3 R170, P1, R169, R4, RZ ;  /* 0x00000004a9aa7210 */ /* 0x001fc40007f3e0ff */
[----:B-1----:R-:W-:-:S03]  /*63650*/  IADD3 R172, P2, R169, R6, RZ ;  /* 0x00000006a9ac7210 */ /* 0x002fc60007f5e0ff */
[C---:B------:R-:W-:Y:S02]  /*63660*/  IMAD.X R171, R16.reuse, 0x1, R3, P1 ;  /* 0x0000000110ab7824 */ /* 0x040fe400008e0603 */
[----:B------:R-:W-:-:S03]  /*63670*/  IMAD.X R173, R16, 0x1, R5, P2 ;  /* 0x0000000110ad7824 */ /* 0x000fc600010e0605 */
[----:B------:R0:W-:Y:S04]  /*63680*/  STL.64 [R1+0x1998], R170 ;  /* 0x001998aa01007387 */ /* 0x0001e80000100a00 */
[----:B------:R1:W-:Y:S01]  /*63690*/  STL.64 [R1+0x1990], R172 ;  /* 0x001990ac01007387 */ /* 0x0003e20000100a00 */
[C---:B0-----:R-:W-:Y:S02]  /*636a0*/  IADD3 R170, P1, R169.reuse, R0, RZ ;  /* 0x00000000a9aa7210 */ /* 0x041fe40007f3e0ff */
[----:B-1----:R-:W-:-:S03]  /*636b0*/  IADD3 R172, P2, R169, R2, RZ ;  /* 0x00000002a9ac7210 */ /* 0x002fc60007f5e0ff */
[C---:B------:R-:W-:Y:S02]  /*636c0*/  IMAD.X R171, R16.reuse, 0x1, R7, P1 ;  /* 0x0000000110ab7824 */ /* 0x040fe400008e0607 */
[----:B------:R-:W-:-:S03]  /*636d0*/  IMAD.X R173, R16, 0x1, R13, P2 ;  /* 0x0000000110ad7824 */ /* 0x000fc600010e060d */
[----:B------:R0:W-:Y:S01]  /*636e0*/  STL.64 [R1+0x1988], R170 ;  /* 0x001988aa01007387 */ /* 0x0001e20000100a00 */
[----:B------:R-:W-:-:S03]  /*636f0*/  SHF.R.S32.HI R16, RZ, 0x1f, R166 ;  /* 0x0000001fff107819 */ /* 0x000fc600000114a6 */
        /* <DEDUP_REMOVED lines=18> */
[----:B------:R-:W-:Y:S01]  /*63820*/  IMAD.X R173, R15, 0x1, R3, P1 ;  /* 0x000000010fad7824 */ /* 0x000fe200008e0603 */
[C---:B------:R-:W-:Y:S01]  /*63830*/  IADD3 R16, P1, R165.reuse, R0, RZ ;  /* 0x00000000a5107210 */ /* 0x040fe20007f3e0ff */
[----:B------:R-:W-:Y:S01]  /*63840*/  VIADD R14, R14, UR6 ;  /* 0x000000060e0e7c36 */ /* 0x000fe20008000000 */
[----:B------:R-:W-:Y:S01]  /*63850*/  ULDC UR6, c[0x0][0x248] ;  /* 0x0000920000067ab9 */ /* 0x000fe20000000800 */
[----:B0-----:R-:W-:Y:S02]  /*63860*/  IADD3 R170, P2, R165, R6, RZ ;  /* 0x00000006a5aa7210 */ /* 0x001fe40007f5e0ff */
[----:B------:R-:W-:-:S03]  /*63870*/  IMAD.X R17, R15, 0x1, R7, P1 ;  /* 0x000000010f117824 */ /* 0x000fc600008e0607 */
[----:B------:R-:W-:Y:S01]  /*63880*/  IMAD.X R171, R15, 0x1, R5, P2 ;  /* 0x000000010fab7824 */ /* 0x000fe200010e0605 */
[----:B------:R-:W-:Y:S01]  /*63890*/  STL.64 [R1+0x1958], R172 ;  /* 0x001958ac01007387 */ /* 0x000fe20000100a00 */
[----:B------:R-:W-:Y:S01]  /*638a0*/  IMAD.MOV.U32 R166, RZ, RZ, R164 ;  /* 0x000000ffffa67224 */ /* 0x000fe200078e00a4 */
[-C--:B------:R-:W-:Y:S02]  /*638b0*/  IADD3 R164, P1, R14, R2.reuse, RZ ;  /* 0x000000020ea47210 */ /* 0x080fe40007f3e0ff */
[----:B------:R0:W-:Y:S04]  /*638c0*/  STL.64 [R1+0x1950], R170 ;  /* 0x001950aa01007387 */ /* 0x0001e80000100a00 */
[----:B------:R1:W-:Y:S01]  /*638d0*/  STL.64 [R1+0x1948], R16 ;  /* 0x0019481001007387 */ /* 0x0003e20000100a00 */
[----:B0-----:R-:W-:-:S02]  /*638e0*/  IADD3 R170, P2, R165, R2, RZ ;  /* 0x00000002a5aa7210 */ /* 0x001fc40007f5e0ff */
[----:B-1----:R-:W-:-:S03]  /*638f0*/  SHF.R.S32.HI R17, RZ, 0x1f, R14 ;  /* 0x0000001fff117819 */ /* 0x002fc6000001140e */
[--C-:B------:R-:W-:Y:S02]  /*63900*/  IMAD.X R171, R15, 0x1, R13.reuse, P2 ;  /* 0x000000010fab7824 */ /* 0x100fe400010e060d */
[----:B------:R-:W-:-:S03]  /*63910*/  IMAD.X R165, R17, 0x1, R13, P1 ;  /* 0x0000000111a57824 */ /* 0x000fc600008e060d */
        /* <DEDUP_REMOVED lines=71> */
[----:B0-----:R-:W-:Y:S01]  /*63d90*/  IADD3 R164, P2, R159, R2, RZ ;  /* 0x000000029fa47210 */ /* 0x001fe20007f5e0ff */
[----:B------:R-:W-:-:S04]  /*63da0*/  IMAD.MOV.U32 R162, RZ, RZ, R161 ;  /* 0x000000ffffa27224 */ /* 0x000fc800078e00a1 */
[----:B------:R-:W-:Y:S01]  /*63db0*/  IMAD.X R165, R15, 0x1, R13, P2 ;  /* 0x000000010fa57824 */ /* 0x000fe200010e060d */
[C---:B-1----:R-:W-:Y:S01]  /*63dc0*/  IADD3 R166, P1, R163.reuse, R4, RZ ;  /* 0x00000004a3a67210 */ /* 0x042fe20007f3e0ff */
[----:B------:R-:W-:Y:S02]  /*63dd0*/  IMAD.MOV.U32 R161, RZ, RZ, R160 ;  /* 0x000000ffffa17224 */ /* 0x000fe400078e00a0 */
[----:B------:R-:W-:Y:S01]  /*63de0*/  IMAD.MOV.U32 R160, RZ, RZ, R158 ;  /* 0x000000ffffa07224 */ /* 0x000fe200078e009e */
[----:B------:R0:W-:Y:S01]  /*63df0*/  STL.64 [R1+0x18a0], R164 ;  /* 0x0018a0a401007387 */ /* 0x0001e20000100a00 */
[----:B------:R-:W-:Y:S01]  /*63e00*/  IMAD.X R167, R16, 0x1, R3, P1 ;  /* 0x0000000110a77824 */ /* 0x000fe200008e0603 */
[C---:B------:R-:W-:Y:S02]  /*63e10*/  IADD3 R158, P1, R163.reuse, R0, RZ ;  /* 0x00000000a39e7210 */ /* 0x040fe40007f3e0ff */
[----:B0-----:R-:W-:-:S03]  /*63e20*/  IADD3 R164, P2, R163, R6, RZ ;  /* 0x00000006a3a47210 */ /* 0x001fc60007f5e0ff */
[C---:B------:R-:W-:Y:S02]  /*63e30*/  IMAD.X R159, R16.reuse, 0x1, R7, P1 ;  /* 0x00000001109f7824 */ /* 0x040fe400008e0607 */
[----:B------:R-:W-:Y:S01]  /*63e40*/  IMAD.X R165, R16, 0x1, R5, P2 ;  /* 0x0000000110a57824 */ /* 0x000fe200010e0605 */
[----:B------:R-:W-:Y:S04]  /*63e50*/  STL.64 [R1+0x1898], R166 ;  /* 0x001898a601007387 */ /* 0x000fe80000100a00 */
[----:B------:R0:W-:Y:S04]  /*63e60*/  STL.64 [R1+0x1890], R164 ;  /* 0x001890a401007387 */ /* 0x0001e80000100a00 */
[----:B------:R1:W-:Y:S01]  /*63e70*/  STL.64 [R1+0x1888], R158 ;  /* 0x0018889e01007387 */ /* 0x0003e20000100a00 */
[----:B0-----:R-:W-:-:S02]  /*63e80*/  IADD3 R164, P2, R163, R2, RZ ;  /* 0x00000002a3a47210 */ /* 0x001fc40007f5e0ff */
[----:B-1----:R-:W-:-:S03]  /*63e90*/  IADD3 R158, P1, R14, R4, RZ ;  /* 0x000000040e9e7210 */ /* 0x002fc60007f3e0ff */
[----:B------:R-:W-:Y:S02]  /*63ea0*/  IMAD.X R165, R16, 0x1, R13, P2 ;  /* 0x0000000110a57824 */ /* 0x000fe400010e060d */
[----:B------:R-:W-:-:S03]  /*63eb0*/  IMAD.X R159, R17, 0x1, R3, P1 ;  /* 0x00000001119f7824 */ /* 0x000fc600008e0603 */
[----:B------:R-:W-:Y:S01]  /*63ec0*/  STL.64 [R1+0x1880], R164 ;  /* 0x001880a401007387 */ /* 0x000fe20000100a00 */
[----:B------:R-:W-:-:S03]  /*63ed0*/  SHF.R.S32.HI R15, RZ, 0x1f, R162 ;  /* 0x0000001fff0f7819 */ /* 0x000fc600000114a2 */
[----:B------:R0:W-:Y:S01]  /*63ee0*/  STL.64 [R1+0x37f8], R158 ;  /* 0x0037f89e01007387 */ /* 0x0001e20000100a00 */
[C---:B------:R-:W-:Y:S02]  /*63ef0*/  IADD3 R16, P2, R162.reuse, R6, RZ ;  /* 0x00000006a2107210 */ /* 0x040fe40007f5e0ff */
[----:B0-----:R-:W-:-:S05]  /*63f00*/  IADD3 R158, P1, R162, R4, RZ ;  /* 0x00000004a29e7210 */ /* 0x001fca0007f3e0ff */
[----:B------:R-:W-:-:S05]  /*63f10*/  IMAD.X R159, R15, 0x1, R3, P1 ;  /* 0x000000010f9f7824 */ /* 0x000fca00008e0603 */
[----:B------:R0:W-:Y:S01]  /*63f20*/  STL.64 [R1+0x1878], R158 ;  /* 0x0018789e01007387 */ /* 0x0001e20000100a00 */
[----:B------:R-:W-:Y:S01]  /*63f30*/  IMAD.X R17, R15, 0x1, R5, P2 ;  /* 0x000000010f117824 */ /* 0x000fe200010e0605 */
[----:B0-----:R-:W-:-:S04]  /*63f40*/  IADD3 R158, P1, R162, R0, RZ ;  /* 0x00000000a29e7210 */ /* 0x001fc80007f3e0ff */
[----:B------:R0:W-:Y:S01]  /*63f50*/  STL.64 [R1+0x1870], R16 ;  /* 0x0018701001007387 */ /* 0x0001e20000100a00 */
[----:B------:R-:W-:Y:S01]  /*63f60*/  IMAD.X R159, R15, 0x1, R7, P1 ;  /* 0x000000010f9f7824 */ /* 0x000fe200008e0607 */
[----:B------:R-:W-:-:S04]  /*63f70*/  IADD3 R162, P2, R162, R2, RZ ;  /* 0x00000002a2a27210 */ /* 0x000fc80007f5e0ff */
[----:B------:R1:W-:Y:S01]  /*63f80*/  STL.64 [R1+0x1868], R158 ;  /* 0x0018689e01007387 */ /* 0x0003e20000100a00 */
[----:B0-----:R-:W-:Y:S01]  /*63f90*/  SHF.R.S32.HI R16, RZ, 0x1f, R161 ;  /* 0x0000001fff107819 */ /* 0x001fe200000114a1 */
[----:B------:R-:W-:Y:S01]  /*63fa0*/  IMAD.X R163, R15, 0x1, R13, P2 ;  /* 0x000000010fa37824 */ /* 0x000fe200010e060d */
[----:B-1----:R-:W-:-:S04]  /*63fb0*/  IADD3 R158, P1, R161, R4, RZ ;  /* 0x00000004a19e7210 */ /* 0x002fc80007f3e0ff */
[----:B------:R0:W-:Y:S01]  /*63fc0*/  STL.64 [R1+0x1860], R162 ;  /* 0x001860a201007387 */ /* 0x0001e20000100a00 */
[----:B------:R-:W-:-:S05]  /*63fd0*/  IMAD.X R159, R16, 0x1, R3, P1 ;  /* 0x00000001109f7824 */ /* 0x000fca00008e0603 */
[----:B------:R1:W-:Y:S01]  /*63fe0*/  STL.64 [R1+0x1858], R158 ;  /* 0x0018589e01007387 */ /* 0x0003e20000100a00 */
[----:B0-----:R-:W-:Y:S01]  /*63ff0*/  IADD3 R162, P2, R161, R6, RZ ;  /* 0x00000006a1a27210 */ /* 0x001fe20007f5e0ff */
[----:B------:R-:W-:-:S04]  /*64000*/  VIADD R14, R14, UR6 ;  /* 0x000000060e0e7c36 */ /* 0x000fc80008000000 */
[----:B------:R-:W-:Y:S01]  /*64010*/  IMAD.X R163, R16, 0x1, R5, P2 ;  /* 0x0000000110a37824 */ /* 0x000fe200010e0605 */
[----:B-1----:R-:W-:-:S04]  /*64020*/  IADD3 R158, P1, R161, R0, RZ ;  /* 0x00000000a19e7210 */ /* 0x002fc80007f3e0ff */
[----:B------:R0:W-:Y:S01]  /*64030*/  STL.64 [R1+0x1850], R162 ;  /* 0x001850a201007387 */ /* 0x0001e20000100a00 */
[----:B------:R-:W-:Y:S01]  /*64040*/  IMAD.X R159, R16, 0x1, R7, P1 ;  /* 0x00000001109f7824 */ /* 0x000fe200008e0607 */
[----:B------:R-:W-:-:S04]  /*64050*/  SHF.R.S32.HI R15, RZ, 0x1f, R14 ;  /* 0x0000001fff0f7819 */ /* 0x000fc8000001140e */
[----:B------:R1:W-:Y:S01]  /*64060*/  STL.64 [R1+0x1848], R158 ;  /* 0x0018489e01007387 */ /* 0x0003e20000100a00 */
[-C--:B0-----:R-:W-:Y:S02]  /*64070*/  IADD3 R162, P2, R161, R2.reuse, RZ ;  /* 0x00000002a1a27210 */ /* 0x081fe40007f5e0ff */
[----:B-1----:R-:W-:-:S05]  /*64080*/  IADD3 R158, P1, R14, R2, RZ ;  /* 0x000000020e9e7210 */ /* 0x002fca0007f3e0ff */
[--C-:B------:R-:W-:Y:S02]  /*64090*/  IMAD.X R159, R15, 0x1, R13.reuse, P1 ;  /* 0x000000010f9f7824 */ /* 0x100fe400008e060d */
[----:B------:R-:W-:Y:S01]  /*640a0*/  IMAD.X R163, R16, 0x1, R13, P2 ;  /* 0x0000000110a37824 */ /* 0x000fe200010e060d */
[----:B------:R-:W-:Y:S02]  /*640b0*/  SHF.R.S32.HI R16, RZ, 0x1f, R160 ;  /* 0x0000001fff107819 */ /* 0x000fe400000114a0 */
[----:B------:R0:W-:Y:S02]  /*640c0*/  STL.64 [R1+0x37d0], R158 ;  /* 0x0037d09e01007387 */ /* 0x0001e40000100a00 */
[----:B0-----:R-:W-:Y:S02]  /*640d0*/  IADD3 R158, P1, R160, R4, RZ ;  /* 0x00000004a09e7210 */ /* 0x001fe40007f3e0ff */
[----:B------:R0:W-:Y:S03]  /*640e0*/  STL.64 [R1+0x1840], R162 ;  /* 0x001840a201007387 */ /* 0x0001e60000100a00 */
[----:B------:R-:W-:-:S05]  /*640f0*/  IMAD.X R159, R16, 0x1, R3, P1 ;  /* 0x00000001109f7824 */ /* 0x000fca00008e0603 */
[----:B------:R1:W-:Y:S01]  /*64100*/  STL.64 [R1+0x1838], R158 ;  /* 0x0018389e01007387 */ /* 0x0003e20000100a00 */
[----:B0-----:R-:W-:-:S05]  /*64110*/  IADD3 R162, P2, R160, R6, RZ ;  /* 0x00000006a0a27210 */ /* 0x001fca0007f5e0ff */
[----:B------:R-:W-:Y:S01]  /*64120*/  IMAD.X R163, R16, 0x1, R5, P2 ;  /* 0x0000000110a37824 */ /* 0x000fe200010e0605 */
[----:B-1----:R-:W-:-:S04]  /*64130*/  IADD3 R158, P1, R160, R0, RZ ;  /* 0x00000000a09e7210 */ /* 0x002fc80007f3e0ff */
        /* <DEDUP_REMOVED lines=16> */
[----:B0-----:R-:W-:Y:S02]  /*64240*/  IADD3 R160, P2, R157, R2, RZ ;  /* 0x000000029da07210 */ /* 0x001fe40007f5e0ff */
[----:B-1----:R-:W-:-:S05]  /*64250*/  IADD3 R158, P1, R14, R0, RZ ;  /* 0x000000000e9e7210 */ /* 0x002fca0007f3e0ff */
[----:B------:R-:W-:Y:S01]  /*64260*/  IMAD.X R159, R15, 0x1, R7, P1 ;  /* 0x000000010f9f7824 */ /* 0x000fe200008e0607 */
[----:B------:R-:W-:Y:S01]  /*64270*/  SHF.R.S32.HI R16, RZ, 0x1f, R155 ;  /* 0x0000001fff107819 */ /* 0x000fe2000001149b */
[----:B------:R-:W-:-:S03]  /*64280*/  IMAD.X R161, R17, 0x1, R13, P2 ;  /* 0x0000000111a17824 */ /* 0x000fc600010e060d */
[----:B------:R0:W-:Y:S04]  /*64290*/  STL.64 [R1+0x37c0], R158 ;  /* 0x0037c09e01007387 */ /* 0x0001e80000100a00 */
        /* <DEDUP_REMOVED lines=8> */
[C---:B------:R-:W-:Y:S01]  /*64320*/  IMAD.X R159, R16.reuse, 0x1, R7, P2 ;  /* 0x00000001109f7824 */ /* 0x040fe200010e0607 */
[----:B-1----:R-:W-:Y:S02]  /*64330*/  IADD3 R160, P1, R155, R2, RZ ;  /* 0x000000029ba07210 */ /* 0x002fe40007f3e0ff */
[----:B------:R-:W-:Y:S02]  /*64340*/  SHF.R.S32.HI R17, RZ, 0x1f, R154 ;  /* 0x0000001fff117819 */ /* 0x000fe4000001149a */
        /* <DEDUP_REMOVED lines=8> */
[----:B------:R-:W-:Y:S02]  /*643d0*/  LOP3.LUT R153, R153, 0xbfffffff, RZ, 0xc0, !PT ;  /* 0xbfffffff99997812 */ /* 0x000fe400078ec0ff */
[C---:B0-----:R-:W-:Y:S02]  /*643e0*/  IADD3 R158, P2, R154.reuse, R0, RZ ;  /* 0x000000009a9e7210 */ /* 0x041fe40007f5e0ff */
[----:B------:R-:W-:-:S03]  /*643f0*/  IADD3 R154, P1, R154, R2, RZ ;  /* 0x000000029a9a7210 */ /* 0x000fc60007f3e0ff */
[C---:B------:R-:W-:Y:S02]  /*64400*/  IMAD.X R159, R17.reuse, 0x1, R7, P2 ;  /* 0x00000001119f7824 */ /* 0x040fe400010e0607 */
[----:B------:R-:W-:Y:S01]  /*64410*/  IMAD.X R155, R17, 0x1, R13, P1 ;  /* 0x00000001119b7824 */ /* 0x000fe200008e060d */
[----:B------:R-:W-:Y:S02]  /*64420*/  @P4 LOP3.LUT R153, R153, 0x40000000, RZ, 0xfc, !PT ;  /* 0x4000000099994812 */ /* 0x000fe400078efcff */
[----:B------:R0:W-:Y:S04]  /*64430*/  STL.64 [R1+0x1648], R158 ;  /* 0x0016489e01007387 */ /* 0x0001e80000100a00 */
[----:B------:R-:W-:Y:S01]  /*64440*/  STL.64 [R1+0x1640], R160 ;  /* 0x001640a001007387 */ /* 0x000fe20000100a00 */
[----:B------:R-:W-:-:S03]  /*64450*/  LOP3.LUT R153, R153, 0xdfffffff, RZ, 0xc0, !PT ;  /* 0xdfffffff99997812 */ /* 0x000fc600078ec0ff */
[----:B------:R1:W-:Y:S04]  /*64460*/  STL.64 [R1+0x1638], R154 ;  /* 0x0016389a01007387 */ /* 0x0003e80000100a00 */
[----:B------:R-:W4:Y:S01]  /*64470*/  LDL.LU R16, [R1+0x1628] ;  /* 0x0016280001107983 */ /* 0x000f220000300800 */
[----:B------:R-:W-:Y:S02]  /*64480*/  @P3 LOP3.LUT R153, R153, 0x20000000, RZ, 0xfc, !PT ;  /* 0x2000000099993812 */ /* 0x000fe400078efcff */
[----:B------:R-:W-:Y:S02]  /*64490*/  ISETP.LT.AND P3, PT, R10, UR17, !P0 ;  /* 0x000000110a007c0c */ /* 0x000fe4000c761270 */
[----:B0-----:R-:W-:Y:S02]  /*644a0*/  IADD3 R158, P2, R14, R6, RZ ;  /* 0x000000060e9e7210 */ /* 0x001fe40007f5e0ff */
[----:B------:R-:W-:-:S03]  /*644b0*/  LOP3.LUT R153, R153, 0xefffffff, RZ, 0xc0, !PT ;  /* 0xefffffff99997812 */ /* 0x000fc600078ec0ff */
[----:B------:R-:W-:Y:S01]  /*644c0*/  IMAD.X R159, R15, 0x1, R5, P2 ;  /* 0x000000010f9f7824 */ /* 0x000fe200010e0605 */
[----:B------:R-:W-:Y:S01]  /*644d0*/  ISETP.LT.AND P2, PT, R11, UR16, !P0 ;  /* 0x000000100b007c0c */ /* 0x000fe2000c741270 */
[----:B------:R-:W-:Y:S01]  /*644e0*/  ULDC.64 UR16, c[0x0][0x228] ;  /* 0x00008a0000107ab9 */ /* 0x000fe20000000a00 */
[----:B-1----:R-:W-:-:S03]  /*644f0*/  IADD3 R154, P1, R14, R4, RZ ;  /* 0x000000040e9a7210 */ /* 0x002fc60007f3e0ff */
[----:B------:R-:W-:Y:S02]  /*64500*/  @P3 LOP3.LUT R153, R153, 0x10000000, RZ, 0xfc, !PT ;  /* 0x1000000099993812 */ /* 0x000fe400078efcff */
[----:B------:R-:W-:Y:S01]  /*64510*/  IMAD.X R155, R15, 0x1, R3, P1 ;  /* 0x000000010f9b7824 */ /* 0x000fe200008e0603 */
[----:B------:R-:W-:Y:S02]  /*64520*/  ISETP.LT.AND P1, PT, R12, UR12, !P0 ;  /* 0x0000000c0c007c0c */ /* 0x000fe4000c721270 */
[----:B------:R-:W-:-:S04]  /*64530*/  LOP3.LUT R153, R153, 0xf7ffffff, RZ, 0xc0, !PT ;  /* 0xf7ffffff99997812 */ /* 0x000fc800078ec0ff */
[----:B------:R-:W-:Y:S02]  /*64540*/  @P2 LOP3.LUT R153, R153, 0x8000000, RZ, 0xfc, !PT ;  /* 0x0800000099992812 */ /* 0x000fe400078efcff */
[----:B------:R-:W-:Y:S01]  /*64550*/  ISETP.LT.AND P0, PT, R9, UR13, !P0 ;  /* 0x0000000d09007c0c */ /* 0x000fe2000c701270 */
[----:B------:R-:W-:Y:S01]  /*64560*/  VIADD R15, R8, 0x1a9 ;  /* 0x000001a9080f7836 */ /* 0x000fe20000000000 */
[----:B------:R-:W-:Y:S01]  /*64570*/  LOP3.LUT R153, R153, 0xfbffffff, RZ, 0xc0, !PT ;  /* 0xfbffffff99997812 */ /* 0x000fe200078ec0ff */
[----:B------:R-:W-:-:S03]  /*64580*/  ULDC.64 UR12, c[0x0][0x228] ;  /* 0x00008a00000c7ab9 */ /* 0x000fc60000000a00 */
[----:B------:R-:W-:-:S04]  /*64590*/  @P1 LOP3.LUT R153, R153, 0x4000000, RZ, 0xfc, !PT ;  /* 0x0400000099991812 */ /* 0x000fc800078efcff */
[----:B------:R-:W-:-:S04]  /*645a0*/  LOP3.LUT R153, R153, 0xfdffffff, RZ, 0xc0, !PT ;  /* 0xfdffffff99997812 */ /* 0x000fc800078ec0ff */
[----:B------:R-:W-:Y:S02]  /*645b0*/  @P0 LOP3.LUT R153, R153, 0x2000000, RZ, 0xfc, !PT ;  /* 0x0200000099990812 */ /* 0x000fe400078efcff */
[----:B------:R-:W-:Y:S02]  /*645c0*/  ISETP.GE.AND P0, PT, R15, UR9, PT ;  /* 0x000000090f007c0c */ /* 0x000fe4000bf06270 */
[----:B------:R-:W-:Y:S01]  /*645d0*/  LOP3.LUT R153, R153, 0xfeffffff, RZ, 0xc0, !PT ;  /* 0xfeffffff99997812 */ /* 0x000fe200078ec0ff */
[----:B------:R-:W-:Y:S01]  /*645e0*/  VIADD R15, R8, 0x1a8 ;  /* 0x000001a8080f7836 */ /* 0x000fe20000000000 */
[----:B------:R-:W-:Y:S01]  /*645f0*/  ISETP.LT.AND P1, PT, R10, UR12, !P0 ;  /* 0x0000000c0a007c0c */ /* 0x000fe2000c721270 */
[----:B------:R-:W-:Y:S01]  /*64600*/  ULDC.64 UR8, c[0x0][0x228] ;  /* 0x00008a0000087ab9 */ /* 0x000fe20000000a00 */
[----:B------:R-:W-:Y:S01]  /*64610*/  ISETP.LT.AND P3, PT, R11, UR56, !P0 ;  /* 0x000000380b007c0c */ /* 0x000fe2000c761270 */
[----:B------:R-:W-:Y:S01]  /*64620*/  STL.64 [R1+0x37a0], R158 ;  /* 0x0037a09e01007387 */ /* 0x000fe20000100a00 */
[----:B------:R-:W-:Y:S01]  /*64630*/  ISETP.LT.AND P2, PT, R12, UR61, !P0 ;  /* 0x0000003d0c007c0c */ /* 0x000fe2000c741270 */
[----:B------:R-:W-:Y:S01]  /*64640*/  ULDC UR61, c[0x0][0x228] ;  /* 0x00008a00003d7ab9 */ /* 0x000fe20000000800 */
[----:B------:R-:W-:-:S07]  /*64650*/  ULDC UR56, c[0x0][0x228] ;  /* 0x00008a0000387ab9 */ /* 0x000fce0000000800 */
[----:B------:R-:W-:-:S04]  /*64660*/  @P1 LOP3.LUT R153, R153, 0x1000000, RZ, 0xfc, !PT ;  /* 0x0100000099991812 */ /* 0x000fc800078efcff */
[----:B------:R-:W-:-:S04]  /*64670*/  LOP3.LUT R153, R153, 0xff7fffff, RZ, 0xc0, !PT ;  /* 0xff7fffff99997812 */ /* 0x000fc800078ec0ff */
[----:B------:R-:W-:Y:S02]  /*64680*/  @P3 LOP3.LUT R153, R153, 0x800000, RZ, 0xfc, !PT ;  /* 0x0080000099993812 */ /* 0x000fe400078efcff */
[----:B------:R-:W-:Y:S02]  /*64690*/  ISETP.LT.AND P1, PT, R9, UR16, !P0 ;  /* 0x0000001009007c0c */ /* 0x000fe4000c721270 */
[----:B------:R-:W-:Y:S02]  /*646a0*/  LOP3.LUT R153, R153, 0xffbfffff, RZ, 0xc0, !PT ;  /* 0xffbfffff99997812 */ /* 0x000fe400078ec0ff */
[----:B------:R-:W-:Y:S02]  /*646b0*/  ISETP.GE.AND P0, PT, R15, UR11, PT ;  /* 0x0000000b0f007c0c */ /* 0x000fe4000bf06270 */
[----:B------:R-:W-:Y:S01]  /*646c0*/  @P2 LOP3.LUT R153, R153, 0x400000, RZ, 0xfc, !PT ;  /* 0x0040000099992812 */ /* 0x000fe200078efcff */
[----:B------:R-:W-:Y:S01]  /*646d0*/  VIADD R15, R8, 0x1a7 ;  /* 0x000001a7080f7836 */ /* 0x000fe20000000000 */
[----:B------:R-:W-:Y:S01]  /*646e0*/  ISETP.LT.AND P3, PT, R10, UR59, !P0 ;  /* 0x0000003b0a007c0c */ /* 0x000fe2000c761270 */
[----:B------:R-:W-:Y:S01]  /*646f0*/  ULDC.64 UR10, c[0x0][0x228] ;  /* 0x00008a00000a7ab9 */ /* 0x000fe20000000a00 */
[----:B------:R-:W-:Y:S01]  /*64700*/  LOP3.LUT R153, R153, 0xffdfffff, RZ, 0xc0, !PT ;  /* 0xffdfffff99997812 */ /* 0x000fe200078ec0ff */
[----:B------:R-:W-:Y:S01]  /*64710*/  STL.64 [R1+0x3798], R154 ;  /* 0x0037989a01007387 */ /* 0x000fe20000100a00 */
[----:B------:R-:W-:Y:S01]  /*64720*/  ISETP.LT.AND P2, PT, R11, UR58, !P0 ;  /* 0x0000003a0b007c0c */ /* 0x000fe2000c741270 */
[----:B------:R-:W-:Y:S01]  /*64730*/  ULDC UR58, c[0x0][0x228] ;  /* 0x00008a00003a7ab9 */ /* 0x000fe20000000800 */
[----:B------:R-:W-:Y:S01]  /*64740*/  @P1 LOP3.LUT R153, R153, 0x200000, RZ, 0xfc, !PT ;  /* 0x0020000099991812 */ /* 0x000fe200078efcff */
[----:B------:R-:W-:-:S03]  /*64750*/  ULDC UR59, c[0x0][0x228] ;  /* 0x00008a00003b7ab9 */ /* 0x000fc60000000800 */
[----:B------:R-:W-:-:S04]  /*64760*/  LOP3.LUT R153, R153, 0xffefffff, RZ, 0xc0, !PT ;  /* 0xffefffff99997812 */ /* 0x000fc800078ec0ff */
[----:B------:R-:W-:Y:S02]  /*64770*/  @P3 LOP3.LUT R153, R153, 0x100000, RZ, 0xfc, !PT ;  /* 0x0010000099993812 */ /* 0x000fe400078efcff */
[----:B------:R-:W-:Y:S01]  /*64780*/  ISETP.LT.AND P1, PT, R12, UR57, !P0 ;  /* 0x000000390c007c0c */ /* 0x000fe2000c721270 */
[----:B------:R-:W-:Y:S01]  /*64790*/  ULDC UR57, c[0x0][0x228] ;  /* 0x00008a0000397ab9 */ /* 0x000fe20000000800 */
[----:B------:R-:W-:-:S04]  /*647a0*/  LOP3.LUT R153, R153, 0xfff7ffff, RZ, 0xc0, !PT ;  /* 0xfff7ffff99997812 */ /* 0x000fc800078ec0ff */
[----:B------:R-:W-:Y:S02]  /*647b0*/  @P2 LOP3.LUT R153, R153, 0x80000, RZ, 0xfc, !PT ;  /* 0x0008000099992812 */ /* 0x000fe400078efcff */
[----:B------:R-:W-:Y:S01]  /*647c0*/  ISETP.LT.AND P0, PT, R9, UR60, !P0 ;  /* 0x0000003c09007c0c */ /* 0x000fe2000c701270 */
[----:B------:R-:W-:Y:S01]  /*647d0*/  ULDC UR60, c[0x0][0x228] ;  /* 0x00008a00003c7ab9 */ /* 0x000fe20000000800 */
[----:B------:R-:W-:-:S04]  /*647e0*/  LOP3.LUT R153, R153, 0xfffbffff, RZ, 0xc0, !PT ;  /* 0xfffbffff99997812 */ /* 0x000fc800078ec0ff */
        /* <DEDUP_REMOVED lines=9> */
[----:B------:R-:W-:Y:S01]  /*64880*/  ULDC UR44, c[0x0][0x228] ;  /* 0x00008a00002c7ab9 */ /* 0x000fe20000000800 */
[----:B------:R-:W-:Y:S01]  /*64890*/  ISETP.LT.AND P1, PT, R12, UR45, !P0 ;  /* 0x0000002d0c007c0c */ /* 0x000fe2000c721270 */
[----:B------:R-:W-:-:S08]  /*648a0*/  ULDC UR45, c[0x0][0x228] ;  /* 0x00008a00002d7ab9 */ /* 0x000fd00000000800 */
[----:B------:R-:W-:-:S04]  /*648b0*/  @P3 LOP3.LUT R153, R153, 0x10000, RZ, 0xfc, !PT ;  /* 0x0001000099993812 */ /* 0x000fc800078efcff */
[----:B------:R-:W-:-:S04]  /*648c0*/  LOP3.LUT R153, R153, 0xffff7fff, RZ, 0xc0, !PT ;  /* 0xffff7fff99997812 */ /* 0x000fc800078ec0ff */
[----:B------:R-:W-:Y:S02]  /*648d0*/  @P2 LOP3.LUT R153, R153, 0x8000, RZ, 0xfc, !PT ;  /* 0x0000800099992812 */ /* 0x000fe400078efcff */
[----:B------:R-:W-:Y:S02]  /*648e0*/  ISETP.LT.AND P0, PT, R9, UR8, !P0 ;  /* 0x0000000809007c0c */ /* 0x000fe4000c701270 */
        /* <DEDUP_REMOVED lines=12> */
[----:B------:R-:W-:Y:S01]  /*649b0*/  ULDC UR54, c[0x0][0x228] ;  /* 0x00008a0000367ab9 */ /* 0x000fe20000000800 */
[----:B------:R-:W-:-:S07]  /*649c0*/  ULDC UR50, c[0x0][0x228] ;  /* 0x00008a0000327ab9 */ /* 0x000fce0000000800 */
[----:B------:R-:W-:-:S04]  /*649d0*/  @P3 LOP3.LUT R153, R153, 0x1000, RZ, 0xfc, !PT ;  /* 0x0000100099993812 */ /* 0x000fc800078efcff */
        /* <DEDUP_REMOVED lines=34> */
[----:B------:R-:W-:Y:S01]  /*64c00*/  @P3 LOP3.LUT R153, R153, 0x10, RZ, 0xfc, !PT ;  /* 0x0000001099993812 */ /* 0x000fe200078efcff */
[----:B------:R-:W-:-:S03]  /*64c10*/  ULDC UR41, c[0x0][0x228] ;  /* 0x00008a0000297ab9 */ /* 0x000fc60000000800 */
        /* <DEDUP_REMOVED lines=9> */
[----:B----4-:R-:W-:Y:S01]  /*64cb0*/  LOP3.LUT R16, R16, 0x7fffffff, RZ, 0xc0, !PT ;  /* 0x7fffffff10107812 */ /* 0x010fe200078ec0ff */
[----:B------:R-:W-:Y:S01]  /*64cc0*/  VIADD R15, R8, 0x1a2 ;  /* 0x000001a2080f7836 */ /* 0x000fe20000000000 */
[----:B------:R-:W-:Y:S01]  /*64cd0*/  ISETP.LT.AND P2, PT, R11, UR33, !P0 ;  /* 0x000000210b007c0c */ /* 0x000fe2000c741270 */
[----:B------:R-:W-:Y:S01]  /*64ce0*/  ULDC.64 UR8, c[0x0][0x228] ;  /* 0x00008a0000087ab9 */ /* 0x000fe20000000a00 */
[----:B------:R-:W-:Y:S01]  /*64cf0*/  ISETP.LT.AND P1, PT, R12, UR35, !P0 ;  /* 0x000000230c007c0c */ /* 0x000fe2000c721270 */
[----:B------:R-:W-:Y:S01]  /*64d00*/  ULDC UR33, c[0x0][0x228] ;  /* 0x00008a0000217ab9 */ /* 0x000fe20000000800 */
[----:B------:R-:W-:Y:S01]  /*64d10*/  ISETP.LT.AND P3, PT, R10, UR10, !P0 ;  /* 0x0000000a0a007c0c */ /* 0x000fe2000c761270 */
[----:B------:R-:W-:Y:S01]  /*64d20*/  ULDC UR35, c[0x0][0x228] ;  /* 0x00008a0000237ab9 */ /* 0x000fe20000000800 */
[----:B------:R-:W-:Y:S01]  /*64d30*/  ISETP.LT.AND P0, PT, R9, UR16, !P0 ;  /* 0x0000001009007c0c */ /* 0x000fe2000c701270 */
[----:B------:R-:W-:-:S06]  /*64d40*/  ULDC UR16, c[0x0][0x228] ;  /* 0x00008a0000107ab9 */ /* 0x000fcc0000000800 */
[----:B------:R-:W-:-:S04]  /*64d50*/  @P2 LOP3.LUT R16, R16, 0x80000000, RZ, 0xfc, !PT ;  /* 0x8000000010102812 */ /* 0x000fc800078efcff */
[----:B------:R-:W-:-:S04]  /*64d60*/  LOP3.LUT R16, R16, 0xbfffffff, RZ, 0xc0, !PT ;  /* 0xbfffffff10107812 */ /* 0x000fc800078ec0ff */
[----:B------:R-:W-:Y:S02]  /*64d70*/  @P1 LOP3.LUT R16, R16, 0x40000000, RZ, 0xfc, !PT ;  /* 0x4000000010101812 */ /* 0x000fe400078efcff */
[----:B------:R-:W-:Y:S02]  /*64d80*/  LOP3.LUT R153, R153, 0xfffffffe, RZ, 0xc0, !PT ;  /* 0xfffffffe99997812 */ /* 0x000fe400078ec0ff */
[----:B------:R-:W-:Y:S02]  /*64d90*/  LOP3.LUT R16, R16, 0xdfffffff, RZ, 0xc0, !PT ;  /* 0xdfffffff10107812 */ /* 0x000fe400078ec0ff */
[----:B------:R-:W-:Y:S02]  /*64da0*/  @P3 LOP3.LUT R153, R153, 0x1, RZ, 0xfc, !PT ;  /* 0x0000000199993812 */ /* 0x000fe400078efcff */
[----:B------:R-:W-:Y:S02]  /*64db0*/  @P0 LOP3.LUT R16, R16, 0x20000000, RZ, 0xfc, !PT ;  /* 0x2000000010100812 */ /* 0x000fe400078efcff */
[----:B------:R-:W-:Y:S01]  /*64dc0*/  ISETP.GE.AND P0, PT, R15, UR7, PT ;  /* 0x000000070f007c0c */ /* 0x000fe2000bf06270 */
[----:B------:R0:W-:Y:S01]  /*64dd0*/  STL [R1+0x162c], R153 ;  /* 0x00162c9901007387 */ /* 0x0001e20000100800 */
        /* <DEDUP_REMOVED lines=8> */
[----:B------:R-:W-:Y:S01]  /*64e60*/  ULDC UR47, c[0x0][0x228] ;  /* 0x00008a00002f7ab9 */ /* 0x000fe20000000800 */
[----:B0-----:R-:W4:Y:S06]  /*64e70*/  LDL.LU R153, [R1+0x1624] ;  /* 0x0016240001997983 */ /* 0x001f2c0000300800 */
        /* <DEDUP_REMOVED lines=36> */
[----:B------:R-:W-:-:S08]  /*650c0*/  ULDC.64 UR38, c[0x0][0x228] ;  /* 0x00008a0000267ab9 */ /* 0x000fd00000000a00 */
        /* <DEDUP_REMOVED lines=13> */
[----:B------:R-:W-:Y:S01]  /*651a0*/  ULDC UR17, c[0x0][0x228] ;  /* 0x00008a0000117ab9 */ /* 0x000fe20000000800 */
[----:B------:R-:W-:Y:S01]  /*651b0*/  ISETP.LT.AND P2, PT, R11, UR15, !P0 ;  /* 0x0000000f0b007c0c */ /* 0x000fe2000c741270 */
[----:B------:R-:W-:Y:S01]  /*651c0*/  ULDC UR15, c[0x0][0x228] ;  /* 0x00008a00000f7ab9 */ /* 0x000fe20000000800 */
[----:B------:R-:W-:Y:S01]  /*651d0*/  ISETP.LT.AND P1, PT, R12, UR37, !P0 ;  /* 0x000000250c007c0c */ /* 0x000fe2000c721270 */
[----:B------:R-:W-:-:S08]  /*651e0*/  ULDC UR12, c[0x0][0x228] ;  /* 0x00008a00000c7ab9 */ /* 0x000fd00000000800 */
        /* <DEDUP_REMOVED lines=15> */
[----:B------:R-:W-:Y:S01]  /*652e0*/  ULDC.64 UR30, c[0x0][0x228] ;  /* 0x00008a00001e7ab9 */ /* 0x000fe20000000a00 */
[----:B------:R-:W-:-:S09]  /*652f0*/  ISETP.LT.AND P1, PT, R12, UR27, !P0 ;  /* 0x0000001b0c007c0c */ /* 0x000fd2000c721270 */
[----:B------:R-:W-:-:S04]  /*65300*/  @P3 LOP3.LUT R16, R16, 0x1000, RZ, 0xfc, !PT ;  /* 0x0000100010103812 */ /* 0x000fc800078efcff */
[----:B------:R-:W-:-:S04]  /*65310*/  LOP3.LUT R16, R16, 0xfffff7ff, RZ, 0xc0, !PT ;  /* 0xfffff7ff10107812 */ /* 0x000fc800078ec0ff */
[----:B------:R-:W-:Y:S02]  /*65320*/  @P2 LOP3.LUT R16, R16, 0x800, RZ, 0xfc, !PT ;  /* 0x0000080010102812 */ /* 0x000fe400078efcff */
[----:B------:R-:W-:Y:S01]  /*65330*/  ISETP.LT.AND P0, PT, R9, UR26, !P0 ;  /* 0x0000001a09007c0c */ /* 0x000fe2000c701270 */
[----:B------:R-:W-:Y:S01]  /*65340*/  ULDC.64 UR26, c[0x0][0x228] ;  /* 0x00008a00001a7ab9 */ /* 0x000fe20000000a00 */
        /* <DEDUP_REMOVED lines=41> */
[----:B----4-:R-:W-:Y:S02]  /*655e0*/  LOP3.LUT R153, R153, 0x7fffffff, RZ, 0xc0, !PT ;  /* 0x7fffffff99997812 */ /* 0x010fe400078ec0ff */
[----:B------:R-:W-:Y:S01]  /*655f0*/  LOP3.LUT R16, R16, 0xfffffffe, RZ, 0xc0, !PT ;  /* 0xfffffffe10107812 */ /* 0x000fe200078ec0ff */
[----:B------:R-:W-:Y:S01]  /*65600*/  VIADD R15, R8, 0x19a ;  /* 0x0000019a080f7836 */ /* 0x000fe20000000000 */
[----:B------:R-:W-:Y:S01]  /*65610*/  ISETP.LT.AND P2, PT, R11, UR58, !P0 ;  /* 0x0000003a0b007c0c */ /* 0x000fe2000c741270 */
[----:B------:R-:W-:Y:S01]  /*65620*/  ULDC UR58, c[0x0][0x228] ;  /* 0x00008a00003a7ab9 */ /* 0x000fe20000000800 */
[----:B------:R-:W-:Y:S01]  /*65630*/  ISETP.LT.AND P1, PT, R12, UR14, !P0 ;  /* 0x0000000e0c007c0c */ /* 0x000fe2000c721270 */
[----:B------:R-:W-:Y:S01]  /*65640*/  ULDC UR14, c[0x0][0x228] ;  /* 0x00008a00000e7ab9 */ /* 0x000fe20000000800 */
[----:B------:R-:W-:Y:S01]  /*65650*/  ISETP.LT.AND P3, PT, R10, UR38, !P0 ;  /* 0x000000260a007c0c */ /* 0x000fe2000c761270 */
[----:B------:R-:W-:Y:S01]  /*65660*/  ULDC UR38, c[0x0][0x228] ;  /* 0x00008a0000267ab9 */ /* 0x000fe20000000800 */
[----:B------:R-:W-:Y:S01]  /*65670*/  ISETP.LT.AND P0, PT, R9, UR28, !P0 ;  /* 0x0000001c09007c0c */ /* 0x000fe2000c701270 */
[----:B------:R-:W-:Y:S01]  /*65680*/  ULDC UR28, c[0x0][0x228] ;  /* 0x00008a00001c7ab9 */ /* 0x000fe20000000800 */
[----:B------:R-:W-:-:S05]  /*65690*/  ULDC UR11, c[0x0][0x228] ;  /* 0x00008a00000b7ab9 */ /* 0x000fca0000000800 */
[----:B------:R-:W-:-:S04]  /*656a0*/  @P2 LOP3.LUT R153, R153, 0x80000000, RZ, 0xfc, !PT ;  /* 0x8000000099992812 */ /* 0x000fc800078efcff */
[----:B------:R-:W-:Y:S02]  /*656b0*/  LOP3.LUT R153, R153, 0xbfffffff, RZ, 0xc0, !PT ;  /* 0xbfffffff99997812 */ /* 0x000fe400078ec0ff */
[----:B------:R-:W-:Y:S02]  /*656c0*/  @P3 LOP3.LUT R16, R16, 0x1, RZ, 0xfc, !PT ;  /* 0x0000000110103812 */ /* 0x000fe400078efcff */
[----:B------:R-:W-:-:S04]  /*656d0*/  @P1 LOP3.LUT R153, R153, 0x40000000, RZ, 0xfc, !PT ;  /* 0x4000000099991812 */ /* 0x000fc800078efcff */
[----:B------:R-:W-:Y:S01]  /*656e0*/  LOP3.LUT R153, R153, 0xdfffffff, RZ, 0xc0, !PT ;  /* 0xdfffffff99997812 */ /* 0x000fe200078ec0ff */
[----:B------:R0:W-:Y:S03]  /*656f0*/  STL [R1+0x1628], R16 ;  /* 0x0016281001007387 */ /* 0x0001e60000100800 */
[----:B------:R-:W-:Y:S02]  /*65700*/  @P0 LOP3.LUT R153, R153, 0x20000000, RZ, 0xfc, !PT ;  /* 0x2000000099990812 */ /* 0x000fe400078efcff */
[----:B------:R-:W-:Y:S01]  /*65710*/  ISETP.GE.AND P0, PT, R15, UR31, PT ;  /* 0x0000001f0f007c0c */ /* 0x000fe2000bf06270 */
[----:B0-----:R-:W4:Y:S03]  /*65720*/  LDL.LU R16, [R1+0x1620] ;  /* 0x0016200001107983 */ /* 0x001f260000300800 */
[----:B------:R-:W-:-:S02]  /*65730*/  ISETP.LT.AND P3, PT, R10, UR54, !P0 ;  /* 0x000000360a007c0c */ /* 0x000fc4000c761270 */
[----:B------:R-:W-:Y:S01]  /*65740*/  LOP3.LUT R153, R153, 0xefffffff, RZ, 0xc0, !PT ;  /* 0xefffffff99997812 */ /* 0x000fe200078ec0ff */
[----:B------:R-:W-:Y:S01]  /*65750*/  VIADD R15, R8, 0x199 ;  /* 0x00000199080f7836 */ /* 0x000fe20000000000 */
[----:B------:R-:W-:Y:S01]  /*65760*/  ISETP.LT.AND P2, PT, R11, UR51, !P0 ;  /* 0x000000330b007c0c */ /* 0x000fe2000c741270 */
[----:B------:R-:W-:Y:S01]  /*65770*/  ULDC.64 UR30, c[0x0][0x228] ;  /* 0x00008a00001e7ab9 */ /* 0x000fe20000000a00 */
[----:B------:R-:W-:Y:S01]  /*65780*/  ISETP.LT.AND P1, PT, R12, UR60, !P0 ;  /* 0x0000003c0c007c0c */ /* 0x000fe2000c721270 */
[----:B------:R-:W-:Y:S01]  /*65790*/  ULDC UR60, c[0x0][0x228] ;  /* 0x00008a00003c7ab9 */ /* 0x000fe20000000800 */
[----:B------:R-:W-:-:S05]  /*657a0*/  ULDC UR54, c[0x0][0x228] ;  /* 0x00008a0000367ab9 */ /* 0x000fca0000000800 */
        /* <DEDUP_REMOVED lines=10> */
[----:B------:R-:W-:-:S04]  /*65850*/  ISETP.GE.AND P0, PT, R15, UR27, PT ;  /* 0x0000001b0f007c0c */ /* 0x000fc8000bf06270 */
[----:B------:R-:W-:Y:S02]  /*65860*/  ISETP.LT.AND P3, PT, R10, UR36, !P0 ;  /* 0x000000240a007c0c */ /* 0x000fe4000c761270 */
[----:B------:R-:W-:Y:S02]  /*65870*/  ISETP.LT.AND P2, PT, R11, UR60, !P0 ;  /* 0x0000003c0b007c0c */ /* 0x000fe4000c741270 */
[----:B------:R-:W-:Y:S01]  /*65880*/  LOP3.LUT R153, R153, 0xfeffffff, RZ, 0xc0, !PT ;  /* 0xfeffffff99997812 */ /* 0x000fe200078ec0ff */
[----:B------:R-:W-:Y:S01]  /*65890*/  VIADD R15, R8, 0x198 ;  /* 0x00000198080f7836 */ /* 0x000fe20000000000 */
[----:B------:R-:W-:Y:S01]  /*658a0*/  ISETP.LT.AND P1, PT, R12, UR58, !P0 ;  /* 0x0000003a0c007c0c */ /* 0x000fe2000c721270 */
[----:B------:R-:W-:-:S06]  /*658b0*/  ULDC UR60, c[0x0][0x228] ;  /* 0x00008a00003c7ab9 */ /* 0x000fcc0000000800 */
        /* <DEDUP_REMOVED lines=12> */
[----:B------:R-:W-:Y:S01]  /*65980*/  LOP3.LUT R153, R153, 0xffefffff, RZ, 0xc0, !PT ;  /* 0xffefffff99997812 */ /* 0x000fe200078ec0ff */
[----:B------:R-:W-:Y:S01]  /*65990*/  VIADD R15, R8, 0x197 ;  /* 0x00000197080f7836 */ /* 0x000fe20000000000 */
[----:B------:R-:W-:Y:S01]  /*659a0*/  ISETP.LT.AND P2, PT, R11, UR26, !P0 ;  /* 0x0000001a0b007c0c */ /* 0x000fe2000c741270 */
[----:B------:R-:W-:Y:S01]  /*659b0*/  ULDC.64 UR38, c[0x0][0x228] ;  /* 0x00008a0000267ab9 */ /* 0x000fe20000000a00 */
[----:B------:R-:W-:Y:S01]  /*659c0*/  ISETP.LT.AND P1, PT, R12, UR60, !P0 ;  /* 0x0000003c0c007c0c */ /* 0x000fe2000c721270 */
[----:B------:R-:W-:-:S06]  /*659d0*/  ULDC UR60, c[0x0][0x228] ;  /* 0x00008a00003c7ab9 */ /* 0x000fcc0000000800 */
[----:B------:R-:W-:Y:S01]  /*659e0*/  @P3 LOP3.LUT R153, R153, 0x100000, RZ, 0xfc, !PT ;  /* 0x0010000099993812 */ /* 0x000fe200078efcff */
[----:B------:R-:W-:-:S03]  /*659f0*/  ULDC.64 UR26, c[0x0][0x228] ;  /* 0x00008a00001a7ab9 */ /* 0x000fc60000000a00 */
        /* <DEDUP_REMOVED lines=31> */
[----:B------:R-:W-:Y:S01]  /*65bf0*/  ULDC.64 UR28, c[0x0][0x228] ;  /* 0x00008a00001c7ab9 */ /* 0x000fe20000000a00 */
        /* <DEDUP_REMOVED lines=18> */
[----:B------:R-:W-:Y:S01]  /*65d20*/  ULDC.64 UR30, c[0x0][0x228] ;  /* 0x00008a00001e7ab9 */ /* 0x000fe20000000a00 */
[----:B------:R-:W-:-:S05]  /*65d30*/  ULDC UR50, c[0x0][0x228] ;  /* 0x00008a0000327ab9 */ /* 0x000fca0000000800 */
        /* <DEDUP_REMOVED lines=11> */
[----:B------:R-:W-:-:S03]  /*65df0*/  ULDC UR43, c[0x0][0x228] ;  /* 0x00008a00002b7ab9 */ /* 0x000fc60000000800 */
        /* <DEDUP_REMOVED lines=18> */
[----:B------:R-:W-:Y:S02]  /*65f20*/  LOP3.LUT R153, R153, 0xfffffffe, RZ, 0xc0, !PT ;  /* 0xfffffffe99997812 */ /* 0x000fe400078ec0ff */
[----:B----4-:R-:W-:Y:S01]  /*65f30*/  LOP3.LUT R16, R16, 0x7fffffff, RZ, 0xc0, !PT ;  /* 0x7fffffff10107812 */ /* 0x010fe200078ec0ff */
[----:B------:R-:W-:Y:S01]  /*65f40*/  VIADD R15, R8, 0x192 ;  /* 0x00000192080f7836 */ /* 0x000fe20000000000 */
[----:B------:R-:W-:Y:S01]  /*65f50*/  ISETP.LT.AND P2, PT, R12, UR48, !P0 ;  /* 0x000000300c007c0c */ /* 0x000fe2000c741270 */
[----:B------:R-:W-:-:S04]  /*65f60*/  ULDC.64 UR26, c[0x0][0x228] ;  /* 0x00008a00001a7ab9 */ /* 0x000fc80000000a00 */
[----:B------:R-:W-:Y:S01]  /*65f70*/  @P1 LOP3.LUT R153, R153, 0x1, RZ, 0xfc, !PT ;  /* 0x0000000199991812 */ /* 0x000fe200078efcff */
[----:B------:R-:W-:Y:S01]  /*65f80*/  ULDC UR48, c[0x0][0x228] ;  /* 0x00008a0000307ab9 */ /* 0x000fe20000000800 */
[----:B------:R-:W-:Y:S02]  /*65f90*/  @P3 LOP3.LUT R16, R16, 0x80000000, RZ, 0xfc, !PT ;  /* 0x8000000010103812 */ /* 0x000fe400078efcff */
[----:B------:R-:W-:Y:S01]  /*65fa0*/  ISETP.LT.AND P1, PT, R9, UR30, !P0 ;  /* 0x0000001e09007c0c */ /* 0x000fe2000c721270 */
[----:B------:R0:W-:Y:S01]  /*65fb0*/  STL [R1+0x1624], R153 ;  /* 0x0016249901007387 */ /* 0x0001e20000100800 */
[----:B------:R-:W-:Y:S02]  /*65fc0*/  LOP3.LUT R16, R16, 0xbfffffff, RZ, 0xc0, !PT ;  /* 0xbfffffff10107812 */ /* 0x000fe400078ec0ff */
[----:B------:R-:W-:Y:S02]  /*65fd0*/  ISETP.GE.AND P0, PT, R15, UR37, PT ;  /* 0x000000250f007c0c */ /* 0x000fe4000bf06270 */
[----:B------:R-:W-:Y:S01]  /*65fe0*/  @P2 LOP3.LUT R16, R16, 0x40000000, RZ, 0xfc, !PT ;  /* 0x4000000010102812 */ /* 0x000fe200078efcff */
[----:B0-----:R-:W4:Y:S01]  /*65ff0*/  LDL.LU R153, [R1+0x161c] ;  /* 0x00161c0001997983 */ /* 0x001f220000300800 */
[----:B------:R-:W-:Y:S01]  /*66000*/  ISETP.LT.AND P3, PT, R10, UR33, !P0 ;  /* 0x000000210a007c0c */ /* 0x000fe2000c761270 */
[----:B------:R-:W-:Y:S01]  /*66010*/  VIADD R15, R8, 0x191 ;  /* 0x00000191080f7836 */ /* 0x000fe20000000000 */
[----:B------:R-:W-:Y:S01]  /*66020*/  LOP3.LUT R16, R16, 0xdfffffff, RZ, 0xc0, !PT ;  /* 0xdfffffff10107812 */ /* 0x000fe200078ec0ff */
[----:B------:R-:W-:Y:S01]  /*66030*/  ULDC.64 UR36, c[0x0][0x228] ;  /* 0x00008a0000247ab9 */ /* 0x000fe20000000a00 */
        /* <DEDUP_REMOVED lines=35> */
[----:B------:R-:W-:-:S04]  /*66270*/  LOP3.LUT R16, R16, 0xffdfffff, RZ, 0xc0, !PT ;  /* 0xffdfffff10107812 */ /* 0x000fc800078ec0ff */
[----:B------:R-:W-:Y:S02]  /*66280*/  @P1 LOP3.LUT R16, R16, 0x200000, RZ, 0xfc, !PT ;  /* 0x0020000010101812 */ /* 0x000fe400078efcff */
[----:B------:R-:W-:Y:S01]  /*66290*/  ISETP.LT.AND P2, PT, R11, UR24, !P0 ;  /* 0x000000180b007c0c */ /* 0x000fe2000c741270 */
[----:B------:R-:W-:Y:S01]  /*662a0*/  ULDC.64 UR24, c[0x0][0x228] ;  /* 0x00008a0000187ab9 */ /* 0x000fe20000000a00 */
        /* <DEDUP_REMOVED lines=19> */
[----:B------:R-:W-:-:S09]  /*663e0*/  ISETP.LT.AND P1, PT, R12, UR19, !P0 ;  /* 0x000000130c007c0c */ /* 0x000fd2000c721270 */
        /* <DEDUP_REMOVED lines=92> */
[----:B0-----:R-:W4:Y:S07]  /*669b0*/  LDL.LU R16, [R1+0x1618] ;  /* 0x0016180001107983 */ /* 0x001f2e0000300800 */
        /* <DEDUP_REMOVED lines=89> */
[----:B------:R-:W-:Y:S01]  /*66f50*/  ULDC UR28, c[0x0][0x228] ;  /* 0x00008a00001c7ab9 */ /* 0x000fe20000000800 */
        /* <DEDUP_REMOVED lines=20> */
[----:B------:R-:W-:Y:S01]  /*670a0*/  ULDC.64 UR36, c[0x0][0x228] ;  /* 0x00008a0000247ab9 */ /* 0x000fe20000000a00 */
        /* <DEDUP_REMOVED lines=21> */
[----:B------:R-:W-:Y:S01]  /*67200*/  LOP3.LUT R153, R153, 0xfffffffe, RZ, 0xc0, !PT ;  /* 0xfffffffe99997812 */ /* 0x000fe200078ec0ff */
[----:B------:R-:W-:-:S04]  /*67210*/  ULDC UR45, c[0x0][0x228] ;  /* 0x00008a00002d7ab9 */ /* 0x000fc80000000800 */
[----:B------:R-:W-:-:S04]  /*67220*/  @P2 LOP3.LUT R16, R16, 0x80000000, RZ, 0xfc, !PT ;  /* 0x8000000010102812 */ /* 0x000fc800078efcff */
[----:B------:R-:W-:-:S04]  /*67230*/  LOP3.LUT R16, R16, 0xbfffffff, RZ, 0xc0, !PT ;  /* 0xbfffffff10107812 */ /* 0x000fc800078ec0ff */
[----:B------:R-:W-:-:S04]  /*67240*/  @P1 LOP3.LUT R16, R16, 0x40000000, RZ, 0xfc, !PT ;  /* 0x4000000010101812 */ /* 0x000fc800078efcff */
        /* <DEDUP_REMOVED lines=119> */
[----:B------:R-:W-:-:S07]  /*679c0*/  ISETP.LT.AND P1, PT, R12, UR9, !P0 ;  /* 0x000000090c007c0c */ /* 0x000fce000c721270 */
        /* <DEDUP_REMOVED lines=15> */
[----:B------:R-:W-:Y:S01]  /*67ac0*/  ULDC.64 UR6, c[0x0][0x228] ;  /* 0x00008a0000067ab9 */ /* 0x000fe20000000a00 */
[----:B------:R-:W-:-:S02]  /*67ad0*/  ISETP.LT.AND P3, PT, R10, UR8, !P0 ;  /* 0x000000080a007c0c */ /* 0x000fc4000c761270 */
        /* <DEDUP_REMOVED lines=17> */
[----:B0-----:R-:W4:Y:S01]  /*67bf0*/  LDL.LU R16, [R1+0x1610] ;  /* 0x0016100001107983 */ /* 0x001f220000300800 */
[----:B------:R-:W-:Y:S01]  /*67c00*/  ISETP.LT.AND P1, PT, R12, UR49, !P0 ;  /* 0x000000310c007c0c */ /* 0x000fe2000c721270 */
        /* <DEDUP_REMOVED lines=418> */
[----:B----4-:R-:W-:Y:S01]  /*69630*/  LOP3.LUT R16, R16, 0x7fffffff, RZ, 0xc0, !PT ;  /* 0x7fffffff10107812 */ /* 0x010fe200078ec0ff */
[----:B------:R-:W-:Y:S01]  /*69640*/  VIADD R15, R8, 0x162 ;  /* 0x00000162080f7836 */ /* 0x000fe20000000000 */
[----:B------:R-:W-:Y:S01]  /*69650*/  ISETP.LT.AND P3, PT, R10, UR28, !P0 ;  /* 0x0000001c0a007c0c */ /* 0x000fe2000c761270 */
[----:B------:R-:W-:Y:S01]  /*69660*/  ULDC UR5, c[0x0][0x228] ;  /* 0x00008a0000057ab9 */ /* 0x000fe20000000800 */
[----:B------:R-:W-:Y:S01]  /*69670*/  ISETP.LT.AND P0, PT, R9, UR6, !P0 ;  /* 0x0000000609007c0c */ /* 0x000fe2000c701270 */
[----:B------:R-:W-:-:S04]  /*69680*/  ULDC.64 UR6, c[0x0][0x228] ;  /* 0x00008a0000067ab9 */ /* 0x000fc80000000a00 */
        /* <DEDUP_REMOVED lines=14> */
[----:B0-----:R-:W4:Y:S01]  /*69770*/  LDL.LU R153, [R1+0x1604] ;  /* 0x0016040001997983 */ /* 0x001f220000300800 */
        /* <DEDUP_REMOVED lines=87> */
[----:B------:R-:W-:Y:S01]  /*69cf0*/  ULDC.64 UR16, c[0x0][0x228] ;  /* 0x00008a0000107ab9 */ /* 0x000fe20000000a00 */
[----:B------:R-:W-:Y:S01]  /*69d00*/  LOP3.LUT R248, R248, 0x7fffffff, RZ, 0xc0, !PT ;  /* 0x7ffffffff8f87812 */ /* 0x000fe200078ec0ff */
[----:B------:R-:W-:-:S06]  /*69d10*/  ULDC UR11, c[0x0][0x228] ;  /* 0x00008a00000b7ab9 */ /* 0x000fcc0000000800 */
        /* <DEDUP_REMOVED lines=37> */
[----:B------:R-:W-:-:S06]  /*69f70*/  ULDC.64 UR36, c[0x0][0x228] ;  /* 0x00008a0000247ab9 */ /* 0x000fcc0000000a00 */
        /* <DEDUP_REMOVED lines=149> */
[----:B------:R-:W-:-:S04]  /*6a8d0*/  @P1 LOP3.LUT R16, R16, 0x40000000, RZ, 0xfc, !PT ;  /* 0x4000000010101812 */ /* 0x000fc800078efcff */
[----:B------:R-:W-:Y:S02]  /*6a8e0*/  LOP3.LUT R16, R16, 0xdfffffff, RZ, 0xc0, !PT ;  /* 0xdfffffff10107812 */ /* 0x000fe400078ec0ff */
[----:B------:R-:W-:Y:S02]  /*6a8f0*/  LOP3.LUT R153, R153, 0xfffffffe, RZ, 0xc0, !PT ;  /* 0xfffffffe99997812 */ /* 0x000fe400078ec0ff */
[----:B------:R-:W-:Y:S02]  /*6a900*/  @P0 LOP3.LUT R16, R16, 0x20000000, RZ, 0xfc, !PT ;  /* 0x2000000010100812 */ /* 0x000fe400078efcff */
[----:B------:R-:W-:Y:S02]  /*6a910*/  ISETP.GE.AND P0, PT, R15, UR31, PT ;  /* 0x0000001f0f007c0c */ /* 0x000fe4000bf06270 */
[----:B------:R-:W-:Y:S02]  /*6a920*/  @P3 LOP3.LUT R153, R153, 0x1, RZ, 0xfc, !PT ;  /* 0x0000000199993812 */ /* 0x000fe400078efcff */
        /* <DEDUP_REMOVED lines=62> */
[----:B------:R-:W-:Y:S02]  /*6ad10*/  ISETP.LT.AND P2, PT, R11, UR38, !P0 ;  /* 0x000000260b007c0c */ /* 0x000fe4000c741270 */
        /* <DEDUP_REMOVED lines=51> */
[----:B------:R-:W-:Y:S02]  /*6b050*/  ISETP.LT.AND P2, PT, R11, UR58, !P0 ;  /* 0x0000003a0b007c0c */ /* 0x000fe4000c741270 */
[----:B------:R-:W-:-:S02]  /*6b060*/  LOP3.LUT R246, R246, 0x7fffffff, RZ, 0xc0, !PT ;  /* 0x7ffffffff6f67812 */ /* 0x000fc400078ec0ff */
[----:B------:R-:W-:Y:S01]  /*6b070*/  LOP3.LUT R245, R245, 0x7fffffff, RZ, 0xc0, !PT ;  /* 0x7ffffffff5f57812 */ /* 0x000fe200078ec0ff */
[----:B------:R-:W-:Y:S01]  /*6b080*/  STL [R1+0x1604], R153 ;  /* 0x0016049901007387 */ /* 0x000fe20000100800 */
[----:B------:R-:W-:Y:S01]  /*6b090*/  ISETP.LT.AND P1, PT, R12, UR57, !P0 ;  /* 0x000000390c007c0c */ /* 0x000fe2000c721270 */
[----:B------:R-:W-:-:S04]  /*6b0a0*/  ULDC UR57, c[0x0][0x228] ;  /* 0x00008a0000397ab9 */ /* 0x000fc80000000800 */
        /* <DEDUP_REMOVED lines=9> */
[----:B------:R-:W-:Y:S01]  /*6b140*/  ISETP.GE.AND P0, PT, R15, UR39, PT ;  /* 0x000000270f007c0c */ /* 0x000fe2000bf06270 */
[----:B------:R-:W-:Y:S01]  /*6b150*/  VIADD R15, R8, 0x14a ;  /* 0x0000014a080f7836 */ /* 0x000fe20000000000 */
[----:B------:R-:W-:Y:S01]  /*6b160*/  LOP3.LUT R16, R16, 0xfffffffe, RZ, 0xc0, !PT ;  /* 0xfffffffe10107812 */ /* 0x000fe200078ec0ff */
[----:B------:R-:W-:Y:S01]  /*6b170*/  ULDC UR39, c[0x0][0x228] ;  /* 0x00008a0000277ab9 */ /* 0x000fe20000000800 */
        /* <DEDUP_REMOVED lines=10> */
[----:B------:R-:W-:-:S04]  /*6b220*/  @P1 LOP3.LUT R248, R248, 0x40000000, RZ, 0xfc, !PT ;  /* 0x40000000f8f81812 */ /* 0x000fc800078efcff */
[----:B------:R-:W-:-:S04]  /*6b230*/  LOP3.LUT R248, R248, 0xdfffffff, RZ, 0xc0, !PT ;  /* 0xdffffffff8f87812 */ /* 0x000fc800078ec0ff */
        /* <DEDUP_REMOVED lines=114> */
[----:B------:R0:W-:Y:S01]  /*6b960*/  STL [R1+0x1600], R16 ;  /* 0x0016001001007387 */ /* 0x0001e20000100800 */
        /* <DEDUP_REMOVED lines=14> */
[----:B------:R-:W-:Y:S01]  /*6ba50*/  ULDC.64 UR8, c[0x0][0x228] ;  /* 0x00008a0000087ab9 */ /* 0x000fe20000000a00 */
[----:B------:R-:W-:Y:S01]  /*6ba60*/  ISETP.LT.AND P2, PT, R11, UR60, !P0 ;  /* 0x0000003c0b007c0c */ /* 0x000fe2000c741270 */
[----:B------:R-:W-:Y:S01]  /*6ba70*/  ULDC UR60, c[0x0][0x228] ;  /* 0x00008a00003c7ab9 */ /* 0x000fe20000000800 */
[----:B------:R-:W-:Y:S01]  /*6ba80*/  ISETP.LT.AND P1, PT, R12, UR50, !P0 ;  /* 0x000000320c007c0c */ /* 0x000fe2000c721270 */
[----:B0-----:R-:W-:Y:S01]  /*6ba90*/  VIADD R16, R8, 0x12c ;  /* 0x0000012c08107836 */ /* 0x001fe20000000000 */
[----:B------:R-:W-:Y:S01]  /*6baa0*/  ISETP.LT.AND P3, PT, R10, UR10, !P0 ;  /* 0x0000000a0a007c0c */ /* 0x000fe2000c761270 */
[----:B------:R-:W-:Y:S01]  /*6bab0*/  ULDC UR50, c[0x0][0x228] ;  /* 0x00008a0000327ab9 */ /* 0x000fe20000000800 */
[----:B------:R-:W-:Y:S01]  /*6bac0*/  ISETP.LT.AND P0, PT, R9, UR49, !P0 ;  /* 0x0000003109007c0c */ /* 0x000fe2000c701270 */
[----:B------:R-:W-:-:S06]  /*6bad0*/  ULDC UR49, c[0x0][0x228] ;  /* 0x00008a0000317ab9 */ /* 0x000fcc0000000800 */
        /* <DEDUP_REMOVED lines=278> */
[----:B------:R-:W-:Y:S02]  /*6cc40*/  ISETP.LT.AND P1, PT, R12, UR18, !P0 ;  /* 0x000000120c007c0c */ /* 0x000fe4000c721270 */
        /* <DEDUP_REMOVED lines=70> */
[----:B------:R-:W-:-:S06]  /*6d0b0*/  ULDC.64 UR26, c[0x0][0x228] ;  /* 0x00008a00001a7ab9 */ /* 0x000fcc0000000a00 */
        /* <DEDUP_REMOVED lines=31> */
[----:B------:R-:W-:-:S07]  /*6d2b0*/  ISETP.LT.AND P1, PT, R12, UR16, !P0 ;  /* 0x000000100c007c0c */ /* 0x000fce000c721270 */
        /* <DEDUP_REMOVED lines=17> */
[----:B------:R-:W-:Y:S02]  /*6d3d0*/  ISETP.LT.AND P1, PT, R9, UR59, !P0 ;  /* 0x0000003b09007c0c */ /* 0x000fe4000c721270 */
[----:B------:R-:W-:Y:S01]  /*6d3e0*/  LOP3.LUT R245, R245, 0xfffffffb, RZ, 0xc0, !PT ;  /* 0xfffffffbf5f57812 */ /* 0x000fe200078ec0ff */
[----:B------:R-:W-:-:S03]  /*6d3f0*/  VIADD R15, R8, 0x12b ;  /* 0x0000012b080f7836 */ /* 0x000fc60000000000 */
[----:B------:R-:W-:Y:S02]  /*6d400*/  @P2 LOP3.LUT R245, R245, 0x4, RZ, 0xfc, !PT ;  /* 0x00000004f5f52812 */ /* 0x000fe400078efcff */
[----:B------:R-:W-:Y:S02]  /*6d410*/  ISETP.GE.AND P0, PT, R15, UR21, PT ;  /* 0x000000150f007c0c */ /* 0x000fe4000bf06270 */
[----:B------:R-:W-:Y:S02]  /*6d420*/  LOP3.LUT R245, R245, 0xfffffffd, RZ, 0xc0, !PT ;  /* 0xfffffffdf5f57812 */ /* 0x000fe400078ec0ff */
[----:B------:R-:W-:Y:S02]  /*6d430*/  ISETP.LT.AND P3, PT, R11, UR58, !P0 ;  /* 0x0000003a0b007c0c */ /* 0x000fe4000c761270 */
[----:B------:R-:W-:Y:S02]  /*6d440*/  @P1 LOP3.LUT R245, R245, 0x2, RZ, 0xfc, !PT ;  /* 0x00000002f5f51812 */ /* 0x000fe400078efcff */
[----:B------:R-:W-:-:S02]  /*6d450*/  ISETP.LT.AND P1, PT, R10, UR40, !P0 ;  /* 0x000000280a007c0c */ /* 0x000fc4000c721270 */
[----:B------:R-:W-:Y:S02]  /*6d460*/  ISETP.LT.AND P2, PT, R12, UR57, !P0 ;  /* 0x000000390c007c0c */ /* 0x000fe4000c741270 */
[----:B------:R-:W-:-:S05]  /*6d470*/  LOP3.LUT R245, R245, 0xfffffffe, RZ, 0xc0, !PT ;  /* 0xfffffffef5f57812 */ /* 0x000fca00078ec0ff */
[----:B------:R-:W-:-:S04]  /*6d480*/  @P3 LOP3.LUT R244, R244, 0x80000000, RZ, 0xfc, !PT ;  /* 0x80000000f4f43812 */ /* 0x000fc800078efcff */
[----:B------:R-:W-:Y:S02]  /*6d490*/  @P1 LOP3.LUT R245, R245, 0x1, RZ, 0xfc, !PT ;  /* 0x00000001f5f51812 */ /* 0x000fe400078efcff */
[----:B------:R-:W-:Y:S02]  /*6d4a0*/  ISETP.LT.AND P1, PT, R9, UR56, !P0 ;  /* 0x0000003809007c0c */ /* 0x000fe4000c721270 */
[----:B------:R-:W-:Y:S01]  /*6d4b0*/  LOP3.LUT R244, R244, 0xbfffffff, RZ, 0xc0, !PT ;  /* 0xbffffffff4f47812 */ /* 0x000fe200078ec0ff */
[----:B------:R-:W-:-:S03]  /*6d4c0*/  VIADD R16, R8, 0x12a ;  /* 0x0000012a08107836 */ /* 0x000fc60000000000 */
[----:B------:R-:W-:Y:S02]  /*6d4d0*/  @P2 LOP3.LUT R244, R244, 0x40000000, RZ, 0xfc, !PT ;  /* 0x40000000f4f42812 */ /* 0x000fe400078efcff */
[----:B------:R-:W-:Y:S02]  /*6d4e0*/  ISETP.GE.AND P0, PT, R16, UR45, PT ;  /* 0x0000002d10007c0c */ /* 0x000fe4000bf06270 */
[----:B------:R-:W-:-:S04]  /*6d4f0*/  LOP3.LUT R244, R244, 0xdfffffff, RZ, 0xc0, !PT ;  /* 0xdffffffff4f47812 */ /* 0x000fc800078ec0ff */
[----:B------:R-:W-:Y:S02]  /*6d500*/  @P1 LOP3.LUT R244, R244, 0x20000000, RZ, 0xfc, !PT ;  /* 0x20000000f4f41812 */ /* 0x000fe400078efcff */
        /* <DEDUP_REMOVED lines=61> */
[----:B------:R-:W-:Y:S01]  /*6d8e0*/  LOP3.LUT R244, R244, 0xfffffdff, RZ, 0xc0, !PT ;  /* 0xfffffdfff4f47812 */ /* 0x000fe200078ec0ff */
[----:B------:R-:W-:-:S03]  /*6d8f0*/  VIADD R15, R8, 0x125 ;  /* 0x00000125080f7836 */ /* 0x000fc60000000000 */
[----:B------:R-:W-:Y:S02]  /*6d900*/  @P3 LOP3.LUT R244, R244, 0x200, RZ, 0xfc, !PT ;  /* 0x00000200f4f43812 */ /* 0x000fe400078efcff */
[----:B------:R-:W-:Y:S02]  /*6d910*/  ISETP.LT.AND P1, PT, R9, UR9, !P0 ;  /* 0x0000000909007c0c */ /* 0x000fe4000c721270 */
[----:B------:R-:W-:Y:S02]  /*6d920*/  LOP3.LUT R244, R244, 0xfffffeff, RZ, 0xc0, !PT ;  /* 0xfffffefff4f47812 */ /* 0x000fe400078ec0ff */
[----:B------:R-:W-:Y:S02]  /*6d930*/  ISETP.GE.AND P0, PT, R15, UR31, PT ;  /* 0x0000001f0f007c0c */ /* 0x000fe4000bf06270 */
[----:B------:R-:W-:Y:S02]  /*6d940*/  @P2 LOP3.LUT R244, R244, 0x100, RZ, 0xfc, !PT ;  /* 0x00000100f4f42812 */ /* 0x000fe400078efcff */
[----:B------:R-:W-:-:S02]  /*6d950*/  ISETP.LT.AND P3, PT, R10, UR24, !P0 ;  /* 0x000000180a007c0c */ /* 0x000fc4000c761270 */
[----:B------:R-:W-:-:S04]  /*6d960*/  LOP3.LUT R244, R244, 0xffffff7f, RZ, 0xc0, !PT ;  /* 0xffffff7ff4f47812 */ /* 0x000fc800078ec0ff */
[----:B------:R-:W-:Y:S02]  /*6d970*/  @P1 LOP3.LUT R244, R244, 0x80, RZ, 0xfc, !PT ;  /* 0x00000080f4f41812 */ /* 0x000fe400078efcff */
[----:B------:R-:W-:Y:S02]  /*6d980*/  ISETP.LT.AND P2, PT, R11, UR8, !P0 ;  /* 0x000000080b007c0c */ /* 0x000fe4000c741270 */
[----:B------:R-:W-:-:S04]  /*6d990*/  LOP3.LUT R244, R244, 0xffffffbf, RZ, 0xc0, !PT ;  /* 0xffffffbff4f47812 */ /* 0x000fc800078ec0ff */
[----:B------:R-:W-:Y:S02]  /*6d9a0*/  @P3 LOP3.LUT R244, R244, 0x40, RZ, 0xfc, !PT ;  /* 0x00000040f4f43812 */ /* 0x000fe400078efcff */
[----:B------:R-:W-:Y:S02]  /*6d9b0*/  ISETP.LT.AND P1, PT, R12, UR7, !P0 ;  /* 0x000000070c007c0c */ /* 0x000fe4000c721270 */
[----:B------:R-:W-:-:S04]  /*6d9c0*/  LOP3.LUT R244, R244, 0xffffffdf, RZ, 0xc0, !PT ;  /* 0xffffffdff4f47812 */ /* 0x000fc800078ec0ff */
[----:B------:R-:W-:Y:S02]  /*6d9d0*/  @P2 LOP3.LUT R244, R244, 0x20, RZ, 0xfc, !PT ;  /* 0x00000020f4f42812 */ /* 0x000fe400078efcff */
[----:B------:R-:W-:Y:S02]  /*6d9e0*/  ISETP.LT.AND P0, PT, R9, UR6, !P0 ;  /* 0x0000000609007c0c */ /* 0x000fe4000c701270 */
[----:B------:R-:W-:-:S04]  /*6d9f0*/  LOP3.LUT R244, R244, 0xffffffef, RZ, 0xc0, !PT ;  /* 0xffffffeff4f47812 */ /* 0x000fc800078ec0ff */
[----:B------:R-:W-:Y:S01]  /*6da00*/  @P1 LOP3.LUT R244, R244, 0x10, RZ, 0xfc, !PT ;  /* 0x00000010f4f41812 */ /* 0x000fe200078efcff */
[----:B------:R-:W-:-:S03]  /*6da10*/  VIADD R16, R8, 0x1ac ;  /* 0x000001ac08107836 */ /* 0x000fc60000000000 */
[----:B------:R-:W-:-:S04]  /*6da20*/  LOP3.LUT R244, R244, 0xfffffff7, RZ, 0xc0, !PT ;  /* 0xfffffff7f4f47812 */ /* 0x000fc800078ec0ff */
[----:B------:R-:W-:Y:S02]  /*6da30*/  @P0 LOP3.LUT R244, R244, 0x8, RZ, 0xfc, !PT ;  /* 0x00000008f4f40812 */ /* 0x000fe400078efcff */
[----:B------:R-:W-:-:S04]  /*6da40*/  ISETP.GE.AND P0, PT, R16, UR23, PT ;  /* 0x0000001710007c0c */ /* 0x000fc8000bf06270 */
[----:B------:R-:W-:Y:S02]  /*6da50*/  ISETP.LT.AND P3, PT, R12, UR34, !P0 ;  /* 0x000000220c007c0c */ /* 0x000fe4000c761270 */
[----:B------:R-:W-:Y:S02]  /*6da60*/  ISETP.LT.AND P5, PT, R9, UR32, !P0 ;  /* 0x0000002009007c0c */ /* 0x000fe4000c7a1270 */
[----:B------:R-:W-:Y:S01]  /*6da70*/  LOP3.LUT R244, R244, 0xfffff7ff, RZ, 0xc0, !PT ;  /* 0xfffff7fff4f47812 */ /* 0x000fe200078ec0ff */
[----:B------:R-:W-:-:S05]  /*6da80*/  VIADD R15, R8, 0x124 ;  /* 0x00000124080f7836 */ /* 0x000fca0000000000 */
[----:B------:R-:W-:-:S03]  /*6da90*/  ISETP.GE.AND P2, PT, R15, UR29, PT ;  /* 0x0000001d0f007c0c */ /* 0x000fc6000bf46270 */
[----:B------:R-:W-:-:S04]  /*6daa0*/  @P3 LOP3.LUT R244, R244, 0x800, RZ, 0xfc, !PT ;  /* 0x00000800f4f43812 */ /* 0x000fc800078efcff */
[----:B------:R-:W-:Y:S02]  /*6dab0*/  LOP3.LUT R244, R244, 0xfffffbff, RZ, 0xc0, !PT ;  /* 0xfffffbfff4f47812 */ /* 0x000fe400078ec0ff */
[----:B------:R-:W-:Y:S02]  /*6dac0*/  ISETP.LT.AND P4, PT, R10, UR46, !P2 ;  /* 0x0000002e0a007c0c */ /* 0x000fe4000d781270 */
[----:B------:R-:W-:Y:S02]  /*6dad0*/  @P5 LOP3.LUT R244, R244, 0x400, RZ, 0xfc, !PT ;  /* 0x00000400f4f45812 */ /* 0x000fe400078efcff */
[----:B------:R-:W-:Y:S02]  /*6dae0*/  ISETP.LT.AND P3, PT, R11, UR5, !P2 ;  /* 0x000000050b007c0c */ /* 0x000fe4000d761270 */
[----:B------:R-:W-:-:S04]  /*6daf0*/  LOP3.LUT R244, R244, 0xfffffffd, RZ, 0xc0, !PT ;  /* 0xfffffffdf4f47812 */ /* 0x000fc800078ec0ff */
[----:B------:R-:W-:-:S04]  /*6db00*/  LOP3.LUT R244, R244, 0xfffffffb, RZ, 0xc0, !PT ;  /* 0xfffffffbf4f47812 */ /* 0x000fc800078ec0ff */
[----:B------:R-:W-:Y:S02]  /*6db10*/  @P4 LOP3.LUT R244, R244, 0x4, RZ, 0xfc, !PT ;  /* 0x00000004f4f44812 */ /* 0x000fe400078efcff */
[C---:B------:R-:W-:Y:S02]  /*6db20*/  ISETP.GE.AND P1, PT, R9.reuse, UR22, PT ;  /* 0x0000001609007c0c */ /* 0x040fe4000bf26270 */
[----:B------:R-:W-:Y:S01]  /*6db30*/  @P3 LOP3.LUT R244, R244, 0x2, RZ, 0xfc, !PT ;  /* 0x00000002f4f43812 */ /* 0x000fe200078efcff */
[----:B------:R-:W-:Y:S01]  /*6db40*/  ULDC UR6, c[0x0][0x228] ;  /* 0x00008a0000067ab9 */ /* 0x000fe20000000800 */
[----:B------:R-:W-:Y:S01]  /*6db50*/  ULDC UR7, c[0x0][0x228] ;  /* 0x00008a0000077ab9 */ /* 0x000fe20000000800 */
[----:B------:R-:W-:Y:S01]  /*6db60*/  ISETP.LT.AND P3, PT, R12, UR6, !P2 ;  /* 0x000000060c007c0c */ /* 0x000fe2000d761270 */
[----:B------:R-:W-:Y:S01]  /*6db70*/  VIADD R15, R8, 0x123 ;  /* 0x00000123080f7836 */ /* 0x000fe20000000000 */
[----:B------:R-:W-:Y:S01]  /*6db80*/  ISETP.LT.AND P2, PT, R9, UR7, !P2 ;  /* 0x0000000709007c0c */ /* 0x000fe2000d741270 */
[----:B------:R-:W-:Y:S01]  /*6db90*/  ULDC.64 UR6, c[0x0][0x228] ;  /* 0x00008a0000067ab9 */ /* 0x000fe20000000a00 */
[----:B------:R-:W-:Y:S01]  /*6dba0*/  LOP3.LUT R243, R243, 0x7fffffff, RZ, 0xc0, !PT ;  /* 0x7ffffffff3f37812 */ /* 0x000fe200078ec0ff */
[----:B------:R-:W-:Y:S01]  /*6dbb0*/  ULDC UR8, c[0x0][0x228] ;  /* 0x00008a0000087ab9 */ /* 0x000fe20000000800 */
[----:B------:R-:W-:Y:S01]  /*6dbc0*/  LOP3.LUT R244, R244, 0xfffffffe, RZ, 0xc0, !PT ;  /* 0xfffffffef4f47812 */ /* 0x000fe200078ec0ff */
[----:B------:R-:W-:Y:S01]  /*6dbd0*/  ULDC UR9, c[0x0][0x228] ;  /* 0x00008a0000097ab9 */ /* 0x000fe20000000800 */
[----:B------:R-:W-:Y:S01]  /*6dbe0*/  ULDC UR40, c[0x0][0x228] ;  /* 0x00008a0000287ab9 */ /* 0x000fe20000000800 */
[----:B------:R-:W-:Y:S01]  /*6dbf0*/  ULDC UR10, c[0x0][0x228] ;  /* 0x00008a00000a7ab9 */ /* 0x000fe20000000800 */
[----:B------:R-:W-:Y:S01]  /*6dc00*/  ULDC UR61, c[0x0][0x228] ;  /* 0x00008a00003d7ab9 */ /* 0x000fe20000000800 */
[----:B------:R-:W-:Y:S01]  /*6dc10*/  ULDC UR11, c[0x0][0x228] ;  /* 0x00008a00000b7ab9 */ /* 0x000fe20000000800 */
[----:B------:R-:W-:Y:S01]  /*6dc20*/  ULDC UR12, c[0x0][0x228] ;  /* 0x00008a00000c7ab9 */ /* 0x000fe20000000800 */
[----:B------:R-:W-:Y:S01]  /*6dc30*/  @P3 LOP3.LUT R244, R244, 0x1, RZ, 0xfc, !PT ;  /* 0x00000001f4f43812 */ /* 0x000fe200078efcff */
[----:B------:R-:W-:Y:S01]  /*6dc40*/  ULDC UR60, c[0x0][0x228] ;  /* 0x00008a00003c7ab9 */ /* 0x000fe20000000800 */
[----:B------:R-:W-:Y:S01]  /*6dc50*/  @P2 LOP3.LUT R243, R243, 0x80000000, RZ, 0xfc, !PT ;  /* 0x80000000f3f32812 */ /* 0x000fe200078efcff */
[----:B------:R-:W-:Y:S01]  /*6dc60*/  ULDC UR13, c[0x0][0x228] ;  /* 0x00008a00000d7ab9 */ /* 0x000fe20000000800 */
        /* <DEDUP_REMOVED lines=9> */
[----:B------:R-:W-:Y:S01]  /*6dd00*/  ULDC.64 UR8, c[0x0][0x228] ;  /* 0x00008a0000087ab9 */ /* 0x000fe20000000a00 */
[----:B------:R-:W-:Y:S01]  /*6dd10*/  ISETP.LT.AND P2, PT, R9, UR40, !P2 ;  /* 0x0000002809007c0c */ /* 0x000fe2000d741270 */
        /* <DEDUP_REMOVED lines=8> */
[----:B------:R-:W-:Y:S01]  /*6dda0*/  ULDC UR29, c[0x0][0x228] ;  /* 0x00008a00001d7ab9 */ /* 0x000fe20000000800 */
[----:B------:R-:W-:Y:S01]  /*6ddb0*/  ULDC UR36, c[0x0][0x228] ;  /* 0x00008a0000247ab9 */ /* 0x000fe20000000800 */
[----:B------:R-:W-:Y:S01]  /*6ddc0*/  LOP3.LUT R243, R243, 0xdfffffff, RZ, 0xc0, !PT ;  /* 0xdffffffff3f37812 */ /* 0x000fe200078ec0ff */
[----:B------:R-:W-:Y:S01]  /*6ddd0*/  ULDC UR22, c[0x0][0x228] ;  /* 0x00008a0000167ab9 */ /* 0x000fe20000000800 */
[----:B------:R-:W-:Y:S01]  /*6dde0*/  ULDC UR50, c[0x0][0x228] ;  /* 0x00008a0000327ab9 */ /* 0x000fe20000000800 */
[----:B------:R-:W-:Y:S01]  /*6ddf0*/  ULDC UR51, c[0x0][0x228] ;  /* 0x00008a0000337ab9 */ /* 0x000fe20000000800 */
[----:B------:R-:W-:Y:S01]  /*6de00*/  @P4 LOP3.LUT R243, R243, 0x20000000, RZ, 0xfc, !PT ;  /* 0x20000000f3f34812 */ /* 0x000fe200078efcff */
[----:B------:R-:W-:Y:S01]  /*6de10*/  ULDC UR21, c[0x0][0x228] ;  /* 0x00008a0000157ab9 */ /* 0x000fe20000000800 */
[----:B------:R-:W-:Y:S01]  /*6de20*/  LOP3.LUT R242, R242, 0x7fffffff, RZ, 0xc0, !PT ;  /* 0x7ffffffff2f27812 */ /* 0x000fe200078ec0ff */
[----:B------:R-:W-:Y:S01]  /*6de30*/  ULDC UR49, c[0x0][0x228] ;  /* 0x00008a0000317ab9 */ /* 0x000fe20000000800 */
[----:B------:R-:W-:Y:S01]  /*6de40*/  LOP3.LUT R243, R243, 0xefffffff, RZ, 0xc0, !PT ;  /* 0xeffffffff3f37812 */ /* 0x000fe200078ec0ff */
        /* <DEDUP_REMOVED lines=24> */
[----:B------:R-:W-:Y:S01]  /*6dfd0*/  ULDC.64 UR10, c[0x0][0x228] ;  /* 0x00008a00000a7ab9 */ /* 0x000fe20000000a00 */
        /* <DEDUP_REMOVED lines=11> */
[----:B------:R-:W-:Y:S01]  /*6e090*/  LOP3.LUT R241, R241, 0x7fffffff, RZ, 0xc0, !PT ;  /* 0x7ffffffff1f17812 */ /* 0x000fe200078ec0ff */
[----:B------:R-:W-:Y:S01]  /*6e0a0*/  ULDC UR42, c[0x0][0x228] ;  /* 0x00008a00002a7ab9 */ /* 0x000fe20000000800 */
[----:B------:R-:W-:Y:S01]  /*6e0b0*/  @P4 LOP3.LUT R243, R243, 0x2000000, RZ, 0xfc, !PT ;  /* 0x02000000f3f34812 */ /* 0x000fe200078efcff */
[----:B------:R-:W-:Y:S01]  /*6e0c0*/  ULDC UR40, c[0x0][0x228] ;  /* 0x00008a0000287ab9 */ /* 0x000fe20000000800 */
[----:B------:R-:W-:Y:S01]  /*6e0d0*/  ULDC UR61, c[0x0][0x228] ;  /* 0x00008a00003d7ab9 */ /* 0x000fe20000000800 */
[----:B------:R-:W-:Y:S01]  /*6e0e0*/  LOP3.LUT R240, R240, 0x7fffffff, RZ, 0xc0, !PT ;  /* 0x7ffffffff0f07812 */ /* 0x000fe200078ec0ff */
[----:B------:R-:W-:Y:S01]  /*6e0f0*/  ULDC UR25, c[0x0][0x228] ;  /* 0x00008a0000197ab9 */ /* 0x000fe20000000800 */
[----:B------:R-:W-:Y:S01]  /*6e100*/  LOP3.LUT R243, R243, 0xfeffffff, RZ, 0xc0, !PT ;  /* 0xfefffffff3f37812 */ /* 0x000fe200078ec0ff */
[----:B------:R-:W-:Y:S01]  /*6e110*/  ULDC UR27, c[0x0][0x228] ;  /* 0x00008a00001b7ab9 */ /* 0x000fe20000000800 */
[----:B------:R-:W-:Y:S01]  /*6e120*/  LOP3.LUT R239, R239, 0x7fffffff, RZ, 0xc0, !PT ;  /* 0x7fffffffefef7812 */ /* 0x000fe200078ec0ff */
[----:B------:R-:W-:Y:S01]  /*6e130*/  VIADD R16, R8, 0x8b ;  /* 0x0000008b08107836 */ /* 0x000fe20000000000 */
[----:B------:R-:W-:-:S02]  /*6e140*/  @P3 LOP3.LUT R243, R243, 0x1000000, RZ, 0xfc, !PT ;  /* 0x01000000f3f33812 */ /* 0x000fc400078efcff */
[----:B------:R-:W-:Y:S02]  /*6e150*/  LOP3.LUT R238, R238, 0x7fffffff, RZ, 0xc0, !PT ;  /* 0x7fffffffeeee7812 */ /* 0x000fe400078ec0ff */
[----:B------:R-:W-:Y:S02]  /*6e160*/  LOP3.LUT R243, R243, 0xff7fffff, RZ, 0xc0, !PT ;  /* 0xff7ffffff3f37812 */ /* 0x000fe400078ec0ff */
[----:B------:R-:W-:Y:S02]  /*6e170*/  LOP3.LUT R237, R237, 0x7fffffff, RZ, 0xc0, !PT ;  /* 0x7fffffffeded7812 */ /* 0x000fe400078ec0ff */
[----:B------:R-:W-:Y:S02]  /*6e180*/  @P2 LOP3.LUT R243, R243, 0x800000, RZ, 0xfc, !PT ;  /* 0x00800000f3f32812 */ /* 0x000fe400078efcff */
[----:B------:R-:W-:Y:S01]  /*6e190*/  ISETP.GE.AND P2, PT, R15, UR47, PT ;  /* 0x0000002f0f007c0c */ /* 0x000fe2000bf46270 */
[----:B------:R-:W-:Y:S01]  /*6e1a0*/  VIADD R15, R8, 0x120 ;  /* 0x00000120080f7836 */ /* 0x000fe20000000000 */
[----:B------:R-:W-:Y:S01]  /*6e1b0*/  LOP3.LUT R243, R243, 0xffbfffff, RZ, 0xc0, !PT ;  /* 0xffbffffff3f37812 */ /* 0x000fe200078ec0ff */
[----:B------:R-:W-:Y:S01]  /*6e1c0*/  ULDC UR47, c[0x0][0x228] ;  /* 0x00008a00002f7ab9 */ /* 0x000fe20000000800 */
[----:B------:R-:W-:-:S02]  /*6e1d0*/  ISETP.LT.AND P5, PT, R10, UR10, !P2 ;  /* 0x0000000a0a007c0c */ /* 0x000fc4000d7a1270 */
[----:B------:R-:W-:Y:S02]  /*6e1e0*/  ISETP.LT.AND P4, PT, R11, UR12, !P2 ;  /* 0x0000000c0b007c0c */ /* 0x000fe4000d781270 */
[----:B------:R-:W-:Y:S01]  /*6e1f0*/  ISETP.LT.AND P3, PT, R12, UR60, !P2 ;  /* 0x0000003c0c007c0c */ /* 0x000fe2000d761270 */
[----:B------:R-:W-:Y:S01]  /*6e200*/  ULDC UR60, c[0x0][0x228] ;  /* 0x00008a00003c7ab9 */ /* 0x000fe20000000800 */
[----:B------:R-:W-:Y:S01]  /*6e210*/  ISETP.LT.AND P2, PT, R9, UR13, !P2 ;  /* 0x0000000d09007c0c */ /* 0x000fe2000d741270 */
[----:B------:R-:W-:Y:S01]  /*6e220*/  ULDC.64 UR12, c[0x0][0x228] ;  /* 0x00008a00000c7ab9 */ /* 0x000fe20000000a00 */
[----:B------:R-:W-:Y:S02]  /*6e230*/  LOP3.LUT R236, R236, 0x7fffffff, RZ, 0xc0, !PT ;  /* 0x7fffffffecec7812 */ /* 0x000fe400078ec0ff */
[----:B------:R-:W-:Y:S02]  /*6e240*/  LOP3.LUT R235, R235, 0x7fffffff, RZ, 0xc0, !PT ;  /* 0x7fffffffebeb7812 */ /* 0x000fe400078ec0ff */
[----:B------:R-:W-:-:S02]  /*6e250*/  LOP3.LUT R234, R234, 0x7fffffff, RZ, 0xc0, !PT ;  /* 0x7fffffffeaea7812 */ /* 0x000fc400078ec0ff */
[----:B------:R-:W-:Y:S02]  /*6e260*/  @P5 LOP3.LUT R243, R243, 0x400000, RZ, 0xfc, !PT ;  /* 0x00400000f3f35812 */ /* 0x000fe400078efcff */
[----:B------:R-:W-:Y:S02]  /*6e270*/  LOP3.LUT R233, R233, 0x7fffffff, RZ, 0xc0, !PT ;  /* 0x7fffffffe9e97812 */ /* 0x000fe400078ec0ff */
[----:B------:R-:W-:Y:S02]  /*6e280*/  LOP3.LUT R243, R243, 0xffdfffff, RZ, 0xc0, !PT ;  /* 0xffdffffff3f37812 */ /* 0x000fe400078ec0ff */
[----:B------:R-:W-:Y:S02]  /*6e290*/  LOP3.LUT R232, R232, 0x7fffffff, RZ, 0xc0, !PT ;  /* 0x7fffffffe8e87812 */ /* 0x000fe400078ec0ff */
[----:B------:R-:W-:Y:S02]  /*6e2a0*/  @P4 LOP3.LUT R243, R243, 0x200000, RZ, 0xfc, !PT ;  /* 0x00200000f3f34812 */ /* 0x000fe400078efcff */
[----:B------:R-:W-:-:S02]  /*6e2b0*/  LOP3.LUT R231, R231, 0x7fffffff, RZ, 0xc0, !PT ;  /* 0x7fffffffe7e77812 */ /* 0x000fc400078ec0ff */
[----:B------:R-:W-:Y:S02]  /*6e2c0*/  LOP3.LUT R243, R243, 0xffefffff, RZ, 0xc0, !PT ;  /* 0xffeffffff3f37812 */ /* 0x000fe400078ec0ff */
[----:B------:R-:W-:Y:S02]  /*6e2d0*/  LOP3.LUT R230, R230, 0x7fffffff, RZ, 0xc0, !PT ;  /* 0x7fffffffe6e67812 */ /* 0x000fe400078ec0ff */
[----:B------:R-:W-:Y:S02]  /*6e2e0*/  @P3 LOP3.LUT R243, R243, 0x100000, RZ, 0xfc, !PT ;  /* 0x00100000f3f33812 */ /* 0x000fe400078efcff */
[----:B------:R-:W-:Y:S02]  /*6e2f0*/  LOP3.LUT R229, R229, 0x7fffffff, RZ, 0xc0, !PT ;  /* 0x7fffffffe5e57812 */ /* 0x000fe400078ec0ff */
[----:B------:R-:W-:Y:S02]  /*6e300*/  LOP3.LUT R243, R243, 0xfff7ffff, RZ, 0xc0, !PT ;  /* 0xfff7fffff3f37812 */ /* 0x000fe400078ec0ff */
[----:B------:R-:W-:-:S02]  /*6e310*/  LOP3.LUT R228, R228, 0x7fffffff, RZ, 0xc0, !PT ;  /* 0x7fffffffe4e47812 */ /* 0x000fc400078ec0ff */
[----:B------:R-:W-:Y:S02]  /*6e320*/  @P2 LOP3.LUT R243, R243, 0x80000, RZ, 0xfc, !PT ;  /* 0x00080000f3f32812 */ /* 0x000fe400078efcff */
[----:B------:R-:W-:Y:S01]  /*6e330*/  ISETP.GE.AND P2, PT, R15, UR7, PT ;  /* 0x000000070f007c0c */ /* 0x000fe2000bf46270 */
[----:B------:R-:W-:Y:S01]  /*6e340*/  VIADD R15, R8, 0x11f ;  /* 0x0000011f080f7836 */ /* 0x000fe20000000000 */
[----:B------:R-:W-:Y:S01]  /*6e350*/  LOP3.LUT R243, R243, 0xfffbffff, RZ, 0xc0, !PT ;  /* 0xfffbfffff3f37812 */ /* 0x000fe200078ec0ff */
[----:B------:R-:W-:Y:S01]  /*6e360*/  ULDC.64 UR6, c[0x0][0x228] ;  /* 0x00008a0000067ab9 */ /* 0x000fe20000000a00 */
[----:B------:R-:W-:Y:S02]  /*6e370*/  ISETP.LT.AND P5, PT, R10, UR12, !P2 ;  /* 0x0000000c0a007c0c */ /* 0x000fe4000d7a1270 */
[----:B------:R-:W-:Y:S01]  /*6e380*/  ISETP.LT.AND P4, PT, R11, UR37, !P2 ;  /* 0x000000250b007c0c */ /* 0x000fe2000d781270 */
[----:B------:R-:W-:Y:S01]  /*6e390*/  ULDC UR37, c[0x0][0x228] ;  /* 0x00008a0000257ab9 */ /* 0x000fe20000000800 */
[----:B------:R-:W-:Y:S01]  /*6e3a0*/  ISETP.LT.AND P3, PT, R12, UR38, !P2 ;  /* 0x000000260c007c0c */ /* 0x000fe2000d761270 */
[----:B------:R-:W-:Y:S01]  /*6e3b0*/  ULDC UR38, c[0x0][0x228] ;  /* 0x00008a0000267ab9 */ /* 0x000fe20000000800 */
[----:B------:R-:W-:Y:S01]  /*6e3c0*/  ISETP.LT.AND P2, PT, R9, UR39, !P2 ;  /* 0x0000002709007c0c */ /* 0x000fe2000d741270 */
[----:B------:R-:W-:Y:S01]  /*6e3d0*/  ULDC UR39, c[0x0][0x228] ;  /* 0x00008a0000277ab9 */ /* 0x000fe20000000800 */
[----:B------:R-:W-:-:S02]  /*6e3e0*/  LOP3.LUT R227, R227, 0x7fffffff, RZ, 0xc0, !PT ;  /* 0x7fffffffe3e37812 */ /* 0x000fc400078ec0ff */
[----:B------:R-:W-:Y:S02]  /*6e3f0*/  LOP3.LUT R226, R226, 0x7fffffff, RZ, 0xc0, !PT ;  /* 0x7fffffffe2e27812 */ /* 0x000fe400078ec0ff */
[----:B------:R-:W-:Y:S02]  /*6e400*/  LOP3.LUT R225, R225, 0x7fffffff, RZ, 0xc0, !PT ;  /* 0x7fffffffe1e17812 */ /* 0x000fe400078ec0ff */
[----:B------:R-:W-:Y:S02]  /*6e410*/  @P5 LOP3.LUT R243, R243, 0x40000, RZ, 0xfc, !PT ;  /* 0x00040000f3f35812 */ /* 0x000fe400078efcff */
[----:B------:R-:W-:Y:S02]  /*6e420*/  LOP3.LUT R224, R224, 0x7fffffff, RZ, 0xc0, !PT ;  /* 0x7fffffffe0e07812 */ /* 0x000fe400078ec0ff */
[----:B------:R-:W-:Y:S02]  /*6e430*/  LOP3.LUT R243, R243, 0xfffdffff, RZ, 0xc0, !PT ;  /* 0xfffdfffff3f37812 */ /* 0x000fe400078ec0ff */
[----:B------:R-:W-:-:S02]  /*6e440*/  LOP3.LUT R223, R223, 0x7fffffff, RZ, 0xc0, !PT ;  /* 0x7fffffffdfdf7812 */ /* 0x000fc400078ec0ff */
[----:B------:R-:W-:-:S04]  /*6e450*/  @P4 LOP3.LUT R243, R243, 0x20000, RZ, 0xfc, !PT ;  /* 0x00020000f3f34812 */ /* 0x000fc800078efcff */
        /* <DEDUP_REMOVED lines=70> */
[----:B------:R-:W-:Y:S02]  /*6e8c0*/  LOP3.LUT R243, R243, 0xfffffffd, RZ, 0xc0, !PT ;  /* 0xfffffffdf3f37812 */ /* 0x000fe400078ec0ff */
[----:B------:R-:W-:Y:S02]  /*6e8d0*/  @P2 LOP3.LUT R242, R242, 0x80000000, RZ, 0xfc, !PT ;  /* 0x80000000f2f22812 */ /* 0x000fe400078efcff */
[----:B------:R-:W-:Y:S01]  /*6e8e0*/  ISETP.GE.AND P2, PT, R15, UR9, PT ;  /* 0x000000090f007c0c */ /* 0x000fe2000bf46270 */
[----:B------:R-:W-:Y:S01]  /*6e8f0*/  VIADD R15, R8, 0x11a ;  /* 0x0000011a080f7836 */ /* 0x000fe20000000000 */
[----:B------:R-:W-:Y:S01]  /*6e900*/  @P4 LOP3.LUT R243, R243, 0x2, RZ, 0xfc, !PT ;  /* 0x00000002f3f34812 */ /* 0x000fe200078efcff */
[----:B------:R-:W-:Y:S01]  /*6e910*/  ULDC.64 UR8, c[0x0][0x228] ;  /* 0x00008a0000087ab9 */ /* 0x000fe20000000a00 */
[----:B------:R-:W-:Y:S02]  /*6e920*/  ISETP.LT.AND P5, PT, R10, UR6, !P2 ;  /* 0x000000060a007c0c */ /* 0x000fe4000d7a1270 */
[----:B------:R-:W-:Y:S01]  /*6e930*/  ISETP.LT.AND P4, PT, R11, UR21, !P2 ;  /* 0x000000150b007c0c */ /* 0x000fe2000d781270 */
[----:B------:R-:W-:Y:S01]  /*6e940*/  ULDC UR21, c[0x0][0x228] ;  /* 0x00008a0000157ab9 */ /* 0x000fe20000000800 */
[----:B------:R-:W-:-:S02]  /*6e950*/  LOP3.LUT R242, R242, 0xbfffffff, RZ, 0xc0, !PT ;  /* 0xbffffffff2f27812 */ /* 0x000fc400078ec0ff */
[----:B------:R-:W-:-:S04]  /*6e960*/  LOP3.LUT R243, R243, 0xfffffffe, RZ, 0xc0, !PT ;  /* 0xfffffffef3f37812 */ /* 0x000fc800078ec0ff */
[----:B------:R-:W-:Y:S02]  /*6e970*/  @P3 LOP3.LUT R243, R243, 0x1, RZ, 0xfc, !PT ;  /* 0x00000001f3f33812 */ /* 0x000fe400078efcff */
[----:B------:R-:W-:Y:S01]  /*6e980*/  ISETP.LT.AND P3, PT, R12, UR49, !P2 ;  /* 0x000000310c007c0c */ /* 0x000fe2000d761270 */
[----:B------:R-:W-:Y:S01]  /*6e990*/  ULDC UR49, c[0x0][0x228] ;  /* 0x00008a0000317ab9 */ /* 0x000fe20000000800 */
[----:B------:R-:W-:Y:S02]  /*6e9a0*/  @P5 LOP3.LUT R242, R242, 0x40000000, RZ, 0xfc, !PT ;  /* 0x40000000f2f25812 */ /* 0x000fe400078efcff */
[----:B------:R-:W-:Y:S01]  /*6e9b0*/  ISETP.LT.AND P2, PT, R9, UR48, !P2 ;  /* 0x0000003009007c0c */ /* 0x000fe2000d741270 */
[----:B------:R-:W-:Y:S01]  /*6e9c0*/  ULDC UR48, c[0x0][0x228] ;  /* 0x00008a0000307ab9 */ /* 0x000fe20000000800 */
        /* <DEDUP_REMOVED lines=132> */
[----:B------:R-:W-:Y:S01]  /*6f210*/  ISETP.LT.AND P5, PT, R10, UR6, !P2 ;  /* 0x000000060a007c0c */ /* 0x000fe2000d7a1270 */
[----:B------:R-:W-:Y:S01]  /*6f220*/  ULDC UR6, c[0x0][0x228] ;  /* 0x00008a0000067ab9 */ /* 0x000fe20000000800 */
        /* <DEDUP_REMOVED lines=54> */
[----:B------:R-:W-:Y:S02]  /*6f590*/  LOP3.LUT R241, R241, 0xfffbffff, RZ, 0xc0, !PT ;  /* 0xfffbfffff1f17812 */ /* 0x000fe400078ec0ff */
[----:B------:R-:W-:Y:S02]  /*6f5a0*/  ISETP.LT.AND P5, PT, R10, UR12, !P2 ;  /* 0x0000000c0a007c0c */ /* 0x000fe4000d7a1270 */
[----:B------:R-:W-:Y:S01]  /*6f5b0*/  ISETP.LT.AND P4, PT, R11, UR6, !P2 ;  /* 0x000000060b007c0c */ /* 0x000fe2000d781270 */
[----:B------:R-:W-:Y:S01]  /*6f5c0*/  ULDC.64 UR6, c[0x0][0x228] ;  /* 0x00008a0000067ab9 */ /* 0x000fe20000000a00 */
        /* <DEDUP_REMOVED lines=201> */
[----:B------:R-:W-:-:S02]  /*70260*/  ISETP.LT.AND P3, PT, R12, UR30, !P2 ;  /* 0x0000001e0c007c0c */ /* 0x000fc4000d761270 */
[----:B------:R-:W-:Y:S01]  /*70270*/  ISETP.LT.AND P2, PT, R9, UR31, !P2 ;  /* 0x0000001f09007c0c */ /* 0x000fe2000d741270 */
[----:B------:R-:W-:-:S06]  /*70280*/  ULDC.64 UR30, c[0x0][0x228] ;  /* 0x00008a00001e7ab9 */ /* 0x000fcc0000000a00 */
        /* <DEDUP_REMOVED lines=11> */
[----:B------:R-:W-:Y:S02]  /*70340*/  ISETP.LT.AND P5, PT, R10, UR30, !P2 ;  /* 0x0000001e0a007c0c */ /* 0x000fe4000d7a1270 */
[----:B------:R-:W-:Y:S01]  /*70350*/  ISETP.LT.AND P4, PT, R11, UR17, !P2 ;  /* 0x000000110b007c0c */ /* 0x000fe2000d781270 */
[----:B------:R-:W-:Y:S01]  /*70360*/  ULDC UR17, c[0x0][0x228] ;  /* 0x00008a0000117ab9 */ /* 0x000fe20000000800 */
[----:B------:R-:W-:-:S02]  /*70370*/  ISETP.LT.AND P3, PT, R12, UR26, !P2 ;  /* 0x0000001a0c007c0c */ /* 0x000fc4000d761270 */
[----:B------:R-:W-:Y:S01]  /*70380*/  ISETP.LT.AND P2, PT, R9, UR27, !P2 ;  /* 0x0000001b09007c0c */ /* 0x000fe2000d741270 */
[----:B------:R-:W-:-:S06]  /*70390*/  ULDC.64 UR26, c[0x0][0x228] ;  /* 0x00008a00001a7ab9 */ /* 0x000fcc0000000a00 */
[----:B------:R-:W-:-:S04]  /*703a0*/  @P5 LOP3.LUT R240, R240, 0x4, RZ, 0xfc, !PT ;  /* 0x00000004f0f05812 */ /* 0x000fc800078efcff */
[----:B------:R-:W-:Y:S02]  /*703b0*/  LOP3.LUT R240, R240, 0xfffffffd, RZ, 0xc0, !PT ;  /* 0xfffffffdf0f07812 */ /* 0x000fe400078ec0ff */
[----:B------:R-:W-:Y:S02]  /*703c0*/  @P2 LOP3.LUT R239, R239, 0x80000000, RZ, 0xfc, !PT ;  /* 0x80000000efef2812 */ /* 0x000fe400078efcff */
[----:B------:R-:W-:Y:S01]  /*703d0*/  ISETP.GE.AND P2, PT, R15, UR9, PT ;  /* 0x000000090f007c0c */ /* 0x000fe2000bf46270 */
[----:B------:R-:W-:Y:S01]  /*703e0*/  VIADD R15, R8, 0x102 ;  /* 0x00000102080f7836 */ /* 0x000fe20000000000 */
[----:B------:R-:W-:Y:S01]  /*703f0*/  @P4 LOP3.LUT R240, R240, 0x2, RZ, 0xfc, !PT ;  /* 0x00000002f0f04812 */ /* 0x000fe200078efcff */
[----:B------:R-:W-:Y:S01]  /*70400*/  ULDC UR9, c[0x0][0x228] ;  /* 0x00008a0000097ab9 */ /* 0x000fe20000000800 */
[----:B------:R-:W-:Y:S02]  /*70410*/  ISETP.LT.AND P5, PT, R10, UR26, !P2 ;  /* 0x0000001a0a007c0c */ /* 0x000fe4000d7a1270 */
[----:B------:R-:W-:Y:S01]  /*70420*/  ISETP.LT.AND P4, PT, R11, UR16, !P2 ;  /* 0x000000100b007c0c */ /* 0x000fe2000d781270 */
[----:B------:R-:W-:Y:S01]  /*70430*/  ULDC UR16, c[0x0][0x228] ;  /* 0x00008a0000107ab9 */ /* 0x000fe20000000800 */
[----:B------:R-:W-:-:S02]  /*70440*/  LOP3.LUT R239, R239, 0xbfffffff, RZ, 0xc0, !PT ;  /* 0xbfffffffefef7812 */ /* 0x000fc400078ec0ff */
[----:B------:R-:W-:-:S04]  /*70450*/  LOP3.LUT R240, R240, 0xfffffffe, RZ, 0xc0, !PT ;  /* 0xfffffffef0f07812 */ /* 0x000fc800078ec0ff */
[----:B------:R-:W-:Y:S02]  /*70460*/  @P3 LOP3.LUT R240, R240, 0x1, RZ, 0xfc, !PT ;  /* 0x00000001f0f03812 */ /* 0x000fe400078efcff */
[----:B------:R-:W-:Y:S02]  /*70470*/  ISETP.LT.AND P3, PT, R12, UR34, !P2 ;  /* 0x000000220c007c0c */ /* 0x000fe4000d761270 */
[----:B------:R-:W-:Y:S02]  /*70480*/  @P5 LOP3.LUT R239, R239, 0x40000000, RZ, 0xfc, !PT ;  /* 0x40000000efef5812 */ /* 0x000fe400078efcff */
[----:B------:R-:W-:Y:S01]  /*70490*/  ISETP.LT.AND P2, PT, R9, UR35, !P2 ;  /* 0x0000002309007c0c */ /* 0x000fe2000d741270 */
[----:B------:R-:W-:Y:S01]  /*704a0*/  ULDC.64 UR34, c[0x0][0x228] ;  /* 0x00008a0000227ab9 */ /* 0x000fe20000000a00 */
        /* <DEDUP_REMOVED lines=211> */
[----:B------:R-:W-:Y:S02]  /*711e0*/  ISETP.LT.AND P4, PT, R11, UR23, !P2 ;  /* 0x000000170b007c0c */ /* 0x000fe4000d781270 */
[----:B------:R-:W-:Y:S01]  /*711f0*/  ISETP.LT.AND P3, PT, R12, UR22, !P2 ;  /* 0x000000160c007c0c */ /* 0x000fe2000d761270 */
[----:B------:R-:W-:Y:S01]  /*71200*/  ULDC.64 UR22, c[0x0][0x228] ;  /* 0x00008a0000167ab9 */ /* 0x000fe20000000a00 */
[----:B------:R-:W-:-:S07]  /*71210*/  ISETP.LT.AND P2, PT, R9, UR29, !P2 ;  /* 0x0000001d09007c0c */ /* 0x000fce000d741270 */
        /* <DEDUP_REMOVED lines=28> */
[----:B------:R-:W-:Y:S01]  /*713e0*/  ISETP.LT.AND P5, PT, R10, UR20, !P2 ;  /* 0x000000140a007c0c */ /* 0x000fe2000d7a1270 */
[----:B------:R-:W-:Y:S01]  /*713f0*/  ULDC UR20, c[0x0][0x228] ;  /* 0x00008a0000147ab9 */ /* 0x000fe20000000800 */
[----:B------:R-:W-:Y:S02]  /*71400*/  ISETP.LT.AND P4, PT, R11, UR24, !P2 ;  /* 0x000000180b007c0c */ /* 0x000fe4000d781270 */
[----:B------:R-:W-:Y:S01]  /*71410*/  ISETP.LT.AND P3, PT, R12, UR25, !P2 ;  /* 0x000000190c007c0c */ /* 0x000fe2000d761270 */
[----:B------:R-:W-:Y:S01]  /*71420*/  ULDC.64 UR24, c[0x0][0x228] ;  /* 0x00008a0000187ab9 */ /* 0x000fe20000000a00 */
        /* <DEDUP_REMOVED lines=26> */
[----:B------:R-:W-:Y:S01]  /*715d0*/  ULDC UR23, c[0x0][0x228] ;  /* 0x00008a0000177ab9 */ /* 0x000fe20000000800 */
[----:B------:R-:W-:Y:S01]  /*715e0*/  ISETP.LT.AND P5, PT, R10, UR14, !P2 ;  /* 0x0000000e0a007c0c */ /* 0x000fe2000d7a1270 */
[----:B------:R-:W-:Y:S01]  /*715f0*/  ULDC UR14, c[0x0][0x228] ;  /* 0x00008a00000e7ab9 */ /* 0x000fe20000000800 */
[----:B------:R-:W-:-:S02]  /*71600*/  ISETP.LT.AND P4, PT, R11, UR13, !P2 ;  /* 0x0000000d0b007c0c */ /* 0x000fc4000d781270 */
[----:B------:R-:W-:Y:S02]  /*71610*/  LOP3.LUT R237, R237, 0xbfffffff, RZ, 0xc0, !PT ;  /* 0xbfffffffeded7812 */ /* 0x000fe400078ec0ff */
[----:B------:R-:W-:-:S04]  /*71620*/  LOP3.LUT R238, R238, 0xfffffffe, RZ, 0xc0, !PT ;  /* 0xfffffffeeeee7812 */ /* 0x000fc800078ec0ff */
[----:B------:R-:W-:Y:S02]  /*71630*/  @P3 LOP3.LUT R238, R238, 0x1, RZ, 0xfc, !PT ;  /* 0x00000001eeee3812 */ /* 0x000fe400078efcff */
[----:B------:R-:W-:Y:S01]  /*71640*/  ISETP.LT.AND P3, PT, R12, UR12, !P2 ;  /* 0x0000000c0c007c0c */ /* 0x000fe2000d761270 */
[----:B------:R-:W-:Y:S01]  /*71650*/  ULDC.64 UR12, c[0x0][0x228] ;  /* 0x00008a00000c7ab9 */ /* 0x000fe20000000a00 */
        /* <DEDUP_REMOVED lines=14> */
[----:B------:R-:W-:Y:S02]  /*71740*/  ISETP.LT.AND P4, PT, R11, UR7, !P2 ;  /* 0x000000070b007c0c */ /* 0x000fe4000d781270 */
[----:B------:R-:W-:Y:S01]  /*71750*/  ISETP.LT.AND P3, PT, R12, UR6, !P2 ;  /* 0x000000060c007c0c */ /* 0x000fe2000d761270 */
[----:B------:R-:W-:Y:S01]  /*71760*/  ULDC.64 UR6, c[0x0][0x228] ;  /* 0x00008a0000067ab9 */ /* 0x000fe20000000a00 */
        /* <DEDUP_REMOVED lines=120> */
[----:B------:R-:W-:Y:S01]  /*71ef0*/  ISETP.LT.AND P4, PT, R11, UR30, !P2 ;  /* 0x0000001e0b007c0c */ /* 0x000fe2000d781270 */
[----:B------:R-:W-:Y:S01]  /*71f00*/  ULDC.64 UR30, c[0x0][0x228] ;  /* 0x00008a00001e7ab9 */ /* 0x000fe20000000a00 */
        /* <DEDUP_REMOVED lines=283> */
[----:B------:R-:W-:-:S02]  /*730c0*/  ISETP.LT.AND P4, PT, R11, UR14, !P2 ;  /* 0x0000000e0b007c0c */ /* 0x000fc4000d781270 */
[----:B------:R-:W-:Y:S02]  /*730d0*/  LOP3.LUT R234, R234, 0xbfffffff, RZ, 0xc0, !PT ;  /* 0xbfffffffeaea7812 */ /* 0x000fe400078ec0ff */
[----:B------:R-:W-:-:S04]  /*730e0*/  LOP3.LUT R235, R235, 0xfffffffe, RZ, 0xc0, !PT ;  /* 0xfffffffeebeb7812 */ /* 0x000fc800078ec0ff */
[----:B------:R-:W-:Y:S02]  /*730f0*/  @P3 LOP3.LUT R235, R235, 0x1, RZ, 0xfc, !PT ;  /* 0x00000001ebeb3812 */ /* 0x000fe400078efcff */
[----:B------:R-:W-:Y:S01]  /*73100*/  ISETP.LT.AND P3, PT, R12, UR15, !P2 ;  /* 0x0000000f0c007c0c */ /* 0x000fe2000d761270 */
[----:B------:R-:W-:Y:S01]  /*73110*/  ULDC.64 UR14, c[0x0][0x228] ;  /* 0x00008a00000e7ab9 */ /* 0x000fe20000000a00 */
[----:B------:R-:W-:Y:S02]  /*73120*/  @P5 LOP3.LUT R234, R234, 0x40000000, RZ, 0xfc, !PT ;  /* 0x40000000eaea5812 */ /* 0x000fe400078efcff */
[----:B------:R-:W-:Y:S02]  /*73130*/  ISETP.LT.AND P2, PT, R9, UR16, !P2 ;  /* 0x0000001009007c0c */ /* 0x000fe4000d741270 */
        /* <DEDUP_REMOVED lines=104> */
[----:B------:R-:W-:-:S02]  /*737c0*/  ISETP.LT.AND P3, PT, R12, UR31, !P2 ;  /* 0x0000001f0c007c0c */ /* 0x000fc4000d761270 */
        /* <DEDUP_REMOVED lines=317> */
[----:B------:R-:W-:-:S02]  /*74ba0*/  ISETP.LT.AND P4, PT, R11, UR19, !P2 ;  /* 0x000000130b007c0c */ /* 0x000fc4000d781270 */
[----:B------:R-:W-:Y:S02]  /*74bb0*/  LOP3.LUT R231, R231, 0xbfffffff, RZ, 0xc0, !PT ;  /* 0xbfffffffe7e77812 */ /* 0x000fe400078ec0ff */
[----:B------:R-:W-:-:S04]  /*74bc0*/  LOP3.LUT R232, R232, 0xfffffffe, RZ, 0xc0, !PT ;  /* 0xfffffffee8e87812 */ /* 0x000fc800078ec0ff */
[----:B------:R-:W-:Y:S02]  /*74bd0*/  @P3 LOP3.LUT R232, R232, 0x1, RZ, 0xfc, !PT ;  /* 0x00000001e8e83812 */ /* 0x000fe400078efcff */
[----:B------:R-:W-:Y:S01]  /*74be0*/  ISETP.LT.AND P3, PT, R12, UR24, !P2 ;  /* 0x000000180c007c0c */ /* 0x000fe2000d761270 */
[----:B------:R-:W-:Y:S01]  /*74bf0*/  ULDC UR24, c[0x0][0x228] ;  /* 0x00008a0000187ab9 */ /* 0x000fe20000000800 */
        /* <DEDUP_REMOVED lines=121> */
[----:B------:R-:W-:Y:S01]  /*75390*/  ULDC.64 UR20, c[0x0][0x228] ;  /* 0x00008a0000147ab9 */ /* 0x000fe20000000a00 */
        /* <DEDUP_REMOVED lines=849> */
[----:B------:R-:W-:Y:S01]  /*788b0*/  ULDC UR20, c[0x0][0x228] ;  /* 0x00008a0000147ab9 */ /* 0x000fe20000000800 */
[----:B------:R-:W-:Y:S01]  /*788c0*/  ISETP.LT.AND P4, PT, R12, UR18, !P2 ;  /* 0x000000120c007c0c */ /* 0x000fe2000d781270 */
[----:B------:R-:W-:-:S08]  /*788d0*/  ULDC UR18, c[0x0][0x228] ;  /* 0x00008a0000127ab9 */ /* 0x000fd00000000800 */
[----:B------:R-:W-:Y:S02]  /*788e0*/  @P3 LOP3.LUT R225, R225, 0x4, RZ, 0xfc, !PT ;  /* 0x00000004e1e13812 */ /* 0x000fe400078efcff */
[----:B------:R-:W-:Y:S01]  /*788f0*/  ISETP.LT.AND P3, PT, R9, UR61, !P2 ;  /* 0x0000003d09007c0c */ /* 0x000fe2000d761270 */
[----:B------:R-:W-:Y:S01]  /*78900*/  ULDC UR61, c[0x0][0x228] ;  /* 0x00008a00003d7ab9 */ /* 0x000fe20000000800 */
[----:B------:R-:W-:Y:S01]  /*78910*/  ISETP.GE.AND P2, PT, R16, UR21, PT ;  /* 0x0000001510007c0c */ /* 0x000fe2000bf46270 */
[----:B------:R-:W-:Y:S01]  /*78920*/  VIADD R16, R8, 0x89 ;  /* 0x0000008908107836 */ /* 0x000fe20000000000 */
[----:B------:R-:W-:-:S04]  /*78930*/  LOP3.LUT R225, R225, 0xfffffffd, RZ, 0xc0, !PT ;  /* 0xfffffffde1e17812 */ /* 0x000fc800078ec0ff */
[----:B------:R-:W-:Y:S02]  /*78940*/  @P5 LOP3.LUT R225, R225, 0x2, RZ, 0xfc, !PT ;  /* 0x00000002e1e15812 */ /* 0x000fe400078efcff */
[----:B------:R-:W-:Y:S02]  /*78950*/  ISETP.LT.AND P5, PT, R11, UR20, !P2 ;  /* 0x000000140b007c0c */ /* 0x000fe4000d7a1270 */
[----:B------:R-:W-:Y:S02]  /*78960*/  LOP3.LUT R225, R225, 0xfffffffe, RZ, 0xc0, !PT ;  /* 0xfffffffee1e17812 */ /* 0x000fe400078ec0ff */
[----:B------:R-:W-:Y:S02]  /*78970*/  @P3 LOP3.LUT R224, R224, 0x80000000, RZ, 0xfc, !PT ;  /* 0x80000000e0e03812 */ /* 0x000fe400078efcff */
[----:B------:R-:W-:Y:S02]  /*78980*/  ISETP.LT.AND P3, PT, R10, UR26, !P2 ;  /* 0x0000001a0a007c0c */ /* 0x000fe4000d761270 */
[----:B------:R-:W-:-:S02]  /*78990*/  LOP3.LUT R224, R224, 0xbfffffff, RZ, 0xc0, !PT ;  /* 0xbfffffffe0e07812 */ /* 0x000fc400078ec0ff */
[----:B------:R-:W-:Y:S02]  /*789a0*/  @P4 LOP3.LUT R225, R225, 0x1, RZ, 0xfc, !PT ;  /* 0x00000001e1e14812 */ /* 0x000fe400078efcff */
[----:B------:R-:W-:-:S07]  /*789b0*/  ISETP.LT.AND P4, PT, R12, UR18, !P2 ;  /* 0x000000120c007c0c */ /* 0x000fce000d781270 */
[----:B------:R-:W-:Y:S02]  /*789c0*/  @P3 LOP3.LUT R224, R224, 0x40000000, RZ, 0xfc, !PT ;  /* 0x40000000e0e03812 */ /* 0x000fe400078efcff */
[----:B------:R-:W-:Y:S02]  /*789d0*/  ISETP.LT.AND P3, PT, R9, UR61, !P2 ;  /* 0x0000003d09007c0c */ /* 0x000fe4000d761270 */
[----:B------:R-:W-:Y:S02]  /*789e0*/  LOP3.LUT R224, R224, 0xdfffffff, RZ, 0xc0, !PT ;  /* 0xdfffffffe0e07812 */ /* 0x000fe400078ec0ff */
[----:B------:R-:W-:Y:S01]  /*789f0*/  ISETP.GE.AND P2, PT, R15, UR23, PT ;  /* 0x000000170f007c0c */ /* 0x000fe2000bf46270 */
[----:B------:R-:W-:Y:S01]  /*78a00*/  VIADD R15, R8, 0x88 ;  /* 0x00000088080f7836 */ /* 0x000fe20000000000 */
        /* <DEDUP_REMOVED lines=8> */
[----:B------:R-:W-:-:S11]  /*78a90*/  LOP3.LUT R224, R224, 0xfbffffff, RZ, 0xc0, !PT ;  /* 0xfbffffffe0e07812 */ /* 0x000fd600078ec0ff */
        /* <DEDUP_REMOVED lines=86> */
[----:B------:R-:W-:Y:S02]  /*79000*/  ISETP.GE.AND P2, PT, R16, UR37, PT ;  /* 0x0000002510007c0c */ /* 0x000fe4000bf46270 */
        /* <DEDUP_REMOVED lines=22> */
[----:B------:R-:W-:-:S04]  /*79170*/  @P5 LOP3.LUT R223, R223, 0x4000000, RZ, 0xfc, !PT ;  /* 0x04000000dfdf5812 */ /* 0x000fc800078efcff */
[----:B------:R-:W-:-:S04]  /*79180*/  LOP3.LUT R223, R223, 0xfeffffff, RZ, 0xc0, !PT ;  /* 0xfeffffffdfdf7812 */ /* 0x000fc800078ec0ff */
[----:B------:R-:W-:-:S04]  /*79190*/  LOP3.LUT R223, R223, 0xfdffffff, RZ, 0xc0, !PT ;  /* 0xfdffffffdfdf7812 */ /* 0x000fc800078ec0ff */
[----:B------:R-:W-:-:S04]  /*791a0*/  @P4 LOP3.LUT R223, R223, 0x2000000, RZ, 0xfc, !PT ;  /* 0x02000000dfdf4812 */ /* 0x000fc800078efcff */
[----:B------:R-:W-:Y:S01]  /*791b0*/  @P3 LOP3.LUT R223, R223, 0x1000000, RZ, 0xfc, !PT ;  /* 0x01000000dfdf3812 */ /* 0x000fe200078efcff */
[----:B------:R-:W4:Y:S01]  /*791c0*/  LDL.LU R186, [R1+0x1678] ;  /* 0x0016780001ba7983 */ /* 0x000f220000300800 */
[----:B------:R-:W-:Y:S01]  /*791d0*/  ULDC UR5, c[0x0][0x248] ;  /* 0x0000920000057ab9 */ /* 0x000fe20000000800 */
[----:B------:R-:W-:Y:S01]  /*791e0*/  ULDC UR12, c[0x0][0x228] ;  /* 0x00008a00000c7ab9 */ /* 0x000fe20000000800 */
[----:B------:R-:W-:Y:S01]  /*791f0*/  ULDC UR16, c[0x0][0x228] ;  /* 0x00008a0000107ab9 */ /* 0x000fe20000000800 */
        /* <DEDUP_REMOVED lines=81> */
[----:B------:R-:W-:Y:S04]  /*79710*/  STL [R1+0x51e0], R30 ;  /* 0x0051e01e01007387 */ /* 0x000fe80000100800 */
[----:B--2---:R-:W-:Y:S04]  /*79720*/  STL [R1+0x51dc], R29 ;  /* 0x0051dc1d01007387 */ /* 0x004fe80000100800 */
[----:B---3--:R-:W-:Y:S04]  /*79730*/  STL [R1+0x51d8], R28 ;  /* 0x0051d81c01007387 */ /* 0x008fe80000100800 */
[----:B------:R-:W-:Y:S04]  /*79740*/  STL [R1+0x51d4], R27 ;  /* 0x0051d41b01007387 */ /* 0x000fe80000100800 */
[----:B------:R-:W-:Y:S04]  /*79750*/  STL [R1+0x51d0], R26 ;  /* 0x0051d01a01007387 */ /* 0x000fe80000100800 */
[----:B------:R-:W-:Y:S04]  /*79760*/  STL [R1+0x51cc], R25 ;  /* 0x0051cc1901007387 */ /* 0x000fe80000100800 */
[----:B------:R4:W-:Y:S02]  /*79770*/  STL [R1+0x51c8], R24 ;  /* 0x0051c81801007387 */ /* 0x0009e40000100800 */
[----:B----4-:R-:W-:Y:S01]  /*79780*/  F2FP.SATFINITE.E5M2.F32.PACK_AB_MERGE_C R24, R185, R186, RZ ;  /* 0x000000bab918723e */ /* 0x010fe200048060ff */
[----:B------:R-:W-:-:S04]  /*79790*/  IMAD.MOV.U32 R185, RZ, RZ, R184 ;  /* 0x000000ffffb97224 */ /* 0x000fc800078e00b8 */
[----:B------:R0:W-:Y:S01]  /*797a0*/  STL [R1+0x4cb4], R24 ;  /* 0x004cb41801007387 */ /* 0x0001e20000100800 */
        /* <DEDUP_REMOVED lines=14> */
[----:B------:R-:W-:-:S05]  /*79890*/  SHF.R.S32.HI R154, RZ, 0x1f, R153 ;  /* 0x0000001fff9a7819 */ /* 0x000fca0000011499 */
[----:B------:R-:W-:-:S05]  /*798a0*/  IMAD.X R25, R154, 0x1, R13, P3 ;  /* 0x000000019a197824 */ /* 0x000fca00018e060d */
[----:B------:R0:W-:Y:S04]  /*798b0*/  STL.64 [R1+0x3190], R24 ;  /* 0x0031901801007387 */ /* 0x0001e80000100a00 */
[----:B------:R-:W0:Y:S04]  /*798c0*/  LDL.LU R187, [R1+0x1680] ;  /* 0x0016800001bb7983 */ /* 0x000e280000300800 */
[----:B------:R-:W0:Y:S02]  /*798d0*/  LDL.LU R186, [R1+0x1684] ;  /* 0x0016840001ba7983 */ /* 0x000e240000300800 */
[----:B0-----:R-:W-:-:S05]  /*798e0*/  F2FP.SATFINITE.E5M2.F32.PACK_AB_MERGE_C R24, R186, R187, RZ ;  /* 0x000000bbba18723e */ /* 0x001fca00048060ff */
[----:B------:R0:W-:Y:S04]  /*798f0*/  STL [R1+0x4c2c], R24 ;  /* 0x004c2c1801007387 */ /* 0x0001e80000100800 */
[----:B------:R-:W0:Y:S04]  /*79900*/  LDL.LU R187, [R1+0x1688] ;  /* 0x0016880001bb7983 */ /* 0x000e280000300800 */
[----:B------:R-:W0:Y:S02]  /*79910*/  LDL.LU R186, [R1+0x168c] ;  /* 0x00168c0001ba7983 */ /* 0x000e240000300800 */
[----:B0-----:R-:W-:-:S05]  /*79920*/  F2FP.SATFINITE.E5M2.F32.PACK_AB_MERGE_C R24, R186, R187, RZ ;  /* 0x000000bbba18723e */ /* 0x001fca00048060ff */
[----:B------:R0:W-:Y:S02]  /*79930*/  STL [R1+0x4c48], R24 ;  /* 0x004c481801007387 */ /* 0x0001e40000100800 */
[----:B0-----:R-:W-:-:S05]  /*79940*/  IADD3 R24, P3, R153, R0, RZ ;  /* 0x0000000099187210 */ /* 0x001fca0007f7e0ff */
        /* <DEDUP_REMOVED lines=25> */
[----:B------:R-:W0:Y:S01]  /*79ae0*/  LDL.LU R186, [R1+0x16b4] ;  /* 0x0016b40001ba7983 */ /* 0x000e220000300800 */
[----:B------:R-:W-:Y:S01]  /*79af0*/  VIADD R153, R153, UR5 ;  /* 0x0000000599997c36 */ /* 0x000fe20008000000 */
[----:B------:R-:W-:-:S04]  /*79b00*/  ULDC UR5, c[0x0][0x248] ;  /* 0x0000920000057ab9 */ /* 0x000fc80000000800 */
[----:B------:R-:W-:Y:S02]  /*79b10*/  SHF.R.S32.HI R154, RZ, 0x1f, R153 ;  /* 0x0000001fff9a7819 */ /* 0x000fe40000011499 */
[----:B0-----:R-:W-:Y:S01]  /*79b20*/  F2FP.SATFINITE.E5M2.F32.PACK_AB_MERGE_C R24, R186, R187, RZ ;  /* 0x000000bbba18723e */ /* 0x001fe200048060ff */
[----:B------:R-:W-:Y:S02]  /*79b30*/  IMAD.MOV.U32 R187, RZ, RZ, R185 ;  /* 0x000000ffffbb7224 */ /* 0x000fe400078e00b9 */
[----:B------:R-:W-:Y:S02]  /*79b40*/  IMAD.MOV.U32 R186, RZ, RZ, R184 ;  /* 0x000000ffffba7224 */ /* 0x000fe400078e00b8 */
[----:B------:R-:W-:Y:S01]  /*79b50*/  IMAD.MOV.U32 R185, RZ, RZ, R183 ;  /* 0x000000ffffb97224 */ /* 0x000fe200078e00b7 */
[----:B------:R0:W-:Y:S01]  /*79b60*/  STL [R1+0x4b50], R24 ;  /* 0x004b501801007387 */ /* 0x0001e20000100800 */
[----:B------:R-:W-:Y:S02]  /*79b70*/  IMAD.MOV.U32 R184, RZ, RZ, R182 ;  /* 0x000000ffffb87224 */ /* 0x000fe400078e00b6 */
[----:B------:R-:W-:-:S02]  /*79b80*/  IMAD.MOV.U32 R183, RZ, RZ, R181 ;  /* 0x000000ffffb77224 */ /* 0x000fc400078e00b5 */
[----:B------:R-:W-:Y:S02]  /*79b90*/  IMAD.MOV.U32 R182, RZ, RZ, R180 ;  /* 0x000000ffffb67224 */ /* 0x000fe400078e00b4 */
[----:B------:R-:W-:Y:S02]  /*79ba0*/  IMAD.MOV.U32 R181, RZ, RZ, R179 ;  /* 0x000000ffffb57224 */ /* 0x000fe400078e00b3 */
[----:B------:R-:W-:Y:S01]  /*79bb0*/  IMAD.MOV.U32 R180, RZ, RZ, R178 ;  /* 0x000000ffffb47224 */ /* 0x000fe200078e00b2 */
[----:B0-----:R-:W-:Y:S01]  /*79bc0*/  F2FP.SATFINITE.E5M2.F32.PACK_AB_MERGE_C R24, R186, R187, RZ ;  /* 0x000000bbba18723e */ /* 0x001fe200048060ff */
[----:B------:R-:W-:Y:S02]  /*79bd0*/  IMAD.MOV.U32 R179, RZ, RZ, R169 ;  /* 0x000000ffffb37224 */ /* 0x000fe400078e00a9 */
[----:B------:R-:W-:Y:S02]  /*79be0*/  IMAD.MOV.U32 R178, RZ, RZ, R168 ;  /* 0x000000ffffb27224 */ /* 0x000fe400078e00a8 */
[----:B------:R-:W-:-:S02]  /*79bf0*/  IMAD.MOV.U32 R169, RZ, RZ, R167 ;  /* 0x000000ffffa97224 */ /* 0x000fc400078e00a7 */
[----:B------:R-:W-:Y:S02]  /*79c00*/  IMAD.MOV.U32 R168, RZ, RZ, R166 ;  /* 0x000000ffffa87224 */ /* 0x000fe400078e00a6 */
[----:B------:R-:W-:Y:S02]  /*79c10*/  IMAD.MOV.U32 R167, RZ, RZ, R165 ;  /* 0x000000ffffa77224 */ /* 0x000fe400078e00a5 */
[----:B------:R-:W-:Y:S01]  /*79c20*/  IMAD.MOV.U32 R166, RZ, RZ, R163 ;  /* 0x000000ffffa67224 */ /* 0x000fe200078e00a3 */
[----:B------:R-:W2:Y:S04]  /*79c30*/  LDL.LU R165, [R1+0x17c0] ;  /* 0x0017c00001a57983 */ /* 0x000ea80000300800 */
[----:B------:R-:W3:Y:S04]  /*79c40*/  LDL.LU R163, [R1+0x17c4] ;  /* 0x0017c40001a37983 */ /* 0x000ee80000300800 */
        /* <DEDUP_REMOVED lines=45> */
[----:B------:R0:W-:Y:S01]  /*79f20*/  STL [R1+0x4a04], R24 ;  /* 0x004a041801007387 */ /* 0x0001e20000100800 */
[----:B------:R-:W-:Y:S02]  /*79f30*/  IMAD.MOV.U32 R185, RZ, RZ, R181 ;  /* 0x000000ffffb97224 */ /* 0x000fe400078e00b5 */
[----:B------:R-:W-:-:S02]  /*79f40*/  IMAD.MOV.U32 R184, RZ, RZ, R180 ;  /* 0x000000ffffb87224 */ /* 0x000fc400078e00b4 */
[----:B------:R-:W-:Y:S02]  /*79f50*/  IMAD.MOV.U32 R181, RZ, RZ, R179 ;  /* 0x000000ffffb57224 */ /* 0x000fe400078e00b3 */
[----:B------:R-:W-:Y:S01]  /*79f60*/  IMAD.MOV.U32 R180, RZ, RZ, R178 ;  /* 0x000000ffffb47224 */ /* 0x000fe200078e00b2 */
[----:B------:R-:W4:Y:S01]  /*79f70*/  LDL.LU R179, [R1+0x1750] ;  /* 0x0017500001b37983 */ /* 0x000f220000300800 */
[----:B0-----:R-:W-:-:S03]  /*79f80*/  F2FP.SATFINITE.E5M2.F32.PACK_AB_MERGE_C R24, R186, R187, RZ ;  /* 0x000000bbba18723e */ /* 0x001fc600048060ff */
[----:B------:R-:W2:Y:S04]  /*79f90*/  LDL.LU R178, [R1+0x1754] ;  /* 0x0017540001b27983 */ /* 0x000ea80000300800 */
        /* <DEDUP_REMOVED lines=28> */
[----:B0-----:R-:W-:Y:S01]  /*7a160*/  F2FP.SATFINITE.E5M2.F32.PACK_AB_MERGE_C R24, R186, R187, RZ ;  /* 0x000000bbba18723e */ /* 0x001fe200048060ff */
[----:B------:R-:W-:-:S02]  /*7a170*/  IMAD.MOV.U32 R187, RZ, RZ, R185 ;  /* 0x000000ffffbb7224 */ /* 0x000fc400078e00b9 */
[----:B------:R-:W-:Y:S02]  /*7a180*/  IMAD.MOV.U32 R186, RZ, RZ, R184 ;  /* 0x000000ffffba7224 */ /* 0x000fe400078e00b8 */
[----:B------:R-:W-:Y:S01]  /*7a190*/  IMAD.MOV.U32 R185, RZ, RZ, R181 ;  /* 0x000000ffffb97224 */ /* 0x000fe200078e00b5 */
[----:B------:R0:W-:Y:S01]  /*7a1a0*/  STL [R1+0x4938], R24 ;  /* 0x0049381801007387 */ /* 0x0001e20000100800 */
[----:B------:R-:W-:Y:S02]  /*7a1b0*/  IMAD.MOV.U32 R184, RZ, RZ, R180 ;  /* 0x000000ffffb87224 */ /* 0x000fe400078e00b4 */
[----:B----4-:R-:W-:Y:S02]  /*7a1c0*/  IMAD.MOV.U32 R181, RZ, RZ, R179 ;  /* 0x000000ffffb57224 */ /* 0x010fe400078e00b3 */
[----:B--2---:R-:W-:Y:S01]  /*7a1d0*/  IMAD.MOV.U32 R180, RZ, RZ, R178 ;  /* 0x000000ffffb47224 */ /* 0x004fe200078e00b2 */
[----:B------:R-:W2:Y:S04]  /*7a1e0*/  LDL.LU R179, [R1+0x1758] ;  /* 0x0017580001b37983 */ /* 0x000ea80000300800 */
[----:B------:R-:W4:Y:S01]  /*7a1f0*/  LDL.LU R178, [R1+0x175c] ;  /* 0x00175c0001b27983 */ /* 0x000f220000300800 */
[C---:B0-----:R-:W-:Y:S01]  /*7a200*/  IADD3 R24, P3, R153.reuse, R4, RZ ;  /* 0x0000000499187210 */ /* 0x041fe20007f7e0ff */
[----:B------:R-:W-:Y:S01]  /*7a210*/  VIADD R153, R153, UR5 ;  /* 0x0000000599997c36 */ /* 0x000fe20008000000 */
[----:B------:R-:W-:-:S03]  /*7a220*/  ULDC UR5, c[0x0][0x248] ;  /* 0x0000920000057ab9 */ /* 0x000fc60000000800 */
[----:B------:R-:W-:-:S05]  /*7a230*/  IMAD.X R25, R154, 0x1, R3, P3 ;  /* 0x000000019a197824 */ /* 0x000fca00018e0603 */
[----:B------:R0:W-:Y:S02]  /*7a240*/  STL.64 [R1+0x30f0], R24 ;  /* 0x0030f01801007387 */ /* 0x0001e40000100a00 */
[----:B0-----:R-:W-:Y:S02]  /*7a250*/  F2FP.SATFINITE.E5M2.F32.PACK_AB_MERGE_C R25, R186, R187, RZ ;  /* 0x000000bbba19723e */ /* 0x001fe400048060ff */
[----:B------:R-:W-:Y:S01]  /*7a260*/  F2FP.SATFINITE.E5M2.F32.PACK_AB_MERGE_C R24, R184, R185, RZ ;  /* 0x000000b9b818723e */ /* 0x000fe200048060ff */
[----:B------:R-:W-:Y:S02]  /*7a270*/  IMAD.MOV.U32 R185, RZ, RZ, R171 ;  /* 0x000000ffffb97224 */ /* 0x000fe400078e00ab */
[----:B------:R-:W-:Y:S01]  /*7a280*/  STL [R1+0x4954], R25 ;  /* 0x0049541901007387 */ /* 0x000fe20000100800 */
[----:B------:R-:W-:-:S03]  /*7a290*/  IMAD.MOV.U32 R184, RZ, RZ, R170 ;  /* 0x000000ffffb87224 */ /* 0x000fc600078e00aa */
[----:B------:R0:W-:Y:S02]  /*7a2a0*/  STL [R1+0x48f0], R24 ;  /* 0x0048f01801007387 */ /* 0x0001e40000100800 */
[----:B0-----:R-:W-:-:S05]  /*7a2b0*/  F2FP.SATFINITE.E5M2.F32.PACK_AB_MERGE_C R24, R182, R183, RZ ;  /* 0x000000b7b618723e */ /* 0x001fca00048060ff */
[----:B------:R0:W-:Y:S04]  /*7a2c0*/  STL [R1+0x4904], R24 ;  /* 0x0049041801007387 */ /* 0x0001e80000100800 */
[----:B------:R-:W3:Y:S04]  /*7a2d0*/  LDL.LU R171, [R1+0x1748] ;  /* 0x0017480001ab7983 */ /* 0x000ee80000300800 */
[----:B------:R-:W3:Y:S01]  /*7a2e0*/  LDL.LU R170, [R1+0x174c] ;  /* 0x00174c0001aa7983 */ /* 0x000ee20000300800 */
[----:B------:R-:W-:Y:S01]  /*7a2f0*/  IMAD.MOV.U32 R183, RZ, RZ, R181 ;  /* 0x000000ffffb77224 */ /* 0x000fe200078e00b5 */
[----:B------:R-:W-:Y:S01]  /*7a300*/  SHF.R.S32.HI R154, RZ, 0x1f, R153 ;  /* 0x0000001fff9a7819 */ /* 0x000fe20000011499 */
[----:B------:R-:W-:Y:S01]  /*7a310*/  IMAD.MOV.U32 R182, RZ, RZ, R180 ;  /* 0x000000ffffb67224 */ /* 0x000fe200078e00b4 */
[----:B0-----:R-:W-:-:S05]  /*7a320*/  IADD3 R24, P3, R153, R2, RZ ;  /* 0x0000000299187210 */ /* 0x001fca0007f7e0ff */
[----:B------:R-:W-:Y:S02]  /*7a330*/  IMAD.X R25, R154, 0x1, R13, P3 ;  /* 0x000000019a197824 */ /* 0x000fe400018e060d */
[----:B--2---:R-:W-:Y:S02]  /*7a340*/  IMAD.MOV.U32 R181, RZ, RZ, R179 ;  /* 0x000000ffffb57224 */ /* 0x004fe400078e00b3 */
[----:B------:R-:W2:Y:S01]  /*7a350*/  LDL.LU R179, [R1+0x1760] ;  /* 0x0017600001b37983 */ /* 0x000ea20000300800 */
[----:B----4-:R-:W-:-:S03]  /*7a360*/  IMAD.MOV.U32 R180, RZ, RZ, R178 ;  /* 0x000000ffffb47224 */ /* 0x010fc600078e00b2 */
[----:B------:R-:W2:Y:S04]  /*7a370*/  LDL.LU R178, [R1+0x1764] ;  /* 0x0017640001b27983 */ /* 0x000ea80000300800 */
[----:B------:R0:W-:Y:S02]  /*7a380*/  STL.64 [R1+0x30d0], R24 ;  /* 0x0030d01801007387 */ /* 0x0001e40000100a00 */
[----:B0-----:R-:W-:-:S05]  /*7a390*/  F2FP.SATFINITE.E5M2.F32.PACK_AB_MERGE_C R25, R184, R185, RZ ;  /* 0x000000b9b819723e */ /* 0x001fca00048060ff */
[----:B------:R-:W-:Y:S01]  /*7a3a0*/  STL [R1+0x48c4], R25 ;  /* 0x0048c41901007387 */ /* 0x000fe20000100800 */
[----:B------:R-:W-:Y:S02]  /*7a3b0*/  F2FP.SATFINITE.E5M2.F32.PACK_AB_MERGE_C R27, R182, R183, RZ ;  /* 0x000000b7b61b723e */ /* 0x000fe400048060ff */
[----:B---3--:R-:W-:-:S05]  /*7a3c0*/  F2FP.SATFINITE.E5M2.F32.PACK_AB_MERGE_C R24, R170, R171, RZ ;  /* 0x000000abaa18723e */ /* 0x008fca00048060ff */
[----:B------:R0:W-:Y:S01]  /*7a3d0*/  STL [R1+0x48d0], R24 ;  /* 0x0048d01801007387 */ /* 0x0001e20000100800 */
[----:B------:R-:W-:Y:S01]  /*7a3e0*/  IMAD.MOV.U32 R171, RZ, RZ, R169 ;  /* 0x000000ffffab7224 */ /* 0x000fe200078e00a9 */
[----:B0-----:R-:W-:Y:S01]  /*7a3f0*/  IADD3 R24, P3, R153, R0, RZ ;  /* 0x0000000099187210 */ /* 0x001fe20007f7e0ff */
[----:B------:R-:W-:Y:S02]  /*7a400*/  IMAD.MOV.U32 R169, RZ, RZ, R167 ;  /* 0x000000ffffa97224 */ /* 0x000fe400078e00a7 */
[----:B------:R-:W-:Y:S01]  /*7a410*/  IMAD.MOV.U32 R170, RZ, RZ, R168 ;  /* 0x000000ffffaa7224 */ /* 0x000fe200078e00a8 */
[----:B------:R-:W3:Y:S01]  /*7a420*/  LDL.LU R167, [R1+0x1788] ;  /* 0x0017880001a77983 */ /* 0x000ee20000300800 */
[----:B------:R-:W-:Y:S02]  /*7a430*/  IMAD.X R25, R154, 0x1, R7, P3 ;  /* 0x000000019a197824 */ /* 0x000fe400018e0607 */
[----:B------:R-:W-:-:S03]  /*7a440*/  IMAD.MOV.U32 R168, RZ, RZ, R166 ;  /* 0x000000ffffa87224 */ /* 0x000fc600078e00a6 */
[----:B------:R0:W-:Y:S04]  /*7a450*/  STL.64 [R1+0x30c0], R24 ;  /* 0x0030c01801007387 */ /* 0x0001e80000100a00 */
[----:B------:R-:W3:Y:S01]  /*7a460*/  LDL.LU R166, [R1+0x178c] ;  /* 0x00178c0001a67983 */ /* 0x000ee20000300800 */
[----:B------:R-:W-:Y:S02]  /*7a470*/  F2FP.SATFINITE.E5M2.F32.PACK_AB_MERGE_C R26, R180, R181, RZ ;  /* 0x000000b5b41a723e */ /* 0x000fe400048060ff */
[----:B0-----:R-:W-:Y:S01]  /*7a480*/  IADD3 R24, P3, R153, R6, RZ ;  /* 0x0000000699187210 */ /* 0x001fe20007f7e0ff */
[----:B------:R-:W-:Y:S04]  /*7a490*/  STL [R1+0x48b4], R27 ;  /* 0x0048b41b01007387 */ /* 0x000fe80000100800 */
[----:B------:R-:W-:Y:S01]  /*7a4a0*/  IMAD.X R25, R154, 0x1, R5, P3 ;  /* 0x000000019a197824 */ /* 0x000fe200018e0605 */
[----:B------:R-:W-:Y:S04]  /*7a4b0*/  STL [R1+0x48bc], R26 ;  /* 0x0048bc1a01007387 */ /* 0x000fe80000100800 */
[----:B------:R2:W-:Y:S02]  /*7a4c0*/  STL.64 [R1+0x30b8], R24 ;  /* 0x0030b81801007387 */ /* 0x0005e40000100a00 */
[----:B--2---:R-:W-:-:S05]  /*7a4d0*/  F2FP.SATFINITE.E5M2.F32.PACK_AB_MERGE_C R24, R178, R179, RZ ;  /* 0x000000b3b218723e */ /* 0x004fca00048060ff */
[----:B------:R0:W-:Y:S02]  /*7a4e0*/  STL [R1+0x4884], R24 ;  /* 0x0048841801007387 */ /* 0x0001e40000100800 */
[----:B0-----:R-:W-:-:S05]  /*7a4f0*/  IADD3 R24, P3, R153, R4, RZ ;  /* 0x0000000499187210 */ /* 0x001fca0007f7e0ff */
[----:B------:R-:W-:-:S05]  /*7a500*/  IMAD.X R25, R154, 0x1, R3, P3 ;  /* 0x000000019a197824 */ /* 0x000fca00018e0603 */
[----:B------:R0:W-:Y:S02]  /*7a510*/  STL.64 [R1+0x30b0], R24 ;  /* 0x0030b01801007387 */ /* 0x0001e40000100a00 */
[----:B0-----:R-:W-:Y:S02]  /*7a520*/  F2FP.SATFINITE.E5M2.F32.PACK_AB_MERGE_C R25, R176, R177, RZ ;  /* 0x000000b1b019723e */ /* 0x001fe400048060ff */
[----:B------:R-:W-:Y:S02]  /*7a530*/  F2FP.SATFINITE.E5M2.F32.PACK_AB_MERGE_C R24, R172, R173, RZ ;  /* 0x000000adac18723e */ /* 0x000fe400048060ff */
[----:B------:R-:W2:Y:S04]  /*7a540*/  LDL.LU R173, [R1+0x17a0] ;  /* 0x0017a00001ad7983 */ /* 0x000ea80000300800 */
[----:B------:R-:W-:Y:S04]  /*7a550*/  STL [R1+0x488c], R25 ;  /* 0x00488c1901007387 */ /* 0x000fe80000100800 */
[----:B------:R-:W2:Y:S01]  /*7a560*/  LDL.LU R172, [R1+0x17a4] ;  /* 0x0017a40001ac7983 */ /* 0x000ea20000300800 */
[----:B------:R-:W-:Y:S01]  /*7a570*/  VIADD R153, R153, UR5 ;  /* 0x0000000599997c36 */ /* 0x000fe20008000000 */
[----:B------:R-:W-:-:S02]  /*7a580*/  ULDC UR5, c[0x0][0x248] ;  /* 0x0000920000057ab9 */ /* 0x000fc40000000800 */
[----:B------:R0:W-:Y:S02]  /*7a590*/  STL [R1+0x4854], R24 ;  /* 0x0048541801007387 */ /* 0x0001e40000100800 */
[----:B------:R-:W-:Y:S02]  /*7a5a0*/  SHF.R.S32.HI R154, RZ, 0x1f, R153 ;  /* 0x0000001fff9a7819 */ /* 0x000fe40000011499 */
[----:B0-----:R-:W-:-:S05]  /*7a5b0*/  F2FP.SATFINITE.E5M2.F32.PACK_AB_MERGE_C R24, R170, R171, RZ ;  /* 0x000000abaa18723e */ /* 0x001fca00048060ff */
[----:B------:R0:W-:Y:S02]  /*7a5c0*/  STL [R1+0x4868], R24 ;  /* 0x0048681801007387 */ /* 0x0001e40000100800 */
[----:B0-----:R-:W-:-:S05]  /*7a5d0*/  IADD3 R24, P3, R153, R2, RZ ;  /* 0x0000000299187210 */ /* 0x001fca0007f7e0ff */
[----:B------:R-:W-:-:S05]  /*7a5e0*/  IMAD.X R25, R154, 0x1, R13, P3 ;  /* 0x000000019a197824 */ /* 0x000fca00018e060d */
[----:B------:R0:W-:Y:S02]  /*7a5f0*/  STL.64 [R1+0x3090], R24 ;  /* 0x0030901801007387 */ /* 0x0001e40000100a00 */
[----:B0-----:R-:W-:Y:S02]  /*7a600*/  F2FP.SATFINITE.E5M2.F32.PACK_AB_MERGE_C R25, R168, R169, RZ ;  /* 0x000000a9a819723e */ /* 0x001fe400048060ff */
[----:B---3--:R-:W-:-:S03]  /*7a610*/  F2FP.SATFINITE.E5M2.F32.PACK_AB_MERGE_C R24, R166, R167, RZ ;  /* 0x000000a7a618723e */ /* 0x008fc600048060ff */
[----:B------:R-:W-:Y:S04]  /*7a620*/  STL [R1+0x483c], R25 ;  /* 0x00483c1901007387 */ /* 0x000fe80000100800 */
[----:B------:R0:W-:Y:S04]  /*7a630*/  STL [R1+0x4840], R24 ;  /* 0x0048401801007387 */ /* 0x0001e80000100800 */
[----:B------:R-:W3:Y:S04]  /*7a640*/  LDL.LU R169, [R1+0x17c8] ;  /* 0x0017c80001a97983 */ /* 0x000ee80000300800 */
[----:B------:R-:W3:Y:S01]  /*7a650*/  LDL.LU R168, [R1+0x17cc] ;  /* 0x0017cc0001a87983 */ /* 0x000ee20000300800 */
[----:B0-----:R-:W-:Y:S01]  /*7a660*/  IADD3 R24, P3, R153, R0, RZ ;  /* 0x0000000099187210 */ /* 0x001fe20007f7e0ff */
[----:B------:R-:W-:-:S02]  /*7a670*/  IMAD.MOV.U32 R171, RZ, RZ, R165 ;  /* 0x000000ffffab7224 */ /* 0x000fc400078e00a5 */
[----:B------:R-:W4:Y:S01]  /*7a680*/  LDL.LU R167, [R1+0x17d0] ;  /* 0x0017d00001a77983 */ /* 0x000f220000300800 */
[----:B------:R-:W-:Y:S02]  /*7a690*/  IMAD.MOV.U32 R170, RZ, RZ, R163 ;  /* 0x000000ffffaa7224 */ /* 0x000fe400078e00a3 */
[----:B------:R-:W-:Y:S01]  /*7a6a0*/  IMAD.X R25, R154, 0x1, R7, P3 ;  /* 0x000000019a197824 */ /* 0x000fe200018e0607 */
[----:B------:R-:W4:Y:S04]  /*7a6b0*/  LDL.LU R166, [R1+0x17d4] ;  /* 0x0017d40001a67983 */ /* 0x000f280000300800 */
[----:B------:R-:W4:Y:S04]  /*7a6c0*/  LDL.LU R165, [R1+0x17d8] ;  /* 0x0017d80001a57983 */ /* 0x000f280000300800 */
[----:B------:R-:W4:Y:S04]  /*7a6d0*/  LDL.LU R163, [R1+0x17dc] ;  /* 0x0017dc0001a37983 */ /* 0x000f280000300800 */
[----:B------:R0:W-:Y:S02]  /*7a6e0*/  STL.64 [R1+0x3080], R24 ;  /* 0x0030801801007387 */ /* 0x0001e40000100a00 */
[----:B0-----:R-:W-:-:S02]  /*7a6f0*/  F2FP.SATFINITE.E5M2.F32.PACK_AB_MERGE_C R25, R174, R175, RZ ;  /* 0x000000afae19723e */ /* 0x001fc400048060ff */
[----:B------:R-:W-:Y:S02]  /*7a700*/  F2FP.SATFINITE.E5M2.F32.PACK_AB_MERGE_C R24, R162, R164, RZ ;  /* 0x000000a4a218723e */ /* 0x000fe400048060ff */
[----:B------:R-:W4:Y:S04]  /*7a710*/  LDL.LU R164, [R1+0x17e0] ;  /* 0x0017e00001a47983 */ /* 0x000f280000300800 */
[----:B------:R-:W-:Y:S04]  /*7a720*/  STL [R1+0x480c], R25 ;  /* 0x00480c1901007387 */ /* 0x000fe80000100800 */
[----:B------:R-:W4:Y:S04]  /*7a730*/  LDL.LU R162, [R1+0x17e4] ;  /* 0x0017e40001a27983 */ /* 0x000f280000300800 */
[----:B------:R0:W-:Y:S02]  /*7a740*/  STL [R1+0x4814], R24 ;  /* 0x0048141801007387 */ /* 0x0001e40000100800 */
[----:B0-----:R-:W-:-:S05]  /*7a750*/  IADD3 R24, P3, R153, R6, RZ ;  /* 0x0000000699187210 */ /* 0x001fca0007f7e0ff */
[----:B------:R-:W-:-:S05]  /*7a760*/  IMAD.X R25, R154, 0x1, R5, P3 ;  /* 0x000000019a197824 */ /* 0x000fca00018e0605 */
[----:B------:R0:W-:Y:S02]  /*7a770*/  STL.64 [R1+0x3078], R24 ;  /* 0x0030781801007387 */ /* 0x0001e40000100a00 */
[----:B0-----:R-:W-:-:S05]  /*7a780*/  IADD3 R24, P3, R153, R4, RZ ;  /* 0x0000000499187210 */ /* 0x001fca0007f7e0ff */
[----:B------:R-:W-:Y:S01]  /*7a790*/  IMAD.X R25, R154, 0x1, R3, P3 ;  /* 0x000000019a197824 */ /* 0x000fe200018e0603 */
[----:B--2---:R-:W-:-:S05]  /*7a7a0*/  F2FP.SATFINITE.E5M2.F32.PACK_AB_MERGE_C R26, R172, R173, RZ ;  /* 0x000000adac1a723e */ /* 0x004fca00048060ff */
[----:B------:R-:W-:Y:S04]  /*7a7b0*/  STL [R1+0x47dc], R26 ;  /* 0x0047dc1a01007387 */ /* 0x000fe80000100800 */
[----:B------:R0:W-:Y:S02]  /*7a7c0*/  STL.64 [R1+0x3070], R24 ;  /* 0x0030701801007387 */ /* 0x0001e40000100a00 */
[----:B0-----:R-:W-:Y:S02]  /*7a7d0*/  F2FP.SATFINITE.E5M2.F32.PACK_AB_MERGE_C R25, R160, R161, RZ ;  /* 0x000000a1a019723e */ /* 0x001fe400048060ff */
[----:B------:R-:W-:Y:S01]  /*7a7e0*/  F2FP.SATFINITE.E5M2.F32.PACK_AB_MERGE_C R24, R158, R159, RZ ;  /* 0x0000009f9e18723e */ /* 0x000fe200048060ff */
[----:B------:R-:W2:Y:S04]  /*7a7f0*/  LDL.LU R161, [R1+0x17e8] ;  /* 0x0017e80001a17983 */ /* 0x000ea80000300800 */
[----:B------:R-:W-:Y:S04]  /*7a800*/  STL [R1+0x47e0], R25 ;  /* 0x0047e01901007387 */ /* 0x000fe80000100800 */
[----:B------:R-:W2:Y:S04]  /*7a810*/  LDL.LU R160, [R1+0x17ec] ;  /* 0x0017ec0001a07983 */ /* 0x000ea80000300800 */
[----:B------:R0:W-:Y:S04]  /*7a820*/  STL [R1+0x47d4], R24 ;  /* 0x0047d41801007387 */ /* 0x0001e80000100800 */
[----:B------:R-:W2:Y:S04]  /*7a830*/  LDL.LU R159, [R1+0x17f0] ;  /* 0x0017f000019f7983 */ /* 0x000ea80000300800 */
[----:B------:R-:W2:Y:S01]  /*7a840*/  LDL.LU R158, [R1+0x17f4] ;  /* 0x0017f400019e7983 */ /* 0x000ea20000300800 */
[----:B0-----:R-:W-:-:S03]  /*7a850*/  F2FP.SATFINITE.E5M2.F32.PACK_AB_MERGE_C R24, R155, R157, RZ ;  /* 0x0000009d9b18723e */ /* 0x001fc600048060ff */
[----:B------:R-:W2:Y:S04]  /*7a860*/  LDL.LU R157, [R1+0x17f8] ;  /* 0x0017f800019d7983 */ /* 0x000ea80000300800 */
[----:B------:R-:W2:Y:S01]  /*7a870*/  LDL.LU R155, [R1+0x17fc] ;  /* 0x0017fc00019b7983 */ /* 0x000ea20000300800 */
[----:B------:R-:W-:Y:S01]  /*7a880*/  VIADD R153, R153, UR5 ;  /* 0x0000000599997c36 */ /* 0x000fe20008000000 */
[----:B------:R-:W-:Y:S01]  /*7a890*/  F2FP.SATFINITE.E5M2.F32.PACK_AB_MERGE_C R27, R170, R171, RZ ;  /* 0x000000abaa1b723e */ /* 0x000fe200048060ff */
[----:B------:R-:W-:Y:S01]  /*7a8a0*/  ULDC UR5, c[0x0][0x248] ;  /* 0x0000920000057ab9 */ /* 0x000fe20000000800 */
[----:B------:R0:W-:Y:S02]  /*7a8b0*/  STL [R1+0x47d8], R24 ;  /* 0x0047d81801007387 */ /* 0x0001e40000100800 */
[----:B------:R-:W-:-:S02]  /*7a8c0*/  SHF.R.S32.HI R154, RZ, 0x1f, R153 ;  /* 0x0000001fff9a7819 */ /* 0x000fc40000011499 */
[----:B0-----:R-:W-:-:S05]  /*7a8d0*/  IADD3 R24, P3, R153, R2, RZ ;  /* 0x0000000299187210 */ /* 0x001fca0007f7e0ff */
[----:B------:R-:W-:-:S05]  /*7a8e0*/  IMAD.X R25, R154, 0x1, R13, P3 ;  /* 0x000000019a197824 */ /* 0x000fca00018e060d */
[----:B------:R0:W-:Y:S01]  /*7a8f0*/  STL.64 [R1+0x3050], R24 ;  /* 0x0030501801007387 */ /* 0x0001e20000100a00 */
[----:B---3--:R-:W-:-:S03]  /*7a900*/  F2FP.SATFINITE.E5M2.F32.PACK_AB_MERGE_C R26, R168, R169, RZ ;  /* 0x000000a9a81a723e */ /* 0x008fc600048060ff */
[----:B------:R-:W-:Y:S01]  /*7a910*/  STL [R1+0x47cc], R27 ;  /* 0x0047cc1b01007387 */ /* 0x000fe20000100800 */
[----:B0-----:R-:W-:-:S03]  /*7a920*/  IADD3 R24, P3, R153, R0, RZ ;  /* 0x0000000099187210 */ /* 0x001fc60007f7e0ff */
[----:B------:R-:W-:Y:S02]  /*7a930*/  STL [R1+0x47d0], R26 ;  /* 0x0047d01a01007387 */ /* 0x000fe40000100800 */
[----:B------:R-:W-:-:S05]  /*7a940*/  IMAD.X R25, R154, 0x1, R7, P3 ;  /* 0x000000019a197824 */ /* 0x000fca00018e0607 */
[----:B------:R4:W-:Y:S04]  /*7a950*/  STL.64 [R1+0x3040], R24 ;  /* 0x0030401801007387 */ /* 0x0009e80000100a00 */
[----:B------:R-:W3:Y:S01]  /*7a960*/  LDL.LU R169, [R1+0x1400] ;  /* 0x0014000001a97983 */ /* 0x000ee20000300800 */
[----:B----4-:R-:W-:Y:S02]  /*7a970*/  F2FP.SATFINITE.E5M2.F32.PACK_AB_MERGE_C R25, R166, R167, RZ ;  /* 0x000000a7a619723e */ /* 0x010fe400048060ff */
[----:B------:R-:W-:-:S03]  /*7a980*/  F2FP.SATFINITE.E5M2.F32.PACK_AB_MERGE_C R24, R163, R165, RZ ;  /* 0x000000a5a318723e */ /* 0x000fc600048060ff */
[----:B------:R-:W-:Y:S04]  /*7a990*/  STL [R1+0x47c4], R25 ;  /* 0x0047c41901007387 */ /* 0x000fe80000100800 */
[----:B------:R-:W3:Y:S04]  /*7a9a0*/  LDL.LU R165, [R1+0x1404] ;  /* 0x0014040001a57983 */ /* 0x000ee80000300800 */
[----:B------:R0:W-:Y:S04]  /*7a9b0*/  STL [R1+0x47c8], R24 ;  /* 0x0047c81801007387 */ /* 0x0001e80000100800 */
[----:B------:R-:W4:Y:S04]  /*7a9c0*/  LDL.LU R168, [R1+0x1408] ;  /* 0x0014080001a87983 */ /* 0x000f280000300800 */
[----:B------:R-:W4:Y:S01]  /*7a9d0*/  LDL.LU R163, [R1+0x140c] ;  /* 0x00140c0001a37983 */ /* 0x000f220000300800 */
[----:B0-----:R-:W-:-:S05]  /*7a9e0*/  IADD3 R24, P3, R153, R6, RZ ;  /* 0x0000000699187210 */ /* 0x001fca0007f7e0ff */
[----:B------:R-:W-:-:S05]  /*7a9f0*/  IMAD.X R25, R154, 0x1, R5, P3 ;  /* 0x000000019a197824 */ /* 0x000fca00018e0605 */
[----:B------:R0:W-:Y:S04]  /*7aa00*/  STL.64 [R1+0x3038], R24 ;  /* 0x0030381801007387 */ /* 0x0001e80000100a00 */
[----:B------:R-:W4:Y:S04]  /*7aa10*/  LDL.LU R177, [R1+0x1410] ;  /* 0x0014100001b17983 */ /* 0x000f280000300800 */
[----:B------:R-:W4:Y:S01]  /*7aa20*/  LDL.LU R167, [R1+0x1414] ;  /* 0x0014140001a77983 */ /* 0x000f220000300800 */
[----:B0-----:R-:W-:-:S05]  /*7aa30*/  F2FP.SATFINITE.E5M2.F32.PACK_AB_MERGE_C R24, R162, R164, RZ ;  /* 0x000000a4a218723e */ /* 0x001fca00048060ff */
[----:B------:R0:W-:Y:S04]  /*7aa40*/  STL [R1+0x47c0], R24 ;  /* 0x0047c01801007387 */ /* 0x0001e80000100800 */
[----:B------:R-:W4:Y:S04]  /*7aa50*/  LDL.LU R176, [R1+0x1418] ;  /* 0x0014180001b07983 */ /* 0x000f280000300800 */
[----:B------:R-:W4:Y:S04]  /*7aa60*/  LDL.LU R166, [R1+0x141c] ;  /* 0x00141c0001a67983 */ /* 0x000f280000300800 */
[----:B------:R-:W4:Y:S04]  /*7aa70*/  LDL.LU R164, [R1+0x1420] ;  /* 0x0014200001a47983 */ /* 0x000f280000300800 */
[----:B------:R-:W4:Y:S01]  /*7aa80*/  LDL.LU R162, [R1+0x1424] ;  /* 0x0014240001a27983 */ /* 0x000f220000300800 */
[----:B0-----:R-:W-:-:S05]  /*7aa90*/  IADD3 R24, P3, R153, R4, RZ ;  /* 0x0000000499187210 */ /* 0x001fca0007f7e0ff */
[----:B------:R-:W-:-:S05]  /*7aaa0*/  IMAD.X R25, R154, 0x1, R3, P3 ;  /* 0x000000019a197824 */ /* 0x000fca00018e0603 */
[----:B------:R2:W-:Y:S04]  /*7aab0*/  STL.64 [R1+0x3030], R24 ;  /* 0x0030301801007387 */ /* 0x0005e80000100a00 */
[----:B------:R-:W4:Y:S01]  /*7aac0*/  LDL.LU R173, [R1+0x1428] ;  /* 0x0014280001ad7983 */ /* 0x000f220000300800 */
[----:B------:R-:W-:Y:S01]  /*7aad0*/  VIADD R153, R153, UR5 ;  /* 0x0000000599997c36 */ /* 0x000fe20008000000 */
[----:B------:R-:W-:-:S04]  /*7aae0*/  ULDC UR5, c[0x0][0x248] ;  /* 0x0000920000057ab9 */ /* 0x000fc80000000800 */
[----:B------:R-:W-:Y:S02]  /*7aaf0*/  SHF.R.S32.HI R154, RZ, 0x1f, R153 ;  /* 0x0000001fff9a7819 */ /* 0x000fe40000011499 */
[----:B--2---:R-:W-:-:S05]  /*7ab00*/  F2FP.SATFINITE.E5M2.F32.PACK_AB_MERGE_C R25, R160, R161, RZ ;  /* 0x000000a1a019723e */ /* 0x004fca00048060ff */
[----:B------:R-:W-:Y:S04]  /*7ab10*/  STL [R1+0x47bc], R25 ;  /* 0x0047bc1901007387 */ /* 0x000fe80000100800 */
[----:B------:R-:W2:Y:S01]  /*7ab20*/  LDL.LU R172, [R1+0x142c] ;  /* 0x00142c0001ac7983 */ /* 0x000ea20000300800 */
[----:B------:R-:W-:-:S05]  /*7ab30*/  F2FP.SATFINITE.E5M2.F32.PACK_AB_MERGE_C R24, R158, R159, RZ ;  /* 0x0000009f9e18723e */ /* 0x000fca00048060ff */
[----:B------:R0:W-:Y:S04]  /*7ab40*/  STL [R1+0x47b8], R24 ;  /* 0x0047b81801007387 */ /* 0x0001e80000100800 */
[----:B------:R-:W2:Y:S04]  /*7ab50*/  LDL.LU R161, [R1+0x1430] ;  /* 0x0014300001a17983 */ /* 0x000ea80000300800 */
[----:B------:R-:W2:Y:S04]  /*7ab60*/  LDL.LU R160, [R1+0x1434] ;  /* 0x0014340001a07983 */ /* 0x000ea80000300800 */
[----:B------:R-:W2:Y:S01]  /*7ab70*/  LDL.LU R175, [R1+0x1438] ;  /* 0x0014380001af7983 */ /* 0x000ea20000300800 */
[----:B0-----:R-:W-:-:S03]  /*7ab80*/  F2FP.SATFINITE.E5M2.F32.PACK_AB_MERGE_C R24, R155, R157, RZ ;  /* 0x0000009d9b18723e */ /* 0x001fc600048060ff */
[----:B------:R-:W2:Y:S04]  /*7ab90*/  LDL.LU R174, [R1+0x143c] ;  /* 0x00143c0001ae7983 */ /* 0x000ea80000300800 */
[----:B------:R0:W-:Y:S04]  /*7aba0*/  STL [R1+0x47b4], R24 ;  /* 0x0047b41801007387 */ /* 0x0001e80000100800 */
[----:B------:R-:W2:Y:S04]  /*7abb0*/  LDL.LU R159, [R1+0x1440] ;  /* 0x00144000019f7983 */ /* 0x000ea80000300800 */
[----:B------:R-:W2:Y:S01]  /*7abc0*/  LDL.LU R158, [R1+0x1444] ;  /* 0x00144400019e7983 */ /* 0x000ea20000300800 */
[----:B0-----:R-:W-:-:S03]  /*7abd0*/  IADD3 R24, P3, R153, R2, RZ ;  /* 0x0000000299187210 */ /* 0x001fc60007f7e0ff */
[----:B------:R-:W2:Y:S02]  /*7abe0*/  LDL.LU R157, [R1+0x1448] ;  /* 0x00144800019d7983 */ /* 0x000ea40000300800 */
[----:B------:R-:W-:-:S05]  /*7abf0*/  IMAD.X R25, R154, 0x1, R13, P3 ;  /* 0x000000019a197824 */ /* 0x000fca00018e060d */
[----:B------:R0:W-:Y:S04]  /*7ac00*/  STL.64 [R1+0x3010], R24 ;  /* 0x0030101801007387 */ /* 0x0001e80000100a00 */
[----:B------:R-:W2:Y:S04]  /*7ac10*/  LDL.LU R155, [R1+0x144c] ;  /* 0x00144c00019b7983 */ /* 0x000ea80000300800 */
[----:B------:R-:W2:Y:S01]  /*7ac20*/  LDL.LU R171, [R1+0x1450] ;  /* 0x0014500001ab7983 */ /* 0x000ea20000300800 */
[----:B0-----:R-:W-:-:S03]  /*7ac30*/  IADD3 R24, P3, R153, R0, RZ ;  /* 0x0000000099187210 */ /* 0x001fc60007f7e0ff */
[----:B------:R-:W2:Y:S02]  /*7ac40*/  LDL.LU R170, [R1+0x1454] ;  /* 0x0014540001aa7983 */ /* 0x000ea40000300800 */
[----:B------:R-:W-:Y:S01]  /*7ac50*/  IMAD.X R25, R154, 0x1, R7, P3 ;  /* 0x000000019a197824 */ /* 0x000fe200018e0607 */
[----:B---3--:R-:W-:Y:S02]  /*7ac60*/  F2FP.SATFINITE.E5M2.F32.PACK_AB_MERGE_C R165, R165, R169, RZ ;  /* 0x000000a9a5a5723e */ /* 0x008fe400048060ff */
[----:B------:R-:W3:Y:S04]  /*7ac70*/  LDL.LU R169, [R1+0x1458] ;  /* 0x0014580001a97983 */ /* 0x000ee80000300800 */
[----:B------:R0:W-:Y:S01]  /*7ac80*/  STL.64 [R1+0x3000], R24 ;  /* 0x0030001801007387 */ /* 0x0001e20000100a00 */
[----:B----4-:R-:W-:-:S03]  /*7ac90*/  F2FP.SATFINITE.E5M2.F32.PACK_AB_MERGE_C R163, R163, R168, RZ ;  /* 0x000000a8a3a3723e */ /* 0x010fc600048060ff */
[----:B------:R-:W3:Y:S01]  /*7aca0*/  LDL.LU R168, [R1+0x145c] ;  /* 0x00145c0001a87983 */ /* 0x000ee20000300800 */
[----:B0-----:R-:W-:-:S05]  /*7acb0*/  IADD3 R24, P3, R153, R6, RZ ;  /* 0x0000000699187210 */ /* 0x001fca0007f7e0ff */
[----:B------:R-:W-:-:S05]  /*7acc0*/  IMAD.X R25, R154, 0x1, R5, P3 ;  /* 0x000000019a197824 */ /* 0x000fca00018e0605 */
[----:B------:R0:W-:Y:S02]  /*7acd0*/  STL.64 [R1+0x2ff8], R24 ;  /* 0x002ff81801007387 */ /* 0x0001e40000100a00 */
[----:B0-----:R-:W-:Y:S02]  /*7ace0*/  IADD3 R24, P3, R153, R4, RZ ;  /* 0x0000000499187210 */ /* 0x001fe40007f7e0ff */
[----:B------:R-:W-:-:S05]  /*7acf0*/  F2FP.SATFINITE.E5M2.F32.PACK_AB_MERGE_C R26, R162, R164, RZ ;  /* 0x000000a4a21a723e */ /* 0x000fca00048060ff */
[----:B------:R-:W-:Y:S04]  /*7ad00*/  STL [R1+0x1404], R26 ;  /* 0x0014041a01007387 */ /* 0x000fe80000100800 */
[----:B------:R-:W4:Y:S04]  /*7ad10*/  LDL.LU R164, [R1+0x1460] ;  /* 0x0014600001a47983 */ /* 0x000f280000300800 */
[----:B------:R-:W4:Y:S01]  /*7ad20*/  LDL.LU R162, [R1+0x1464] ;  /* 0x0014640001a27983 */ /* 0x000f220000300800 */
[----:B------:R-:W-:-:S05]  /*7ad30*/  IMAD.X R25, R154, 0x1, R3, P3 ;  /* 0x000000019a197824 */ /* 0x000fca00018e0603 */
[----:B------:R2:W-:Y:S01]  /*7ad40*/  STL.64 [R1+0x2ff0], R24 ;  /* 0x002ff01801007387 */ /* 0x0005e20000100a00 */
[----:B------:R-:W-:Y:S01]  /*7ad50*/  VIADD R153, R153, UR5 ;  /* 0x0000000599997c36 */ /* 0x000fe20008000000 */
[----:B------:R-:W-:-:S04]  /*7ad60*/  ULDC UR5, c[0x0][0x248] ;  /* 0x0000920000057ab9 */ /* 0x000fc80000000800 */
[----:B------:R-:W-:Y:S02]  /*7ad70*/  SHF.R.S32.HI R154, RZ, 0x1f, R153 ;  /* 0x0000001fff9a7819 */ /* 0x000fe40000011499 */
[----:B--2---:R-:W-:Y:S02]  /*7ad80*/  F2FP.SATFINITE.E5M2.F32.PACK_AB_MERGE_C R25, R172, R173, RZ ;  /* 0x000000adac19723e */ /* 0x004fe400048060ff */
[----:B------:R-:W2:Y:S04]  /*7ad90*/  LDL.LU R173, [R1+0x1468] ;  /* 0x0014680001ad7983 */ /* 0x000ea80000300800 */
[----:B------:R-:W-:Y:S04]  /*7ada0*/  STL [R1+0x1400], R25 ;  /* 0x0014001901007387 */ /* 0x000fe80000100800 */
[----:B------:R-:W2:Y:S01]  /*7adb0*/  LDL.LU R172, [R1+0x146c] ;  /* 0x00146c0001ac7983 */ /* 0x000ea20000300800 */
[----:B------:R-:W-:-:S05]  /*7adc0*/  F2FP.SATFINITE.E5M2.F32.PACK_AB_MERGE_C R24, R160, R161, RZ ;  /* 0x000000a1a018723e */ /* 0x000fca00048060ff */
[----:B------:R0:W-:Y:S04]  /*7add0*/  STL [R1+0x140c], R24 ;  /* 0x00140c1801007387 */ /* 0x0001e80000100800 */
[----:B------:R-:W2:Y:S04]  /*7ade0*/  LDL.LU R161, [R1+0x1470] ;  /* 0x0014700001a17983 */ /* 0x000ea80000300800 */
[----:B------:R-:W2:Y:S01]  /*7adf0*/  LDL.LU R160, [R1+0x1474] ;  /* 0x0014740001a07983 */ /* 0x000ea20000300800 */
[----:B0-----:R-:W-:-:S03]  /*7ae00*/  F2FP.SATFINITE.E5M2.F32.PACK_AB_MERGE_C R24, R174, R175, RZ ;  /* 0x000000afae18723e */ /* 0x001fc600048060ff */
[----:B------:R-:W2:Y:S04]  /*7ae10*/  LDL.LU R175, [R1+0x1478] ;  /* 0x0014780001af7983 */ /* 0x000ea80000300800 */
[----:B------:R-:W2:Y:S04]  /*7ae20*/  LDL.LU R174, [R1+0x147c] ;  /* 0x00147c0001ae7983 */ /* 0x000ea80000300800 */
[----:B------:R0:W-:Y:S02]  /*7ae30*/  STL [R1+0x1408], R24 ;  /* 0x0014081801007387 */ /* 0x0001e40000100800 */
[----:B0-----:R-:W-:-:S05]  /*7ae40*/  IADD3 R24, P3, R153, R2, RZ ;  /* 0x0000000299187210 */ /* 0x001fca0007f7e0ff */
[----:B------:R-:W-:-:S05]  /*7ae50*/  IMAD.X R25, R154, 0x1, R13, P3 ;  /* 0x000000019a197824 */ /* 0x000fca00018e060d */
        /* <DEDUP_REMOVED lines=9> */
[----:B0-----:R-:W-:-:S05]  /*7aef0*/  IADD3 R24, P3, R153, R0, RZ ;  /* 0x0000000099187210 */ /* 0x001fca0007f7e0ff */
[----:B------:R-:W-:-:S05]  /*7af00*/  IMAD.X R25, R154, 0x1, R7, P3 ;  /* 0x000000019a197824 */ /* 0x000fca00018e0607 */
[----:B------:R0:W-:Y:S02]  /*7af10*/  STL.64 [R1+0x2fc0], R24 ;  /* 0x002fc01801007387 */ /* 0x0001e40000100a00 */
[----:B0-----:R-:W-:Y:S02]  /*7af20*/  F2FP.SATFINITE.E5M2.F32.PACK_AB_MERGE_C R25, R170, R171, RZ ;  /* 0x000000abaa19723e */ /* 0x001fe400048060ff */
[----:B---3--:R-:W-:Y:S01]  /*7af30*/  F2FP.SATFINITE.E5M2.F32.PACK_AB_MERGE_C R24, R168, R169, RZ ;  /* 0x000000a9a818723e */ /* 0x008fe200048060ff */
[----:B------:R-:W3:Y:S04]  /*7af40*/  LDL.LU R171, [R1+0x1490] ;  /* 0x0014900001ab7983 */ /* 0x000ee80000300800 */
[----:B------:R-:W-:Y:S04]  /*7af50*/  STL [R1+0x141c], R25 ;  /* 0x00141c1901007387 */ /* 0x000fe80000100800 */
[----:B------:R-:W3:Y:S04]  /*7af60*/  LDL.LU R170, [R1+0x1494] ;  /* 0x0014940001aa7983 */ /* 0x000ee80000300800 */
[----:B------:R0:W-:Y:S04]  /*7af70*/  STL [R1+0x1418], R24 ;  /* 0x0014181801007387 */ /* 0x0001e80000100800 */
[----:B------:R-:W3:Y:S04]  /*7af80*/  LDL.LU R169, [R1+0x1498] ;  /* 0x0014980001a97983 */ /* 0x000ee80000300800 */
[----:B------:R-:W3:Y:S01]  /*7af90*/  LDL.LU R168, [R1+0x149c] ;  /* 0x00149c0001a87983 */ /* 0x000ee20000300800 */
[----:B0-----:R-:W-:-:S02]  /*7afa0*/  IADD3 R24, P3, R153, R6, RZ ;  /* 0x0000000699187210 */ /* 0x001fc40007f7e0ff */
[----:B----4-:R-:W-:-:S03]  /*7afb0*/  F2FP.SATFINITE.E5M2.F32.PACK_AB_MERGE_C R26, R162, R164, RZ ;  /* 0x000000a4a21a723e */ /* 0x010fc600048060ff */
[----:B------:R-:W-:-:S05]  /*7afc0*/  IMAD.X R25, R154, 0x1, R5, P3 ;  /* 0x000000019a197824 */ /* 0x000fca00018e0605 */
[----:B------:R0:W-:Y:S04]  /*7afd0*/  STL.64 [R1+0x2fb8], R24 ;  /* 0x002fb81801007387 */ /* 0x0001e80000100a00 */
[----:B------:R-:W-:Y:S04]  /*7afe0*/  STL [R1+0x1424], R26 ;  /* 0x0014241a01007387 */ /* 0x000fe80000100800 */
[----:B------:R-:W4:Y:S04]  /*7aff0*/  LDL.LU R164, [R1+0x14a0] ;  /* 0x0014a00001a47983 */ /* 0x000f280000300800 */
[----:B------:R-:W4:Y:S01]  /*7b000*/  LDL.LU R162, [R1+0x14a4] ;  /* 0x0014a40001a27983 */ /* 0x000f220000300800 */
[----:B0-----:R-:W-:-:S05]  /*7b010*/  IADD3 R24, P3, R153, R4, RZ ;  /* 0x0000000499187210 */ /* 0x001fca0007f7e0ff */
        /* <DEDUP_REMOVED lines=21> */
[----:B------:R-:W2:Y:S04]  /*7b170*/  LDL.LU R159, [R1+0x14c0] ;  /* 0x0014c000019f7983 */ /* 0x000ea80000300800 */
[----:B------:R-:W-:Y:S01]  /*7b180*/  STL [R1+0x4630], R25 ;  /* 0x0046301901007387 */ /* 0x000fe20000100800 */
[----:B------:R-:W-:-:S03]  /*7b190*/  F2FP.SATFINITE.E5M2.F32.PACK_AB_MERGE_C R24, R155, R157, RZ ;  /* 0x0000009d9b18723e */ /* 0x000fc600048060ff */
[----:B------:R-:W2:Y:S04]  /*7b1a0*/  LDL.LU R158, [R1+0x14c4] ;  /* 0x0014c400019e7983 */ /* 0x000ea80000300800 */
[----:B------:R0:W-:Y:S04]  /*7b1b0*/  STL [R1+0x462c], R24 ;  /* 0x00462c1801007387 */ /* 0x0001e80000100800 */
[----:B------:R-:W2:Y:S04]  /*7b1c0*/  LDL.LU R157, [R1+0x14c8] ;  /* 0x0014c800019d7983 */ /* 0x000ea80000300800 */
[----:B------:R-:W2:Y:S01]  /*7b1d0*/  LDL.LU R155, [R1+0x14cc] ;  /* 0x0014cc00019b7983 */ /* 0x000ea20000300800 */
[----:B0-----:R-:W-:-:S05]  /*7b1e0*/  IADD3 R24, P3, R153, R0, RZ ;  /* 0x0000000099187210 */ /* 0x001fca0007f7e0ff */
[----:B------:R-:W-:-:S05]  /*7b1f0*/  IMAD.X R25, R154, 0x1, R7, P3 ;  /* 0x000000019a197824 */ /* 0x000fca00018e0607 */
[----:B------:R3:W-:Y:S02]  /*7b200*/  STL.64 [R1+0x2f80], R24 ;  /* 0x002f801801007387 */ /* 0x0007e40000100a00 */
[----:B---3--:R-:W-:Y:S02]  /*7b210*/  F2FP.SATFINITE.E5M2.F32.PACK_AB_MERGE_C R25, R170, R171, RZ ;  /* 0x000000abaa19723e */ /* 0x008fe400048060ff */
[----:B------:R-:W3:Y:S04]  /*7b220*/  LDL.LU R171, [R1+0x14d0] ;  /* 0x0014d00001ab7983 */ /* 0x000ee80000300800 */
[----:B------:R-:W-:Y:S01]  /*7b230*/  STL [R1+0x463c], R25 ;  /* 0x00463c1901007387 */ /* 0x000fe20000100800 */
[----:B------:R-:W-:-:S03]  /*7b240*/  F2FP.SATFINITE.E5M2.F32.PACK_AB_MERGE_C R24, R168, R169, RZ ;  /* 0x000000a9a818723e */ /* 0x000fc600048060ff */
[----:B------:R-:W3:Y:S04]  /*7b250*/  LDL.LU R170, [R1+0x14d4] ;  /* 0x0014d40001aa7983 */ /* 0x000ee80000300800 */
[----:B------:R0:W-:Y:S04]  /*7b260*/  STL [R1+0x4634], R24 ;  /* 0x0046341801007387 */ /* 0x0001e80000100800 */
[----:B------:R-:W3:Y:S04]  /*7b270*/  LDL.LU R169, [R1+0x14d8] ;  /* 0x0014d80001a97983 */ /* 0x000ee80000300800 */
[----:B------:R-:W3:Y:S01]  /*7b280*/  LDL.LU R168, [R1+0x14dc] ;  /* 0x0014dc0001a87983 */ /* 0x000ee20000300800 */
[----:B0-----:R-:W-:-:S05]  /*7b290*/  IADD3 R24, P3, R153, R6, RZ ;  /* 0x0000000699187210 */ /* 0x001fca0007f7e0ff */
[----:B------:R-:W-:Y:S01]  /*7b2a0*/  IMAD.X R25, R154, 0x1, R5, P3 ;  /* 0x000000019a197824 */ /* 0x000fe200018e0605 */
[----:B----4-:R-:W-:-:S04]  /*7b2b0*/  F2FP.SATFINITE.E5M2.F32.PACK_AB_MERGE_C R26, R162, R164, RZ ;  /* 0x000000a4a21a723e */ /* 0x010fc800048060ff */
        /* <DEDUP_REMOVED lines=215> */
[----:B------:R-:W2:Y:S04]  /*7c030*/  LDL.LU R158, [R1+0x1204] ;  /* 0x00120400019e7983 */ /* 0x000ea80000300800 */
[----:B------:R0:W-:Y:S02]  /*7c040*/  STL [R1+0x4e04], R24 ;  /* 0x004e041801007387 */ /* 0x0001e40000100800 */
[----:B0-----:R-:W-:-:S02]  /*7c050*/  F2FP.SATFINITE.E5M2.F32.PACK_AB_MERGE_C R24, R155, R157, RZ ;  /* 0x0000009d9b18723e */ /* 0x001fc400048060ff */
[----:B------:R-:W2:Y:S04]  /*7c060*/  LDL.LU R157, [R1+0x1208] ;  /* 0x00120800019d7983 */ /* 0x000ea80000300800 */
[----:B------:R-:W2:Y:S04]  /*7c070*/  LDL.LU R155, [R1+0x120c] ;  /* 0x00120c00019b7983 */ /* 0x000ea80000300800 */
[----:B------:R0:W-:Y:S02]  /*7c080*/  STL [R1+0x4e14], R24 ;  /* 0x004e141801007387 */ /* 0x0001e40000100800 */
[----:B0-----:R-:W-:-:S05]  /*7c090*/  IADD3 R24, P3, R153, R0, RZ ;  /* 0x0000000099187210 */ /* 0x001fca0007f7e0ff */
[----:B------:R-:W-:-:S05]  /*7c0a0*/  IMAD.X R25, R154, 0x1, R7, P3 ;  /* 0x000000019a197824 */ /* 0x000fca00018e0607 */
[----:B------:R3:W-:Y:S02]  /*7c0b0*/  STL.64 [R1+0x2e48], R24 ;  /* 0x002e481801007387 */ /* 0x0007e40000100a00 */
[----:B---3--:R-:W-:Y:S02]  /*7c0c0*/  F2FP.SATFINITE.E5M2.F32.PACK_AB_MERGE_C R25, R170, R171, RZ ;  /* 0x000000abaa19723e */ /* 0x008fe400048060ff */
[----:B------:R-:W-:Y:S01]  /*7c0d0*/  F2FP.SATFINITE.E5M2.F32.PACK_AB_MERGE_C R24, R168, R169, RZ ;  /* 0x000000a9a818723e */ /* 0x000fe200048060ff */
        /* <DEDUP_REMOVED lines=17> */
[----:B------:R-:W-:Y:S01]  /*7c1f0*/  F2FP.SATFINITE.E5M2.F32.PACK_AB_MERGE_C R167, R167, R177, RZ ;  /* 0x000000b1a7a7723e */ /* 0x000fe200048060ff */
[----:B------:R-:W-:-:S03]  /*7c200*/  ULDC UR5, c[0x0][0x248] ;  /* 0x0000920000057ab9 */ /* 0x000fc60000000800 */
[----:B------:R-:W-:Y:S02]  /*7c210*/  SHF.R.S32.HI R154, RZ, 0x1f, R153 ;  /* 0x0000001fff9a7819 */ /* 0x000fe40000011499 */
[----:B------:R-:W-:Y:S02]  /*7c220*/  F2FP.SATFINITE.E5M2.F32.PACK_AB_MERGE_C R166, R166, R176, RZ ;  /* 0x000000b0a6a6723e */ /* 0x000fe400048060ff */
        /* <DEDUP_REMOVED lines=8> */
[----:B0-----:R-:W-:Y:S02]  /*7c2b0*/  IADD3 R24, P3, R153, R2, RZ ;  /* 0x0000000299187210 */ /* 0x001fe40007f7e0ff */
[----:B------:R-:W-:-:S03]  /*7c2c0*/  F2FP.SATFINITE.E5M2.F32.PACK_AB_MERGE_C R26, R174, R175, RZ ;  /* 0x000000afae1a723e */ /* 0x000fc600048060ff */
[----:B------:R-:W-:Y:S02]  /*7c2d0*/  IMAD.X R25, R154, 0x1, R13, P3 ;  /* 0x000000019a197824 */ /* 0x000fe400018e060d */
[----:B------:R-:W-:Y:S04]  /*7c2e0*/  STL [R1+0x4d88], R26 ;  /* 0x004d881a01007387 */ /* 0x000fe80000100800 */
[----:B------:R0:W-:Y:S04]  /*7c2f0*/  STL.64 [R1+0x2e00], R24 ;  /* 0x002e001801007387 */ /* 0x0001e80000100a00 */
[----:B------:R-:W2:Y:S04]  /*7c300*/  LDL.LU R177, [R1+0x1238] ;  /* 0x0012380001b17983 */ /* 0x000ea80000300800 */
[----:B------:R-:W2:Y:S01]  /*7c310*/  LDL.LU R176, [R1+0x123c] ;  /* 0x00123c0001b07983 */ /* 0x000ea20000300800 */
[----:B0-----:R-:W-:-:S05]  /*7c320*/  F2FP.SATFINITE.E5M2.F32.PACK_AB_MERGE_C R24, R158, R159, RZ ;  /* 0x0000009f9e18723e */ /* 0x001fca00048060ff */
[----:B------:R0:W-:Y:S04]  /*7c330*/  STL [R1+0x4d40], R24 ;  /* 0x004d401801007387 */ /* 0x0001e80000100800 */
[----:B------:R-:W2:Y:S04]  /*7c340*/  LDL.LU R159, [R1+0x1240] ;  /* 0x00124000019f7983 */ /* 0x000ea80000300800 */
[----:B------:R-:W2:Y:S01]  /*7c350*/  LDL.LU R158, [R1+0x1244] ;  /* 0x00124400019e7983 */ /* 0x000ea20000300800 */
[----:B0-----:R-:W-:-:S05]  /*7c360*/  F2FP.SATFINITE.E5M2.F32.PACK_AB_MERGE_C R24, R155, R157, RZ ;  /* 0x0000009d9b18723e */ /* 0x001fca00048060ff */
        /* <DEDUP_REMOVED lines=8> */
[----:B------:R-:W-:Y:S04]  /*7c3f0*/  STL [R1+0x4cf8], R25 ;  /* 0x004cf81901007387 */ /* 0x000fe80000100800 */
[----:B------:R-:W3:Y:S01]  /*7c400*/  LDL.LU R170, [R1+0x1254] ;  /* 0x0012540001aa7983 */ /* 0x000ee20000300800 */
[----:B------:R-:W-:-:S05]  /*7c410*/  F2FP.SATFINITE.E5M2.F32.PACK_AB_MERGE_C R24, R168, R169, RZ ;  /* 0x000000a9a818723e */ /* 0x000fca00048060ff */
        /* <DEDUP_REMOVED lines=24> */
[----:B------:R-:W2:Y:S04]  /*7c5a0*/  LDL.LU R161, [R1+0x1278] ;  /* 0x0012780001a17983 */ /* 0x000ea80000300800 */
[----:B------:R-:W2:Y:S01]  /*7c5b0*/  LDL.LU R160, [R1+0x127c] ;  /* 0x00127c0001a07983 */ /* 0x000ea20000300800 */
[----:B0-----:R-:W-:-:S02]  /*7c5c0*/  IADD3 R24, P3, R153, R2, RZ ;  /* 0x0000000299187210 */ /* 0x001fc40007f7e0ff */
[----:B------:R-:W-:-:S03]  /*7c5d0*/  F2FP.SATFINITE.E5M2.F32.PACK_AB_MERGE_C R26, R176, R177, RZ ;  /* 0x000000b1b01a723e */ /* 0x000fc600048060ff */
[----:B------:R-:W-:Y:S02]  /*7c5e0*/  IMAD.X R25, R154, 0x1, R13, P3 ;  /* 0x000000019a197824 */ /* 0x000fe400018e060d */
[----:B------:R-:W-:Y:S04]  /*7c5f0*/  STL [R1+0x4c58], R26 ;  /* 0x004c581a01007387 */ /* 0x000fe80000100800 */
[----:B------:R0:W-:Y:S02]  /*7c600*/  STL.64 [R1+0x2db0], R24 ;  /* 0x002db01801007387 */ /* 0x0001e40000100a00 */
[----:B0-----:R-:W-:Y:S02]  /*7c610*/  F2FP.SATFINITE.E5M2.F32.PACK_AB_MERGE_C R25, R158, R159, RZ ;  /* 0x0000009f9e19723e */ /* 0x001fe400048060ff */
[----:B------:R-:W2:Y:S04]  /*7c620*/  LDL.LU R159, [R1+0x1280] ;  /* 0x00128000019f7983 */ /* 0x000ea80000300800 */
[----:B------:R-:W-:Y:S04]  /*7c630*/  STL [R1+0x4bc4], R25 ;  /* 0x004bc41901007387 */ /* 0x000fe80000100800 */
[----:B------:R-:W2:Y:S01]  /*7c640*/  LDL.LU R158, [R1+0x1284] ;  /* 0x00128400019e7983 */ /* 0x000ea20000300800 */
[----:B------:R-:W-:-:S05]  /*7c650*/  F2FP.SATFINITE.E5M2.F32.PACK_AB_MERGE_C R24, R155, R157, RZ ;  /* 0x0000009d9b18723e */ /* 0x000fca00048060ff */
        /* <DEDUP_REMOVED lines=27> */
[----:B--2---:R-:W-:-:S05]  /*7c810*/  F2FP.SATFINITE.E5M2.F32.PACK_AB_MERGE_C R25, R174, R175, RZ ;  /* 0x000000afae19723e */ /* 0x004fca00048060ff */
[----:B------:R-:W-:Y:S01]  /*7c820*/  STL [R1+0x4b6c], R25 ;  /* 0x004b6c1901007387 */ /* 0x000fe20000100800 */
[----:B------:R-:W-:-:S05]  /*7c830*/  F2FP.SATFINITE.E5M2.F32.PACK_AB_MERGE_C R24, R172, R173, RZ ;  /* 0x000000adac18723e */ /* 0x000fca00048060ff */
[----:B------:R0:W-:Y:S04]  /*7c840*/  STL [R1+0x4b10], R24 ;  /* 0x004b101801007387 */ /* 0x0001e80000100800 */
[----:B------:R-:W2:Y:S04]  /*7c850*/  LDL.LU R179, [R1+0x12a8] ;  /* 0x0012a80001b37983 */ /* 0x000ea80000300800 */
[----:B------:R-:W2:Y:S01]  /*7c860*/  LDL.LU R178, [R1+0x12ac] ;  /* 0x0012ac0001b27983 */ /* 0x000ea20000300800 */
[----:B0-----:R-:W-:-:S05]  /*7c870*/  F2FP.SATFINITE.E5M2.F32.PACK_AB_MERGE_C R24, R160, R161, RZ ;  /* 0x000000a1a018723e */ /* 0x001fca00048060ff */
[----:B------:R0:W-:Y:S04]  /*7c880*/  STL [R1+0x4b1c], R24 ;  /* 0x004b1c1801007387 */ /* 0x0001e80000100800 */
[----:B------:R-:W2:Y:S04]  /*7c890*/  LDL.LU R177, [R1+0x12b0] ;  /* 0x0012b00001b17983 */ /* 0x000ea80000300800 */
[----:B------:R-:W2:Y:S01]  /*7c8a0*/  LDL.LU R176, [R1+0x12b4] ;  /* 0x0012b40001b07983 */ /* 0x000ea20000300800 */
[----:B0-----:R-:W-:-:S03]  /*7c8b0*/  IADD3 R24, P3, R153, R2, RZ ;  /* 0x0000000299187210 */ /* 0x001fc60007f7e0ff */
[----:B------:R-:W2:Y:S04]  /*7c8c0*/  LDL.LU R161, [R1+0x12b8] ;  /* 0x0012b80001a17983 */ /* 0x000ea80000300800 */
[----:B------:R-:W2:Y:S01]  /*7c8d0*/  LDL.LU R160, [R1+0x12bc] ;  /* 0x0012bc0001a07983 */ /* 0x000ea20000300800 */
[----:B------:R-:W-:-:S05]  /*7c8e0*/  IMAD.X R25, R154, 0x1, R13, P3 ;  /* 0x000000019a197824 */ /* 0x000fca00018e060d */
        /* <DEDUP_REMOVED lines=11> */
[----:B------:R3:W-:Y:S04]  /*7c9a0*/  STL.64 [R1+0x2d68], R24 ;  /* 0x002d681801007387 */ /* 0x0007e80000100a00 */
[----:B------:R-:W2:Y:S01]  /*7c9b0*/  LDL.LU R173, [R1+0x12d0] ;  /* 0x0012d00001ad7983 */ /* 0x000ea20000300800 */
[----:B---3--:R-:W-:-:S05]  /*7c9c0*/  F2FP.SATFINITE.E5M2.F32.PACK_AB_MERGE_C R25, R170, R171, RZ ;  /* 0x000000abaa19723e */ /* 0x008fca00048060ff */
        /* <DEDUP_REMOVED lines=11> */
[----:B------:R-:W4:Y:S01]  /*7ca80*/  LDL.LU R175, [R1+0x12e0] ;  /* 0x0012e00001af7983 */ /* 0x000f220000300800 */
[----:B0-----:R-:W-:-:S03]  /*7ca90*/  IADD3 R24, P3, R153, R4, RZ ;  /* 0x0000000499187210 */ /* 0x001fc60007f7e0ff */
[----:B------:R-:W4:Y:S02]  /*7caa0*/  LDL.LU R174, [R1+0x12e4] ;  /* 0x0012e40001ae7983 */ /* 0x000f240000300800 */
[----:B------:R-:W-:Y:S02]  /*7cab0*/  IMAD.X R25, R154, 0x1, R3, P3 ;  /* 0x000000019a197824 */ /* 0x000fe400018e0603 */
[----:B------:R-:W4:Y:S04]  /*7cac0*/  LDL.LU R169, [R1+0x12e8] ;  /* 0x0012e80001a97983 */ /* 0x000f280000300800 */
[----:B------:R2:W-:Y:S04]  /*7cad0*/  STL.64 [R1+0x2120], R24 ;  /* 0x0021201801007387 */ /* 0x0005e80000100a00 */
[----:B------:R-:W4:Y:S04]  /*7cae0*/  LDL.LU R168, [R1+0x12ec] ;  /* 0x0012ec0001a87983 */ /* 0x000f280000300800 */
[----:B------:R-:W4:Y:S04]  /*7caf0*/  LDL.LU R164, [R1+0x12f0] ;  /* 0x0012f00001a47983 */ /* 0x000f280000300800 */
[----:B------:R-:W4:Y:S01]  /*7cb00*/  LDL.LU R162, [R1+0x12f4] ;  /* 0x0012f40001a27983 */ /* 0x000f220000300800 */
[----:B------:R-:W-:Y:S01]  /*7cb10*/  VIADD R153, R153, UR5 ;  /* 0x0000000599997c36 */ /* 0x000fe20008000000 */
[----:B------:R-:W-:-:S04]  /*7cb20*/  ULDC UR5, c[0x0][0x248] ;  /* 0x0000920000057ab9 */ /* 0x000fc80000000800 */
[----:B------:R-:W-:Y:S02]  /*7cb30*/  SHF.R.S32.HI R154, RZ, 0x1f, R153 ;  /* 0x0000001fff9a7819 */ /* 0x000fe40000011499 */
[----:B--2---:R-:W-:-:S05]  /*7cb40*/  F2FP.SATFINITE.E5M2.F32.PACK_AB_MERGE_C R25, R178, R179, RZ ;  /* 0x000000b3b219723e */ /* 0x004fca00048060ff */
[----:B------:R-:W-:Y:S01]  /*7cb50*/  STL [R1+0x4a00], R25 ;  /* 0x004a001901007387 */ /* 0x000fe20000100800 */
[----:B------:R-:W-:-:S05]  /*7cb60*/  F2FP.SATFINITE.E5M2.F32.PACK_AB_MERGE_C R24, R176, R177, RZ ;  /* 0x000000b1b018723e */ /* 0x000fca00048060ff */
[----:B------:R0:W-:Y:S02]  /*7cb70*/  STL [R1+0x49b4], R24 ;  /* 0x0049b41801007387 */ /* 0x0001e40000100800 */
[----:B0-----:R-:W-:Y:S02]  /*7cb80*/  F2FP.SATFINITE.E5M2.F32.PACK_AB_MERGE_C R24, R160, R161, RZ ;  /* 0x000000a1a018723e */ /* 0x001fe400048060ff */
        /* <DEDUP_REMOVED lines=26> */
[----:B------:R-:W-:-:S05]  /*7cd30*/  IMAD.X R25, R154, 0x1, R5, P3 ;  /* 0x000000019a197824 */ /* 0x000fca00018e0605 */
[----:B------:R0:W-:Y:S01]  /*7cd40*/  STL.64 [R1+0x2108], R24 ;  /* 0x0021081801007387 */ /* 0x0001e20000100a00 */
[----:B----4-:R-:W-:Y:S02]  /*7cd50*/  F2FP.SATFINITE.E5M2.F32.PACK_AB_MERGE_C R26, R174, R175, RZ ;  /* 0x000000afae1a723e */ /* 0x010fe400048060ff */
[----:B0-----:R-:W-:-:S03]  /*7cd60*/  IADD3 R24, P3, R153, R4, RZ ;  /* 0x0000000499187210 */ /* 0x001fc60007f7e0ff */
[----:B------:R-:W-:Y:S02]  /*7cd70*/  STL [R1+0x48dc], R26 ;  /* 0x0048dc1a01007387 */ /* 0x000fe40000100800 */
[----:B------:R-:W-:-:S05]  /*7cd80*/  IMAD.X R25, R154, 0x1, R3, P3 ;  /* 0x000000019a197824 */ /* 0x000fca00018e0603 */
[----:B------:R0:W-:Y:S04]  /*7cd90*/  STL.64 [R1+0x2100], R24 ;  /* 0x0021001801007387 */ /* 0x0001e80000100a00 */
[----:B------:R-:W4:Y:S01]  /*7cda0*/  LDL.LU R177, [R1+0x1320] ;  /* 0x0013200001b17983 */ /* 0x000f220000300800 */
[----:B0-----:R-:W-:Y:S02]  /*7cdb0*/  F2FP.SATFINITE.E5M2.F32.PACK_AB_MERGE_C R25, R168, R169, RZ ;  /* 0x000000a9a819723e */ /* 0x001fe400048060ff */
[----:B------:R-:W-:-:S03]  /*7cdc0*/  F2FP.SATFINITE.E5M2.F32.PACK_AB_MERGE_C R24, R162, R164, RZ ;  /* 0x000000a4a218723e */ /* 0x000fc600048060ff */
[----:B------:R-:W-:Y:S04]  /*7cdd0*/  STL [R1+0x48f4], R25 ;  /* 0x0048f41901007387 */ /* 0x000fe80000100800 */
[----:B------:R-:W4:Y:S04]  /*7cde0*/  LDL.LU R176, [R1+0x1324] ;  /* 0x0013240001b07983 */ /* 0x000f280000300800 */
[----:B------:R2:W-:Y:S04]  /*7cdf0*/  STL [R1+0x48b8], R24 ;  /* 0x0048b81801007387 */ /* 0x0005e80000100800 */
[----:B------:R-:W4:Y:S04]  /*7ce00*/  LDL.LU R169, [R1+0x1328] ;  /* 0x0013280001a97983 */ /* 0x000f280000300800 */
[----:B------:R-:W4:Y:S04]  /*7ce10*/  LDL.LU R168, [R1+0x132c] ;  /* 0x00132c0001a87983 */ /* 0x000f280000300800 */
[----:B------:R-:W4:Y:S04]  /*7ce20*/  LDL.LU R164, [R1+0x1330] ;  /* 0x0013300001a47983 */ /* 0x000f280000300800 */
[----:B------:R-:W4:Y:S01]  /*7ce30*/  LDL.LU R162, [R1+0x1334] ;  /* 0x0013340001a27983 */ /* 0x000f220000300800 */
[----:B------:R-:W-:Y:S01]  /*7ce40*/  VIADD R153, R153, UR5 ;  /* 0x0000000599997c36 */ /* 0x000fe20008000000 */
[----:B------:R-:W-:-:S04]  /*7ce50*/  ULDC UR5, c[0x0][0x248] ;  /* 0x0000920000057ab9 */ /* 0x000fc80000000800 */
[----:B------:R-:W-:Y:S02]  /*7ce60*/  SHF.R.S32.HI R154, RZ, 0x1f, R153 ;  /* 0x0000001fff9a7819 */ /* 0x000fe40000011499 */
[----:B--2---:R-:W-:Y:S02]  /*7ce70*/  F2FP.SATFINITE.E5M2.F32.PACK_AB_MERGE_C R24, R160, R161, RZ ;  /* 0x000000a1a018723e */ /* 0x004fe400048060ff */
        /* <DEDUP_REMOVED lines=25> */
[----:B0-----:R-:W-:-:S03]  /*7d010*/  IADD3 R24, P3, R153, R6, RZ ;  /* 0x0000000699187210 */ /* 0x001fc60007f7e0ff */
[----:B------:R-:W3:Y:S02]  /*7d020*/  LDL.LU R171, [R1+0x1360] ;  /* 0x0013600001ab7983 */ /* 0x000ee40000300800 */
[----:B------:R-:W-:Y:S02]  /*7d030*/  IMAD.X R25, R154, 0x1, R5, P3 ;  /* 0x000000019a197824 */ /* 0x000fe400018e0605 */
[----:B------:R-:W3:Y:S04]  /*7d040*/  LDL.LU R170, [R1+0x1364] ;  /* 0x0013640001aa7983 */ /* 0x000ee80000300800 */
[----:B------:R0:W-:Y:S02]  /*7d050*/  STL.64 [R1+0x20e8], R24 ;  /* 0x0020e81801007387 */ /* 0x0001e40000100a00 */
[----:B0-----:R-:W-:-:S05]  /*7d060*/  IADD3 R24, P3, R153, R4, RZ ;  /* 0x0000000499187210 */ /* 0x001fca0007f7e0ff */
[----:B------:R-:W-:Y:S01]  /*7d070*/  IMAD.X R25, R154, 0x1, R3, P3 ;  /* 0x000000019a197824 */ /* 0x000fe200018e0603 */
[----:B----4-:R-:W-:-:S05]  /*7d080*/  F2FP.SATFINITE.E5M2.F32.PACK_AB_MERGE_C R26, R176, R177, RZ ;  /* 0x000000b1b01a723e */ /* 0x010fca00048060ff */
[----:B------:R-:W-:Y:S04]  /*7d090*/  STL [R1+0x4848], R26 ;  /* 0x0048481a01007387 */ /* 0x000fe80000100800 */
[----:B------:R0:W-:Y:S02]  /*7d0a0*/  STL.64 [R1+0x20e0], R24 ;  /* 0x0020e01801007387 */ /* 0x0001e40000100a00 */
[----:B0-----:R-:W-:Y:S02]  /*7d0b0*/  F2FP.SATFINITE.E5M2.F32.PACK_AB_MERGE_C R25, R168, R169, RZ ;  /* 0x000000a9a819723e */ /* 0x001fe400048060ff */
[----:B------:R-:W-:Y:S01]  /*7d0c0*/  F2FP.SATFINITE.E5M2.F32.PACK_AB_MERGE_C R24, R162, R164, RZ ;  /* 0x000000a4a218723e */ /* 0x000fe200048060ff */
[----:B------:R-:W4:Y:S04]  /*7d0d0*/  LDL.LU R169, [R1+0x1368] ;  /* 0x0013680001a97983 */ /* 0x000f280000300800 */
[----:B------:R-:W-:Y:S04]  /*7d0e0*/  STL [R1+0x484c], R25 ;  /* 0x00484c1901007387 */ /* 0x000fe80000100800 */
[----:B------:R-:W4:Y:S04]  /*7d0f0*/  LDL.LU R168, [R1+0x136c] ;  /* 0x00136c0001a87983 */ /* 0x000f280000300800 */
[----:B------:R2:W-:Y:S04]  /*7d100*/  STL [R1+0x4824], R24 ;  /* 0x0048241801007387 */ /* 0x0005e80000100800 */
        /* <DEDUP_REMOVED lines=22> */
[----:B------:R0:W-:Y:S01]  /*7d270*/  STL.64 [R1+0x20d0], R24 ;  /* 0x0020d01801007387 */ /* 0x0001e20000100a00 */
[----:B---3--:R-:W-:Y:S02]  /*7d280*/  F2FP.SATFINITE.E5M2.F32.PACK_AB_MERGE_C R27, R174, R175, RZ ;  /* 0x000000afae1b723e */ /* 0x008fe400048060ff */
[----:B0-----:R-:W-:Y:S02]  /*7d290*/  IADD3 R24, P3, R153, R6, RZ ;  /* 0x0000000699187210 */ /* 0x001fe40007f7e0ff */
[----:B------:R-:W-:-:S03]  /*7d2a0*/  F2FP.SATFINITE.E5M2.F32.PACK_AB_MERGE_C R26, R172, R173, RZ ;  /* 0x000000adac1a723e */ /* 0x000fc600048060ff */
[----:B------:R-:W-:Y:S01]  /*7d2b0*/  IMAD.X R25, R154, 0x1, R5, P3 ;  /* 0x000000019a197824 */ /* 0x000fe200018e0605 */
[----:B------:R-:W-:Y:S04]  /*7d2c0*/  STL [R1+0x47a8], R27 ;  /* 0x0047a81b01007387 */ /* 0x000fe80000100800 */
[----:B------:R-:W-:Y:S04]  /*7d2d0*/  STL [R1+0x47a4], R26 ;  /* 0x0047a41a01007387 */ /* 0x000fe80000100800 */
[----:B------:R0:W-:Y:S04]  /*7d2e0*/  STL.64 [R1+0x20c8], R24 ;  /* 0x0020c81801007387 */ /* 0x0001e80000100a00 */
[----:B------:R-:W3:Y:S04]  /*7d2f0*/  LDL.LU R179, [R1+0x1390] ;  /* 0x0013900001b37983 */ /* 0x000ee80000300800 */
[----:B------:R-:W3:Y:S01]  /*7d300*/  LDL.LU R178, [R1+0x1394] ;  /* 0x0013940001b27983 */ /* 0x000ee20000300800 */
[----:B0-----:R-:W-:-:S05]  /*7d310*/  F2FP.SATFINITE.E5M2.F32.PACK_AB_MERGE_C R24, R170, R171, RZ ;  /* 0x000000abaa18723e */ /* 0x001fca00048060ff */
[----:B------:R0:W-:Y:S04]  /*7d320*/  STL [R1+0x479c], R24 ;  /* 0x00479c1801007387 */ /* 0x0001e80000100800 */
[----:B------:R-:W3:Y:S04]  /*7d330*/  LDL.LU R177, [R1+0x1398] ;  /* 0x0013980001b17983 */ /* 0x000ee80000300800 */
[----:B------:R-:W3:Y:S01]  /*7d340*/  LDL.LU R176, [R1+0x139c] ;  /* 0x00139c0001b07983 */ /* 0x000ee20000300800 */
[----:B0-----:R-:W-:-:S03]  /*7d350*/  IADD3 R24, P3, R153, R4, RZ ;  /* 0x0000000499187210 */ /* 0x001fc60007f7e0ff */
[----:B------:R-:W3:Y:S04]  /*7d360*/  LDL.LU R174, [R1+0x13a0] ;  /* 0x0013a00001ae7983 */ /* 0x000ee80000300800 */
[----:B------:R-:W3:Y:S01]  /*7d370*/  LDL.LU R173, [R1+0x13a4] ;  /* 0x0013a40001ad7983 */ /* 0x000ee20000300800 */
[----:B------:R-:W-:-:S05]  /*7d380*/  IMAD.X R25, R154, 0x1, R3, P3 ;  /* 0x000000019a197824 */ /* 0x000fca00018e0603 */
[----:B------:R4:W-:Y:S04]  /*7d390*/  STL.64 [R1+0x20c0], R24 ;  /* 0x0020c01801007387 */ /* 0x0009e80000100a00 */
[----:B------:R-:W3:Y:S01]  /*7d3a0*/  LDL.LU R172, [R1+0x13a8] ;  /* 0x0013a80001ac7983 */ /* 0x000ee20000300800 */
[----:B----4-:R-:W-:-:S05]  /*7d3b0*/  F2FP.SATFINITE.E5M2.F32.PACK_AB_MERGE_C R25, R168, R169, RZ ;  /* 0x000000a9a819723e */ /* 0x010fca00048060ff */
[----:B------:R-:W-:Y:S04]  /*7d3c0*/  STL [R1+0x47a0], R25 ;  /* 0x0047a01901007387 */ /* 0x000fe80000100800 */
[----:B------:R-:W4:Y:S01]  /*7d3d0*/  LDL.LU R171, [R1+0x13ac] ;  /* 0x0013ac0001ab7983 */ /* 0x000f220000300800 */
[----:B------:R-:W-:-:S05]  /*7d3e0*/  F2FP.SATFINITE.E5M2.F32.PACK_AB_MERGE_C R24, R162, R164, RZ ;  /* 0x000000a4a218723e */ /* 0x000fca00048060ff */
[----:B------:R2:W-:Y:S04]  /*7d3f0*/  STL [R1+0x4794], R24 ;  /* 0x0047941801007387 */ /* 0x0005e80000100800 */
[----:B------:R-:W4:Y:S04]  /*7d400*/  LDL.LU R170, [R1+0x13b0] ;  /* 0x0013b00001aa7983 */ /* 0x000f280000300800 */
[----:B------:R-:W4:Y:S01]  /*7d410*/  LDL.LU R169, [R1+0x13b4] ;  /* 0x0013b40001a97983 */ /* 0x000f220000300800 */
[----:B------:R-:W-:Y:S01]  /*7d420*/  VIADD R153, R153, UR5 ;  /* 0x0000000599997c36 */ /* 0x000fe20008000000 */
[----:B------:R-:W-:-:S02]  /*7d430*/  ULDC UR5, c[0x0][0x248] ;  /* 0x0000920000057ab9 */ /* 0x000fc40000000800 */
[----:B------:R-:W4:Y:S02]  /*7d440*/  LDL.LU R175, [R1+0x13b8] ;  /* 0x0013b80001af7983 */ /* 0x000f240000300800 */
[----:B------:R-:W-:Y:S02]  /*7d450*/  SHF.R.S32.HI R154, RZ, 0x1f, R153 ;  /* 0x0000001fff9a7819 */ /* 0x000fe40000011499 */
[----:B------:R-:W4:Y:S01]  /*7d460*/  LDL.LU R168, [R1+0x13bc] ;  /* 0x0013bc0001a87983 */ /* 0x000f220000300800 */
[----:B--2---:R-:W-:-:S05]  /*7d470*/  F2FP.SATFINITE.E5M2.F32.PACK_AB_MERGE_C R24, R160, R161, RZ ;  /* 0x000000a1a018723e */ /* 0x004fca00048060ff */
[----:B------:R0:W-:Y:S02]  /*7d480*/  STL [R1+0x4798], R24 ;  /* 0x0047981801007387 */ /* 0x0001e40000100800 */
[----:B0-----:R-:W-:-:S05]  /*7d490*/  IADD3 R24, P3, R153, R2, RZ ;  /* 0x0000000299187210 */ /* 0x001fca0007f7e0ff */
[----:B------:R-:W-:-:S05]  /*7d4a0*/  IMAD.X R25, R154, 0x1, R13, P3 ;  /* 0x000000019a197824 */ /* 0x000fca00018e060d */
[----:B------:R0:W-:Y:S02]  /*7d4b0*/  STL.64 [R1+0x20b8], R24 ;  /* 0x0020b81801007387 */ /* 0x0001e40000100a00 */
[----:B0-----:R-:W-:Y:S02]  /*7d4c0*/  F2FP.SATFINITE.E5M2.F32.PACK_AB_MERGE_C R24, R155, R157, RZ ;  /* 0x0000009d9b18723e */ /* 0x001fe400048060ff */
[----:B------:R-:W2:Y:S04]  /*7d4d0*/  LDL.LU R157, [R1+0x13c0] ;  /* 0x0013c000019d7983 */ /* 0x000ea80000300800 */
[----:B------:R-:W2:Y:S04]  /*7d4e0*/  LDL.LU R155, [R1+0x13c4] ;  /* 0x0013c400019b7983 */ /* 0x000ea80000300800 */
[----:B------:R0:W-:Y:S04]  /*7d4f0*/  STL [R1+0x478c], R24 ;  /* 0x00478c1801007387 */ /* 0x0001e80000100800 */
[----:B------:R-:W2:Y:S04]  /*7d500*/  LDL.LU R164, [R1+0x13c8] ;  /* 0x0013c80001a47983 */ /* 0x000ea80000300800 */
[----:B------:R-:W2:Y:S01]  /*7d510*/  LDL.LU R162, [R1+0x13cc] ;  /* 0x0013cc0001a27983 */ /* 0x000ea20000300800 */
[----:B0-----:R-:W-:-:S05]  /*7d520*/  F2FP.SATFINITE.E5M2.F32.PACK_AB_MERGE_C R24, R158, R159, RZ ;  /* 0x0000009f9e18723e */ /* 0x001fca00048060ff */
[----:B------:R0:W-:Y:S04]  /*7d530*/  STL [R1+0x4790], R24 ;  /* 0x0047901801007387 */ /* 0x0001e80000100800 */
[----:B------:R-:W2:Y:S04]  /*7d540*/  LDL.LU R161, [R1+0x13d0] ;  /* 0x0013d00001a17983 */ /* 0x000ea80000300800 */
[----:B------:R-:W2:Y:S04]  /*7d550*/  LDL.LU R160, [R1+0x13d4] ;  /* 0x0013d40001a07983 */ /* 0x000ea80000300800 */
[----:B------:R-:W2:Y:S04]  /*7d560*/  LDL.LU R159, [R1+0x13d8] ;  /* 0x0013d800019f7983 */ /* 0x000ea80000300800 */
[----:B------:R-:W2:Y:S01]  /*7d570*/  LDL.LU R158, [R1+0x13dc] ;  /* 0x0013dc00019e7983 */ /* 0x000ea20000300800 */
[----:B0-----:R-:W-:-:S05]  /*7d580*/  IADD3 R24, P3, R153, R0, RZ ;  /* 0x0000000099187210 */ /* 0x001fca0007f7e0ff */
[----:B------:R-:W-:-:S05]  /*7d590*/  IMAD.X R25, R154, 0x1, R7, P3 ;  /* 0x000000019a197824 */ /* 0x000fca00018e0607 */
[----:B------:R0:W-:Y:S01]  /*7d5a0*/  STL.64 [R1+0x20b0], R24 ;  /* 0x0020b01801007387 */ /* 0x0001e20000100a00 */
[----:B---3--:R-:W-:Y:S02]  /*7d5b0*/  F2FP.SATFINITE.E5M2.F32.PACK_AB_MERGE_C R27, R178, R179, RZ ;  /* 0x000000b3b21b723e */ /* 0x008fe400048060ff */
[----:B0-----:R-:W-:-:S03]  /*7d5c0*/  IADD3 R24, P3, R153, R6, RZ ;  /* 0x0000000699187210 */ /* 0x001fc60007f7e0ff */
[----:B------:R-:W-:Y:S02]  /*7d5d0*/  STL [R1+0x4788], R27 ;  /* 0x0047881b01007387 */ /* 0x000fe40000100800 */
[----:B------:R-:W-:Y:S01]  /*7d5e0*/  IMAD.X R25, R154, 0x1, R5, P3 ;  /* 0x000000019a197824 */ /* 0x000fe200018e0605 */
[----:B------:R-:W-:-:S05]  /*7d5f0*/  F2FP.SATFINITE.E5M2.F32.PACK_AB_MERGE_C R26, R176, R177, RZ ;  /* 0x000000b1b01a723e */ /* 0x000fca00048060ff */
[----:B------:R0:W-:Y:S04]  /*7d600*/  STL [R1+0x4784], R26 ;  /* 0x0047841a01007387 */ /* 0x0001e80000100800 */
[----:B------:R1:W-:Y:S01]  /*7d610*/  STL.64 [R1+0x20a8], R24 ;  /* 0x0020a81801007387 */ /* 0x0003e20000100a00 */
[----:B0-----:R-:W-:-:S05]  /*7d620*/  F2FP.SATFINITE.E5M2.F32.PACK_AB_MERGE_C R26, R173, R174, RZ ;  /* 0x000000aead1a723e */ /* 0x001fca00048060ff */
[----:B------:R-:W-:Y:S01]  /*7d630*/  STL [R1+0x4780], R26 ;  /* 0x0047801a01007387 */ /* 0x000fe20000100800 */
[----:B-1----:R-:W-:-:S03]  /*7d640*/  IADD3 R24, P3, R153, R4, RZ ;  /* 0x0000000499187210 */ /* 0x002fc60007f7e0ff */
[----:B------:R-:W3:Y:S04]  /*7d650*/  LDL.LU R174, [R1+0x13e0] ;  /* 0x0013e00001ae7983 */ /* 0x000ee80000300800 */
[----:B------:R-:W3:Y:S01]  /*7d660*/  LDL.LU R173, [R1+0x13e4] ;  /* 0x0013e40001ad7983 */ /* 0x000ee20000300800 */
[----:B------:R-:W-:-:S05]  /*7d670*/  IMAD.X R25, R154, 0x1, R3, P3 ;  /* 0x000000019a197824 */ /* 0x000fca00018e0603 */
[----:B------:R4:W-:Y:S02]  /*7d680*/  STL.64 [R1+0x20a0], R24 ;  /* 0x0020a01801007387 */ /* 0x0009e40000100a00 */
[----:B----4-:R-:W-:Y:S02]  /*7d690*/  F2FP.SATFINITE.E5M2.F32.PACK_AB_MERGE_C R25, R171, R172, RZ ;  /* 0x000000acab19723e */ /* 0x010fe400048060ff */
[----:B------:R-:W4:Y:S04]  /*7d6a0*/  LDL.LU R172, [R1+0x13e8] ;  /* 0x0013e80001ac7983 */ /* 0x000f280000300800 */
[----:B------:R-:W-:Y:S04]  /*7d6b0*/  STL [R1+0x477c], R25 ;  /* 0x00477c1901007387 */ /* 0x000fe80000100800 */
[----:B------:R-:W4:Y:S01]  /*7d6c0*/  LDL.LU R171, [R1+0x13ec] ;  /* 0x0013ec0001ab7983 */ /* 0x000f220000300800 */
[----:B------:R-:W-:-:S05]  /*7d6d0*/  F2FP.SATFINITE.E5M2.F32.PACK_AB_MERGE_C R24, R169, R170, RZ ;  /* 0x000000aaa918723e */ /* 0x000fca00048060ff */
[----:B------:R0:W-:Y:S04]  /*7d6e0*/  STL [R1+0x4778], R24 ;  /* 0x0047781801007387 */ /* 0x0001e80000100800 */
[----:B------:R-:W4:Y:S04]  /*7d6f0*/  LDL.LU R170, [R1+0x13f0] ;  /* 0x0013f00001aa7983 */ /* 0x000f280000300800 */
[----:B------:R-:W4:Y:S01]  /*7d700*/  LDL.LU R169, [R1+0x13f4] ;  /* 0x0013f40001a97983 */ /* 0x000f220000300800 */
[----:B------:R-:W-:Y:S01]  /*7d710*/  VIADD R153, R153, UR5 ;  /* 0x0000000599997c36 */ /* 0x000fe20008000000 */
[----:B------:R-:W-:Y:S01]  /*7d720*/  F2FP.SATFINITE.E5M2.F32.PACK_AB_MERGE_C R26, R168, R175, RZ ;  /* 0x000000afa81a723e */ /* 0x000fe200048060ff */
[----:B------:R-:W-:-:S03]  /*7d730*/  ULDC UR5, c[0x0][0x248] ;  /* 0x0000920000057ab9 */ /* 0x000fc60000000800 */
[----:B------:R-:W-:Y:S02]  /*7d740*/  SHF.R.S32.HI R154, RZ, 0x1f, R153 ;  /* 0x0000001fff9a7819 */ /* 0x000fe40000011499 */
[----:B0-----:R-:W-:Y:S01]  /*7d750*/  IADD3 R24, P3, R153, R2, RZ ;  /* 0x0000000299187210 */ /* 0x001fe20007f7e0ff */
[----:B------:R-:W-:Y:S04]  /*7d760*/  STL [R1+0x4774], R26 ;  /* 0x0047741a01007387 */ /* 0x000fe80000100800 */
[----:B------:R-:W-:-:S05]  /*7d770*/  IMAD.X R25, R154, 0x1, R13, P3 ;  /* 0x000000019a197824 */ /* 0x000fca00018e060d */
[----:B------:R2:W-:Y:S02]  /*7d780*/  STL.64 [R1+0x2098], R24 ;  /* 0x0020981801007387 */ /* 0x0005e40000100a00 */
[----:B--2---:R-:W-:Y:S02]  /*7d790*/  F2FP.SATFINITE.E5M2.F32.PACK_AB_MERGE_C R24, R155, R157, RZ ;  /* 0x0000009d9b18723e */ /* 0x004fe400048060ff */
[----:B------:R-:W2:Y:S04]  /*7d7a0*/  LDL.LU R157, [R1+0x13f8] ;  /* 0x0013f800019d7983 */ /* 0x000ea80000300800 */
[----:B------:R-:W2:Y:S04]  /*7d7b0*/  LDL.LU R155, [R1+0x13fc] ;  /* 0x0013fc00019b7983 */ /* 0x000ea80000300800 */
[----:B------:R0:W-:Y:S01]  /*7d7c0*/  STL [R1+0x4770], R24 ;  /* 0x0047701801007387 */ /* 0x0001e20000100800 */
[----:B------:R-:W-:-:S02]  /*7d7d0*/  F2FP.SATFINITE.E5M2.F32.PACK_AB_MERGE_C R26, R162, R164, RZ ;  /* 0x000000a4a21a723e */ /* 0x000fc400048060ff */
[----:B0-----:R-:W-:-:S03]  /*7d7e0*/  IADD3 R24, P3, R153, R0, RZ ;  /* 0x0000000099187210 */ /* 0x001fc60007f7e0ff */
[----:B------:R-:W-:Y:S02]  /*7d7f0*/  STL [R1+0x476c], R26 ;  /* 0x00476c1a01007387 */ /* 0x000fe40000100800 */
[----:B------:R-:W-:-:S05]  /*7d800*/  IMAD.X R25, R154, 0x1, R7, P3 ;  /* 0x000000019a197824 */ /* 0x000fca00018e0607 */
[----:B------:R0:W-:Y:S04]  /*7d810*/  STL.64 [R1+0x2090], R24 ;  /* 0x0020901801007387 */ /* 0x0001e80000100a00 */
[----:B------:R-:W2:Y:S01]  /*7d820*/  LDL.LU R179, [R1+0x1000] ;  /* 0x0010000001b37983 */ /* 0x000ea20000300800 */
[----:B0-----:R-:W-:Y:S02]  /*7d830*/  F2FP.SATFINITE.E5M2.F32.PACK_AB_MERGE_C R25, R160, R161, RZ ;  /* 0x000000a1a019723e */ /* 0x001fe400048060ff */
[----:B------:R-:W-:-:S03]  /*7d840*/  F2FP.SATFINITE.E5M2.F32.PACK_AB_MERGE_C R24, R158, R159, RZ ;  /* 0x0000009f9e18723e */ /* 0x000fc600048060ff */
[----:B------:R-:W-:Y:S04]  /*7d850*/  STL [R1+0x4764], R25 ;  /* 0x0047641901007387 */ /* 0x000fe80000100800 */
[----:B------:R-:W2:Y:S04]  /*7d860*/  LDL.LU R162, [R1+0x1004] ;  /* 0x0010040001a27983 */ /* 0x000ea80000300800 */
[----:B------:R0:W-:Y:S04]  /*7d870*/  STL [R1+0x4768], R24 ;  /* 0x0047681801007387 */ /* 0x0001e80000100800 */
[----:B------:R-:W2:Y:S04]  /*7d880*/  LDL.LU R168, [R1+0x1008] ;  /* 0x0010080001a87983 */ /* 0x000ea80000300800 */
[----:B------:R-:W2:Y:S04]  /*7d890*/  LDL.LU R161, [R1+0x100c] ;  /* 0x00100c0001a17983 */ /* 0x000ea80000300800 */
[----:B------:R-:W2:Y:S04]  /*7d8a0*/  LDL.LU R164, [R1+0x1010] ;  /* 0x0010100001a47983 */ /* 0x000ea80000300800 */
[----:B------:R-:W2:Y:S04]  /*7d8b0*/  LDL.LU R160, [R1+0x1014] ;  /* 0x0010140001a07983 */ /* 0x000ea80000300800 */
[----:B------:R-:W2:Y:S04]  /*7d8c0*/  LDL.LU R159, [R1+0x1018] ;  /* 0x00101800019f7983 */ /* 0x000ea80000300800 */
[----:B------:R-:W2:Y:S01]  /*7d8d0*/  LDL.LU R158, [R1+0x101c] ;  /* 0x00101c00019e7983 */ /* 0x000ea20000300800 */
[----:B0-----:R-:W-:-:S05]  /*7d8e0*/  IADD3 R24, P3, R153, R6, RZ ;  /* 0x0000000699187210 */ /* 0x001fca0007f7e0ff */
[----:B------:R-:W-:-:S05]  /*7d8f0*/  IMAD.X R25, R154, 0x1, R5, P3 ;  /* 0x000000019a197824 */ /* 0x000fca00018e0605 */
[----:B------:R0:W-:Y:S01]  /*7d900*/  STL.64 [R1+0x2088], R24 ;  /* 0x0020881801007387 */ /* 0x0001e20000100a00 */
[----:B---3--:R-:W-:-:S05]  /*7d910*/  F2FP.SATFINITE.E5M2.F32.PACK_AB_MERGE_C R26, R173, R174, RZ ;  /* 0x000000aead1a723e */ /* 0x008fca00048060ff */
[----:B------:R-:W-:Y:S01]  /*7d920*/  STL [R1+0x4754], R26 ;  /* 0x0047541a01007387 */ /* 0x000fe20000100800 */
        /* <DEDUP_REMOVED lines=18> */
[----:B0-----:R-:W-:-:S05]  /*7da50*/  IADD3 R24, P3, R153, R2, RZ ;  /* 0x0000000299187210 */ /* 0x001fca0007f7e0ff */
[----:B------:R-:W-:Y:S01]  /*7da60*/  IMAD.X R25, R154, 0x1, R13, P3 ;  /* 0x000000019a197824 */ /* 0x000fe200018e060d */
[----:B--2---:R-:W-:-:S05]  /*7da70*/  F2FP.SATFINITE.E5M2.F32.PACK_AB_MERGE_C R26, R155, R157, RZ ;  /* 0x0000009d9b1a723e */ /* 0x004fca00048060ff */
[----:B------:R-:W-:Y:S04]  /*7da80*/  STL [R1+0x4748], R26 ;  /* 0x0047481a01007387 */ /* 0x000fe80000100800 */
[----:B------:R-:W2:Y:S04]  /*7da90*/  LDL.LU R172, [R1+0x1040] ;  /* 0x0010400001ac7983 */ /* 0x000ea80000300800 */
[----:B------:R-:W2:Y:S04]  /*7daa0*/  LDL.LU R171, [R1+0x1044] ;  /* 0x0010440001ab7983 */ /* 0x000ea80000300800 */
[----:B------:R-:W2:Y:S04]  /*7dab0*/  LDL.LU R157, [R1+0x1048] ;  /* 0x00104800019d7983 */ /* 0x000ea80000300800 */
[----:B------:R0:W-:Y:S04]  /*7dac0*/  STL.64 [R1+0x2078], R24 ;  /* 0x0020781801007387 */ /* 0x0001e80000100a00 */
[----:B------:R-:W2:Y:S01]  /*7dad0*/  LDL.LU R155, [R1+0x104c] ;  /* 0x00104c00019b7983 */ /* 0x000ea20000300800 */
[----:B0-----:R-:W-:-:S05]  /*7dae0*/  IADD3 R24, P3, R153, R0, RZ ;  /* 0x0000000099187210 */ /* 0x001fca0007f7e0ff */
[----:B------:R-:W-:-:S05]  /*7daf0*/  IMAD.X R25, R154, 0x1, R7, P3 ;  /* 0x000000019a197824 */ /* 0x000fca00018e0607 */
[----:B------:R0:W-:Y:S01]  /*7db00*/  STL.64 [R1+0x2070], R24 ;  /* 0x0020701801007387 */ /* 0x0001e20000100a00 */
[----:B------:R-:W-:-:S03]  /*7db10*/  F2FP.SATFINITE.E5M2.F32.PACK_AB_MERGE_C R161, R161, R168, RZ ;  /* 0x000000a8a1a1723e */ /* 0x000fc600048060ff */
[----:B------:R-:W2:Y:S01]  /*7db20*/  LDL.LU R168, [R1+0x1050] ;  /* 0x0010500001a87983 */ /* 0x000ea20000300800 */
[----:B------:R-:W-:-:S03]  /*7db30*/  F2FP.SATFINITE.E5M2.F32.PACK_AB_MERGE_C R164, R160, R164, RZ ;  /* 0x000000a4a0a4723e */ /* 0x000fc600048060ff */
[----:B------:R-:W2:Y:S01]  /*7db40*/  LDL.LU R160, [R1+0x1054] ;  /* 0x0010540001a07983 */ /* 0x000ea20000300800 */
[----:B0-----:R-:W-:-:S05]  /*7db50*/  F2FP.SATFINITE.E5M2.F32.PACK_AB_MERGE_C R24, R158, R159, RZ ;  /* 0x0000009f9e18723e */ /* 0x001fca00048060ff */
[----:B------:R0:W-:Y:S04]  /*7db60*/  STL [R1+0x1000], R24 ;  /* 0x0010001801007387 */ /* 0x0001e80000100800 */
        /* <DEDUP_REMOVED lines=11> */
[----:B------:R4:W-:Y:S01]  /*7dc20*/  STL.64 [R1+0x2060], R24 ;  /* 0x0020601801007387 */ /* 0x0009e20000100a00 */
[----:B------:R-:W-:Y:S01]  /*7dc30*/  VIADD R153, R153, UR5 ;  /* 0x0000000599997c36 */ /* 0x000fe20008000000 */
[----:B------:R-:W-:Y:S01]  /*7dc40*/  F2FP.SATFINITE.E5M2.F32.PACK_AB_MERGE_C R162, R162, R179, RZ ;  /* 0x000000b3a2a2723e */ /* 0x000fe200048060ff */
[----:B------:R-:W-:Y:S01]  /*7dc50*/  ULDC UR5, c[0x0][0x248] ;  /* 0x0000920000057ab9 */ /* 0x000fe20000000800 */
[----:B----4-:R-:W-:-:S05]  /*7dc60*/  F2FP.SATFINITE.E5M2.F32.PACK_AB_MERGE_C R25, R177, R178, RZ ;  /* 0x000000b2b119723e */ /* 0x010fca00048060ff */
[----:B------:R-:W-:Y:S01]  /*7dc70*/  STL [R1+0x1004], R25 ;  /* 0x0010041901007387 */ /* 0x000fe20000100800 */
[----:B------:R-:W-:-:S05]  /*7dc80*/  F2FP.SATFINITE.E5M2.F32.PACK_AB_MERGE_C R24, R175, R176, RZ ;  /* 0x000000b0af18723e */ /* 0x000fca00048060ff */
[----:B------:R0:W-:Y:S04]  /*7dc90*/  STL [R1+0x1010], R24 ;  /* 0x0010101801007387 */ /* 0x0001e80000100800 */
[----:B------:R-:W4:Y:S04]  /*7dca0*/  LDL.LU R182, [R1+0x1068] ;  /* 0x0010680001b67983 */ /* 0x000f280000300800 */
[----:B------:R-:W4:Y:S01]  /*7dcb0*/  LDL.LU R181, [R1+0x106c] ;  /* 0x00106c0001b57983 */ /* 0x000f220000300800 */
[----:B0-----:R-:W-:Y:S02]  /*7dcc0*/  F2FP.SATFINITE.E5M2.F32.PACK_AB_MERGE_C R24, R169, R170, RZ ;  /* 0x000000aaa918723e */ /* 0x001fe400048060ff */
[----:B------:R-:W-:-:S03]  /*7dcd0*/  SHF.R.S32.HI R154, RZ, 0x1f, R153 ;  /* 0x0000001fff9a7819 */ /* 0x000fc60000011499 */
        /* <DEDUP_REMOVED lines=8> */
[----:B--2---:R-:W-:-:S05]  /*7dd60*/  F2FP.SATFINITE.E5M2.F32.PACK_AB_MERGE_C R24, R171, R172, RZ ;  /* 0x000000acab18723e */ /* 0x004fca00048060ff */
        /* <DEDUP_REMOVED lines=20> */
[----:B------:R0:W-:Y:S01]  /*7deb0*/  STL.64 [R1+0x2048], R24 ;  /* 0x0020481801007387 */ /* 0x0001e20000100a00 */
[----:B---3--:R-:W-:Y:S02]  /*7dec0*/  F2FP.SATFINITE.E5M2.F32.PACK_AB_MERGE_C R26, R173, R174, RZ ;  /* 0x000000aead1a723e */ /* 0x008fe400048060ff */
[----:B0-----:R-:W-:-:S03]  /*7ded0*/  IADD3 R24, P3, R153, R4, RZ ;  /* 0x0000000499187210 */ /* 0x001fc60007f7e0ff */
[----:B------:R-:W-:Y:S04]  /*7dee0*/  STL [R1+0x1028], R26 ;  /* 0x0010281a01007387 */ /* 0x000fe80000100800 */
[----:B------:R-:W3:Y:S01]  /*7def0*/  LDL.LU R178, [R1+0x10a0] ;  /* 0x0010a00001b27983 */ /* 0x000ee20000300800 */
[----:B------:R-:W-:-:S03]  /*7df00*/  IMAD.X R25, R154, 0x1, R3, P3 ;  /* 0x000000019a197824 */ /* 0x000fc600018e0603 */
[----:B------:R-:W3:Y:S04]  /*7df10*/  LDL.LU R177, [R1+0x10a4] ;  /* 0x0010a40001b17983 */ /* 0x000ee80000300800 */
[----:B------:R-:W3:Y:S04]  /*7df20*/  LDL.LU R176, [R1+0x10a8] ;  /* 0x0010a80001b07983 */ /* 0x000ee80000300800 */
[----:B------:R4:W-:Y:S04]  /*7df30*/  STL.64 [R1+0x2040], R24 ;  /* 0x0020401801007387 */ /* 0x0009e80000100a00 */
[----:B------:R-:W3:Y:S04]  /*7df40*/  LDL.LU R175, [R1+0x10ac] ;  /* 0x0010ac0001af7983 */ /* 0x000ee80000300800 */
[----:B------:R-:W3:Y:S04]  /*7df50*/  LDL.LU R174, [R1+0x10b0] ;  /* 0x0010b00001ae7983 */ /* 0x000ee80000300800 */
[----:B------:R-:W3:Y:S01]  /*7df60*/  LDL.LU R173, [R1+0x10b4] ;  /* 0x0010b40001ad7983 */ /* 0x000ee20000300800 */
[----:B------:R-:W-:Y:S01]  /*7df70*/  VIADD R153, R153, UR5 ;  /* 0x0000000599997c36 */ /* 0x000fe20008000000 */
[----:B------:R-:W-:Y:S01]  /*7df80*/  ULDC UR5, c[0x0][0x248] ;  /* 0x0000920000057ab9 */ /* 0x000fe20000000800 */
[----:B----4-:R-:W-:-:S03]  /*7df90*/  F2FP.SATFINITE.E5M2.F32.PACK_AB_MERGE_C R25, R181, R182, RZ ;  /* 0x000000b6b519723e */ /* 0x010fc600048060ff */
[----:B------:R-:W-:Y:S02]  /*7dfa0*/  SHF.R.S32.HI R154, RZ, 0x1f, R153 ;  /* 0x0000001fff9a7819 */ /* 0x000fe40000011499 */
[----:B------:R-:W-:Y:S02]  /*7dfb0*/  F2FP.SATFINITE.E5M2.F32.PACK_AB_MERGE_C R24, R169, R170, RZ ;  /* 0x000000aaa918723e */ /* 0x000fe400048060ff */
[----:B------:R-:W4:Y:S04]  /*7dfc0*/  LDL.LU R170, [R1+0x10b8] ;  /* 0x0010b80001aa7983 */ /* 0x000f280000300800 */
[----:B------:R-:W-:Y:S04]  /*7dfd0*/  STL [R1+0x1024], R25 ;  /* 0x0010241901007387 */ /* 0x000fe80000100800 */
[----:B------:R-:W4:Y:S04]  /*7dfe0*/  LDL.LU R169, [R1+0x10bc] ;  /* 0x0010bc0001a97983 */ /* 0x000f280000300800 */
[----:B------:R0:W-:Y:S01]  /*7dff0*/  STL [R1+0x1030], R24 ;  /* 0x0010301801007387 */ /* 0x0001e20000100800 */
[----:B------:R-:W-:-:S02]  /*7e000*/  F2FP.SATFINITE.E5M2.F32.PACK_AB_MERGE_C R26, R179, R180, RZ ;  /* 0x000000b4b31a723e */ /* 0x000fc400048060ff */
[----:B0-----:R-:W-:-:S03]  /*7e010*/  IADD3 R24, P3, R153, R2, RZ ;  /* 0x0000000299187210 */ /* 0x001fc60007f7e0ff */
[----:B------:R-:W-:Y:S02]  /*7e020*/  STL [R1+0x102c], R26 ;  /* 0x00102c1a01007387 */ /* 0x000fe40000100800 */
[----:B------:R-:W-:-:S05]  /*7e030*/  IMAD.X R25, R154, 0x1, R13, P3 ;  /* 0x000000019a197824 */ /* 0x000fca00018e060d */
[----:B------:R2:W-:Y:S02]  /*7e040*/  STL.64 [R1+0x2038], R24 ;  /* 0x0020381801007387 */ /* 0x0005e40000100a00 */
[----:B--2---:R-:W-:Y:S02]  /*7e050*/  F2FP.SATFINITE.E5M2.F32.PACK_AB_MERGE_C R24, R171, R172, RZ ;  /* 0x000000acab18723e */ /* 0x004fe400048060ff */
        /* <DEDUP_REMOVED lines=24> */
[----:B------:R-:W-:-:S05]  /*7e1e0*/  IMAD.X R25, R154, 0x1, R3, P3 ;  /* 0x000000019a197824 */ /* 0x000fca00018e0603 */
[----:B------:R0:W-:Y:S02]  /*7e1f0*/  STL.64 [R1+0x2020], R24 ;  /* 0x0020201801007387 */ /* 0x0001e40000100a00 */
[----:B0-----:R-:W-:Y:S02]  /*7e200*/  F2FP.SATFINITE.E5M2.F32.PACK_AB_MERGE_C R25, R175, R176, RZ ;  /* 0x000000b0af19723e */ /* 0x001fe400048060ff */
[----:B------:R-:W-:Y:S02]  /*7e210*/  F2FP.SATFINITE.E5M2.F32.PACK_AB_MERGE_C R24, R173, R174, RZ ;  /* 0x000000aead18723e */ /* 0x000fe400048060ff */
[----:B------:R-:W3:Y:S04]  /*7e220*/  LDL.LU R174, [R1+0x10e0] ;  /* 0x0010e00001ae7983 */ /* 0x000ee80000300800 */
[----:B------:R-:W-:Y:S04]  /*7e230*/  STL [R1+0x1044], R25 ;  /* 0x0010441901007387 */ /* 0x000fe80000100800 */
[----:B------:R-:W3:Y:S01]  /*7e240*/  LDL.LU R173, [R1+0x10e4] ;  /* 0x0010e40001ad7983 */ /* 0x000ee20000300800 */
[----:B------:R-:W-:Y:S01]  /*7e250*/  VIADD R153, R153, UR5 ;  /* 0x0000000599997c36 */ /* 0x000fe20008000000 */
[----:B------:R-:W-:-:S02]  /*7e260*/  ULDC UR5, c[0x0][0x248] ;  /* 0x0000920000057ab9 */ /* 0x000fc40000000800 */
[----:B------:R4:W-:Y:S02]  /*7e270*/  STL [R1+0x1050], R24 ;  /* 0x0010501801007387 */ /* 0x0009e40000100800 */
[----:B------:R-:W-:Y:S02]  /*7e280*/  SHF.R.S32.HI R154, RZ, 0x1f, R153 ;  /* 0x0000001fff9a7819 */ /* 0x000fe40000011499 */
[----:B----4-:R-:W-:Y:S02]  /*7e290*/  F2FP.SATFINITE.E5M2.F32.PACK_AB_MERGE_C R24, R169, R170, RZ ;  /* 0x000000aaa918723e */ /* 0x010fe400048060ff */
[----:B------:R-:W4:Y:S04]  /*7e2a0*/  LDL.LU R170, [R1+0x10e8] ;  /* 0x0010e80001aa7983 */ /* 0x000f280000300800 */
[----:B------:R-:W4:Y:S04]  /*7e2b0*/  LDL.LU R169, [R1+0x10ec] ;  /* 0x0010ec0001a97983 */ /* 0x000f280000300800 */
        /* <DEDUP_REMOVED lines=18> */
[----:B------:R0:W-:Y:S04]  /*7e3e0*/  STL.64 [R1+0x17f8], R24 ;  /* 0x0017f81801007387 */ /* 0x0001e80000100a00 */
[----:B------:R-:W2:Y:S01]  /*7e3f0*/  LDL.LU R178, [R1+0x1110] ;  /* 0x0011100001b27983 */ /* 0x000ea20000300800 */
[----:B0-----:R-:W-:-:S05]  /*7e400*/  F2FP.SATFINITE.E5M2.F32.PACK_AB_MERGE_C R25, R160, R168, RZ ;  /* 0x000000a8a019723e */ /* 0x001fca00048060ff */
[----:B------:R-:W-:Y:S04]  /*7e410*/  STL [R1+0x1060], R25 ;  /* 0x0010601901007387 */ /* 0x000fe80000100800 */
[----:B------:R-:W2:Y:S01]  /*7e420*/  LDL.LU R177, [R1+0x1114] ;  /* 0x0011140001b17983 */ /* 0x000ea20000300800 */
[----:B------:R-:W-:-:S05]  /*7e430*/  F2FP.SATFINITE.E5M2.F32.PACK_AB_MERGE_C R24, R158, R159, RZ ;  /* 0x0000009f9e18723e */ /* 0x000fca00048060ff */
        /* <DEDUP_REMOVED lines=9> */
[----:B------:R0:W-:Y:S02]  /*7e4d0*/  STL.64 [R1+0x17f0], R24 ;  /* 0x0017f01801007387 */ /* 0x0001e40000100a00 */
[----:B0-----:R-:W-:Y:S02]  /*7e4e0*/  IADD3 R24, P3, R153, R4, RZ ;  /* 0x0000000499187210 */ /* 0x001fe40007f7e0ff */
[----:B---3--:R-:W-:-:S03]  /*7e4f0*/  F2FP.SATFINITE.E5M2.F32.PACK_AB_MERGE_C R26, R173, R174, RZ ;  /* 0x000000aead1a723e */ /* 0x008fc600048060ff */
[----:B------:R-:W-:Y:S02]  /*7e500*/  IMAD.X R25, R154, 0x1, R3, P3 ;  /* 0x000000019a197824 */ /* 0x000fe400018e0603 */
[----:B------:R-:W-:Y:S04]  /*7e510*/  STL [R1+0x4f48], R26 ;  /* 0x004f481a01007387 */ /* 0x000fe80000100800 */
[----:B------:R-:W3:Y:S04]  /*7e520*/  LDL.LU R174, [R1+0x1130] ;  /* 0x0011300001ae7983 */ /* 0x000ee80000300800 */
[----:B------:R-:W3:Y:S04]  /*7e530*/  LDL.LU R173, [R1+0x1134] ;  /* 0x0011340001ad7983 */ /* 0x000ee80000300800 */
[----:B------:R4:W-:Y:S01]  /*7e540*/  STL.64 [R1+0x17e8], R24 ;  /* 0x0017e81801007387 */ /* 0x0009e20000100a00 */
[----:B------:R-:W-:Y:S01]  /*7e550*/  VIADD R153, R153, UR5 ;  /* 0x0000000599997c36 */ /* 0x000fe20008000000 */
[----:B------:R-:W-:Y:S01]  /*7e560*/  ULDC UR5, c[0x0][0x248] ;  /* 0x0000920000057ab9 */ /* 0x000fe20000000800 */
[----:B----4-:R-:W-:-:S02]  /*7e570*/  F2FP.SATFINITE.E5M2.F32.PACK_AB_MERGE_C R24, R169, R170, RZ ;  /* 0x000000aaa918723e */ /* 0x010fc400048060ff */
[----:B------:R-:W4:Y:S04]  /*7e580*/  LDL.LU R170, [R1+0x1138] ;  /* 0x0011380001aa7983 */ /* 0x000f280000300800 */
[----:B------:R-:W4:Y:S04]  /*7e590*/  LDL.LU R169, [R1+0x113c] ;  /* 0x00113c0001a97983 */ /* 0x000f280000300800 */
[----:B------:R0:W-:Y:S01]  /*7e5a0*/  STL [R1+0x4f54], R24 ;  /* 0x004f541801007387 */ /* 0x0001e20000100800 */
[----:B------:R-:W-:Y:S02]  /*7e5b0*/  SHF.R.S32.HI R154, RZ, 0x1f, R153 ;  /* 0x0000001fff9a7819 */ /* 0x000fe40000011499 */
[----:B0-----:R-:W-:-:S05]  /*7e5c0*/  F2FP.SATFINITE.E5M2.F32.PACK_AB_MERGE_C R24, R181, R182, RZ ;  /* 0x000000b6b518723e */ /* 0x001fca00048060ff */
[----:B------:R0:W-:Y:S01]  /*7e5d0*/  STL [R1+0x4f34], R24 ;  /* 0x004f341801007387 */ /* 0x0001e20000100800 */
[----:B------:R-:W-:Y:S02]  /*7e5e0*/  F2FP.SATFINITE.E5M2.F32.PACK_AB_MERGE_C R26, R179, R180, RZ ;  /* 0x000000b4b31a723e */ /* 0x000fe400048060ff */
        /* <DEDUP_REMOVED lines=15> */
[----:B0-----:R-:W-:Y:S02]  /*7e6e0*/  IADD3 R24, P3, R153, R6, RZ ;  /* 0x0000000699187210 */ /* 0x001fe40007f7e0ff */
[----:B------:R-:W-:-:S03]  /*7e6f0*/  F2FP.SATFINITE.E5M2.F32.PACK_AB_MERGE_C R27, R177, R178, RZ ;  /* 0x000000b2b11b723e */ /* 0x000fc600048060ff */
[----:B------:R-:W-:Y:S02]  /*7e700*/  IMAD.X R25, R154, 0x1, R5, P3 ;  /* 0x000000019a197824 */ /* 0x000fe400018e0605 */
[----:B------:R-:W-:Y:S01]  /*7e710*/  STL [R1+0x4f00], R27 ;  /* 0x004f001b01007387 */ /* 0x000fe20000100800 */
[----:B------:R-:W-:-:S05]  /*7e720*/  F2FP.SATFINITE.E5M2.F32.PACK_AB_MERGE_C R26, R175, R176, RZ ;  /* 0x000000b0af1a723e */ /* 0x000fca00048060ff */
[----:B------:R0:W-:Y:S04]  /*7e730*/  STL [R1+0x4f08], R26 ;  /* 0x004f081a01007387 */ /* 0x0001e80000100800 */
[----:B------:R1:W-:Y:S01]  /*7e740*/  STL.64 [R1+0x17d0], R24 ;  /* 0x0017d01801007387 */ /* 0x0003e20000100a00 */
[----:B0-----:R-:W-:Y:S02]  /*7e750*/  F2FP.SATFINITE.E5M2.F32.PACK_AB_MERGE_C R26, R160, R168, RZ ;  /* 0x000000a8a01a723e */ /* 0x001fe400048060ff */
[----:B-1----:R-:W-:-:S03]  /*7e760*/  IADD3 R24, P3, R153, R4, RZ ;  /* 0x0000000499187210 */ /* 0x002fc60007f7e0ff */
[----:B------:R-:W-:Y:S02]  /*7e770*/  STL [R1+0x4ee8], R26 ;  /* 0x004ee81a01007387 */ /* 0x000fe40000100800 */
[----:B------:R-:W-:-:S05]  /*7e780*/  IMAD.X R25, R154, 0x1, R3, P3 ;  /* 0x000000019a197824 */ /* 0x000fca00018e0603 */
[----:B------:R0:W-:Y:S04]  /*7e790*/  STL.64 [R1+0x17c8], R24 ;  /* 0x0017c81801007387 */ /* 0x0001e80000100a00 */
[----:B------:R-:W2:Y:S04]  /*7e7a0*/  LDL.LU R168, [R1+0x1150] ;  /* 0x0011500001a87983 */ /* 0x000ea80000300800 */
[----:B------:R-:W2:Y:S01]  /*7e7b0*/  LDL.LU R160, [R1+0x1154] ;  /* 0x0011540001a07983 */ /* 0x000ea20000300800 */
[----:B0-----:R-:W-:-:S05]  /*7e7c0*/  F2FP.SATFINITE.E5M2.F32.PACK_AB_MERGE_C R24, R158, R159, RZ ;  /* 0x0000009f9e18723e */ /* 0x001fca00048060ff */
[----:B------:R3:W-:Y:S04]  /*7e7d0*/  STL [R1+0x4ef0], R24 ;  /* 0x004ef01801007387 */ /* 0x0007e80000100800 */
[----:B------:R-:W2:Y:S04]  /*7e7e0*/  LDL.LU R159, [R1+0x1158] ;  /* 0x00115800019f7983 */ /* 0x000ea80000300800 */
[----:B------:R-:W2:Y:S01]  /*7e7f0*/  LDL.LU R158, [R1+0x115c] ;  /* 0x00115c00019e7983 */ /* 0x000ea20000300800 */
[----:B---3--:R-:W-:-:S05]  /*7e800*/  F2FP.SATFINITE.E5M2.F32.PACK_AB_MERGE_C R24, R173, R174, RZ ;  /* 0x000000aead18723e */ /* 0x008fca00048060ff */
[----:B------:R4:W-:Y:S04]  /*7e810*/  STL [R1+0x4ec4], R24 ;  /* 0x004ec41801007387 */ /* 0x0009e80000100800 */
[----:B------:R-:W3:Y:S04]  /*7e820*/  LDL.LU R184, [R1+0x1160] ;  /* 0x0011600001b87983 */ /* 0x000ee80000300800 */
[----:B------:R-:W3:Y:S01]  /*7e830*/  LDL.LU R183, [R1+0x1164] ;  /* 0x0011640001b77983 */ /* 0x000ee20000300800 */
[----:B------:R-:W-:Y:S01]  /*7e840*/  VIADD R153, R153, UR5 ;  /* 0x0000000599997c36 */ /* 0x000fe20008000000 */
[----:B------:R-:W-:Y:S01]  /*7e850*/  ULDC UR5, c[0x0][0x248] ;  /* 0x0000920000057ab9 */ /* 0x000fe20000000800 */
[----:B----4-:R-:W-:-:S05]  /*7e860*/  F2FP.SATFINITE.E5M2.F32.PACK_AB_MERGE_C R24, R169, R170, RZ ;  /* 0x000000aaa918723e */ /* 0x010fca00048060ff */
[----:B------:R0:W-:Y:S04]  /*7e870*/  STL [R1+0x4ed4], R24 ;  /* 0x004ed41801007387 */ /* 0x0001e80000100800 */
[----:B------:R-:W4:Y:S04]  /*7e880*/  LDL.LU R182, [R1+0x1168] ;  /* 0x0011680001b67983 */ /* 0x000f280000300800 */
[----:B------:R-:W4:Y:S04]  /*7e890*/  LDL.LU R181, [R1+0x116c] ;  /* 0x00116c0001b57983 */ /* 0x000f280000300800 */
[----:B------:R-:W4:Y:S01]  /*7e8a0*/  LDL.LU R170, [R1+0x1170] ;  /* 0x0011700001aa7983 */ /* 0x000f220000300800 */
[----:B------:R-:W-:-:S03]  /*7e8b0*/  SHF.R.S32.HI R154, RZ, 0x1f, R153 ;  /* 0x0000001fff9a7819 */ /* 0x000fc60000011499 */
        /* <DEDUP_REMOVED lines=38> */
[----:B------:R4:W-:Y:S01]  /*7eb20*/  STL.64 [R1+0x17a8], R24 ;  /* 0x0017a81801007387 */ /* 0x0009e20000100a00 */
[----:B------:R-:W-:Y:S01]  /*7eb30*/  VIADD R153, R153, UR5 ;  /* 0x0000000599997c36 */ /* 0x000fe20008000000 */
[----:B------:R-:W-:Y:S01]  /*7eb40*/  ULDC UR5, c[0x0][0x248] ;  /* 0x0000920000057ab9 */ /* 0x000fe20000000800 */
[----:B----4-:R-:W-:Y:S02]  /*7eb50*/  F2FP.SATFINITE.E5M2.F32.PACK_AB_MERGE_C R25, R181, R182, RZ ;  /* 0x000000b6b519723e */ /* 0x010fe400048060ff */
[----:B------:R-:W-:Y:S02]  /*7eb60*/  F2FP.SATFINITE.E5M2.F32.PACK_AB_MERGE_C R24, R169, R170, RZ ;  /* 0x000000aaa918723e */ /* 0x000fe400048060ff */
[----:B------:R-:W3:Y:S04]  /*7eb70*/  LDL.LU R170, [R1+0x11b8] ;  /* 0x0011b80001aa7983 */ /* 0x000ee80000300800 */
[----:B------:R-:W-:Y:S04]  /*7eb80*/  STL [R1+0x4e58], R25 ;  /* 0x004e581901007387 */ /* 0x000fe80000100800 */
[----:B------:R-:W3:Y:S01]  /*7eb90*/  LDL.LU R169, [R1+0x11bc] ;  /* 0x0011bc0001a97983 */ /* 0x000ee20000300800 */
[----:B------:R-:W-:-:S03]  /*7eba0*/  SHF.R.S32.HI R154, RZ, 0x1f, R153 ;  /* 0x0000001fff9a7819 */ /* 0x000fc60000011499 */
[----:B------:R0:W-:Y:S01]  /*7ebb0*/  STL [R1+0x4e2c], R24 ;  /* 0x004e2c1801007387 */ /* 0x0001e20000100800 */
[----:B------:R-:W-:Y:S02]  /*7ebc0*/  F2FP.SATFINITE.E5M2.F32.PACK_AB_MERGE_C R26, R179, R180, RZ ;  /* 0x000000b4b31a723e */ /* 0x000fe400048060ff */
[----:B0-----:R-:W-:-:S03]  /*7ebd0*/  IADD3 R24, P3, R153, R2, RZ ;  /* 0x0000000299187210 */ /* 0x001fc60007f7e0ff */
[----:B------:R-:W-:Y:S02]  /*7ebe0*/  STL [R1+0x4e34], R26 ;  /* 0x004e341a01007387 */ /* 0x000fe40000100800 */
[----:B------:R-:W-:-:S05]  /*7ebf0*/  IMAD.X R25, R154, 0x1, R13, P3 ;  /* 0x000000019a197824 */ /* 0x000fca00018e060d */
[----:B------:R0:W-:Y:S02]  /*7ec00*/  STL.64 [R1+0x17a0], R24 ;  /* 0x0017a01801007387 */ /* 0x0001e40000100a00 */
[----:B0-----:R-:W-:-:S05]  /*7ec10*/  IADD3 R24, P3, R153, R0, RZ ;  /* 0x0000000099187210 */ /* 0x001fca0007f7e0ff */
[----:B------:R-:W-:Y:S01]  /*7ec20*/  IMAD.X R25, R154, 0x1, R7, P3 ;  /* 0x000000019a197824 */ /* 0x000fe200018e0607 */
[----:B--2---:R-:W-:-:S05]  /*7ec30*/  F2FP.SATFINITE.E5M2.F32.PACK_AB_MERGE_C R27, R177, R178, RZ ;  /* 0x000000b2b11b723e */ /* 0x004fca00048060ff */
[----:B------:R0:W-:Y:S01]  /*7ec40*/  STL [R1+0x4e0c], R27 ;  /* 0x004e0c1b01007387 */ /* 0x0001e20000100800 */
[----:B------:R-:W-:-:S05]  /*7ec50*/  F2FP.SATFINITE.E5M2.F32.PACK_AB_MERGE_C R26, R175, R176, RZ ;  /* 0x000000b0af1a723e */ /* 0x000fca00048060ff */
[----:B------:R1:W-:Y:S01]  /*7ec60*/  STL [R1+0x4e18], R26 ;  /* 0x004e181a01007387 */ /* 0x0003e20000100800 */
[----:B0-----:R-:W-:-:S03]  /*7ec70*/  F2FP.SATFINITE.E5M2.F32.PACK_AB_MERGE_C R27, R173, R174, RZ ;  /* 0x000000aead1b723e */ /* 0x001fc600048060ff */
[----:B------:R0:W-:Y:S01]  /*7ec80*/  STL.64 [R1+0x1798], R24 ;  /* 0x0017981801007387 */ /* 0x0001e20000100a00 */
[----:B-1----:R-:W-:-:S03]  /*7ec90*/  F2FP.SATFINITE.E5M2.F32.PACK_AB_MERGE_C R26, R171, R172, RZ ;  /* 0x000000acab1a723e */ /* 0x002fc600048060ff */
[----:B------:R-:W-:Y:S01]  /*7eca0*/  STL [R1+0x4df0], R27 ;  /* 0x004df01b01007387 */ /* 0x000fe20000100800 */
[----:B0-----:R-:W-:-:S03]  /*7ecb0*/  IADD3 R24, P3, R153, R6, RZ ;  /* 0x0000000699187210 */ /* 0x001fc60007f7e0ff */
[----:B------:R0:W-:Y:S02]  /*7ecc0*/  STL [R1+0x4df8], R26 ;  /* 0x004df81a01007387 */ /* 0x0001e40000100800 */
[----:B------:R-:W-:Y:S01]  /*7ecd0*/  IMAD.X R25, R154, 0x1, R5, P3 ;  /* 0x000000019a197824 */ /* 0x000fe200018e0605 */
[----:B0-----:R-:W-:-:S04]  /*7ece0*/  F2FP.SATFINITE.E5M2.F32.PACK_AB_MERGE_C R26, R155, R157, RZ ;  /* 0x0000009d9b1a723e */ /* 0x001fc800048060ff */
[----:B------:R0:W-:Y:S04]  /*7ecf0*/  STL.64 [R1+0x1790], R24 ;  /* 0x0017901801007387 */ /* 0x0001e80000100a00 */
[----:B------:R-:W-:Y:S04]  /*7ed00*/  STL [R1+0x4db0], R26 ;  /* 0x004db01a01007387 */ /* 0x000fe80000100800 */
[----:B------:R-:W2:Y:S04]  /*7ed10*/  LDL.LU R157, [R1+0x11c0] ;  /* 0x0011c000019d7983 */ /* 0x000ea80000300800 */
[----:B------:R-:W2:Y:S01]  /*7ed20*/  LDL.LU R155, [R1+0x11c4] ;  /* 0x0011c400019b7983 */ /* 0x000ea20000300800 */
[----:B0-----:R-:W-:-:S05]  /*7ed30*/  IADD3 R24, P3, R153, R4, RZ ;  /* 0x0000000499187210 */ /* 0x001fca0007f7e0ff */
[----:B------:R-:W-:-:S05]  /*7ed40*/  IMAD.X R25, R154, 0x1, R3, P3 ;  /* 0x000000019a197824 */ /* 0x000fca00018e0603 */
[----:B------:R0:W-:Y:S02]  /*7ed50*/  STL.64 [R1+0x1788], R24 ;  /* 0x0017881801007387 */ /* 0x0001e40000100a00 */
[----:B0-----:R-:W-:Y:S02]  /*7ed60*/  F2FP.SATFINITE.E5M2.F32.PACK_AB_MERGE_C R24, R160, R168, RZ ;  /* 0x000000a8a018723e */ /* 0x001fe400048060ff */
[----:B------:R-:W4:Y:S04]  /*7ed70*/  LDL.LU R168, [R1+0x11c8] ;  /* 0x0011c80001a87983 */ /* 0x000f280000300800 */
[----:B------:R-:W4:Y:S04]  /*7ed80*/  LDL.LU R160, [R1+0x11cc] ;  /* 0x0011cc0001a07983 */ /* 0x000f280000300800 */
[----:B------:R0:W-:Y:S04]  /*7ed90*/  STL [R1+0x4dc4], R24 ;  /* 0x004dc41801007387 */ /* 0x0001e80000100800 */
[----:B------:R-:W4:Y:S04]  /*7eda0*/  LDL.LU R186, [R1+0x11d0] ;  /* 0x0011d00001ba7983 */ /* 0x000f280000300800 */
[----:B------:R-:W4:Y:S01]  /*7edb0*/  LDL.LU R185, [R1+0x11d4] ;  /* 0x0011d40001b97983 */ /* 0x000f220000300800 */
[----:B0-----:R-:W-:-:S05]  /*7edc0*/  F2FP.SATFINITE.E5M2.F32.PACK_AB_MERGE_C R24, R158, R159, RZ ;  /* 0x0000009f9e18723e */ /* 0x001fca00048060ff */
[----:B------:R3:W-:Y:S04]  /*7edd0*/  STL [R1+0x4d7c], R24 ;  /* 0x004d7c1801007387 */ /* 0x0007e80000100800 */
[----:B------:R-:W4:Y:S04]  /*7ede0*/  LDL.LU R184, [R1+0x11d8] ;  /* 0x0011d80001b87983 */ /* 0x000f280000300800 */
[----:B------:R-:W4:Y:S04]  /*7edf0*/  LDL.LU R183, [R1+0x11dc] ;  /* 0x0011dc0001b77983 */ /* 0x000f280000300800 */
[----:B------:R-:W4:Y:S04]  /*7ee00*/  LDL.LU R159, [R1+0x11e0] ;  /* 0x0011e000019f7983 */ /* 0x000f280000300800 */
[----:B------:R-:W4:Y:S04]  /*7ee10*/  LDL.LU R158, [R1+0x11e4] ;  /* 0x0011e400019e7983 */ /* 0x000f280000300800 */
[----:B------:R-:W4:Y:S04]  /*7ee20*/  LDL.LU R182, [R1+0x11e8] ;  /* 0x0011e80001b67983 */ /* 0x000f280000300800 */
[----:B------:R-:W4:Y:S01]  /*7ee30*/  LDL.LU R181, [R1+0x11ec] ;  /* 0x0011ec0001b57983 */ /* 0x000f220000300800 */
[----:B------:R-:W-:Y:S01]  /*7ee40*/  VIADD R153, R153, UR5 ;  /* 0x0000000599997c36 */ /* 0x000fe20008000000 */
[----:B------:R-:W-:-:S04]  /*7ee50*/  ULDC UR5, c[0x0][0x248] ;  /* 0x0000920000057ab9 */ /* 0x000fc80000000800 */
[----:B------:R-:W-:Y:S02]  /*7ee60*/  SHF.R.S32.HI R154, RZ, 0x1f, R153 ;  /* 0x0000001fff9a7819 */ /* 0x000fe40000011499 */
[----:B---3--:R-:W-:-:S05]  /*7ee70*/  F2FP.SATFINITE.E5M2.F32.PACK_AB_MERGE_C R24, R169, R170, RZ ;  /* 0x000000aaa918723e */ /* 0x008fca00048060ff */
[----:B------:R0:W-:Y:S04]  /*7ee80*/  STL [R1+0x4da0], R24 ;  /* 0x004da01801007387 */ /* 0x0001e80000100800 */
[----:B------:R-:W3:Y:S04]  /*7ee90*/  LDL.LU R180, [R1+0x11f0] ;  /* 0x0011f00001b47983 */ /* 0x000ee80000300800 */
[----:B------:R-:W3:Y:S01]  /*7eea0*/  LDL.LU R179, [R1+0x11f4] ;  /* 0x0011f40001b37983 */ /* 0x000ee20000300800 */
[----:B0-----:R-:W-:-:S03]  /*7eeb0*/  IADD3 R24, P3, R153, R2, RZ ;  /* 0x0000000299187210 */ /* 0x001fc60007f7e0ff */
[----:B------:R-:W3:Y:S04]  /*7eec0*/  LDL.LU R178, [R1+0x11f8] ;  /* 0x0011f80001b27983 */ /* 0x000ee80000300800 */
[----:B------:R-:W3:Y:S01]  /*7eed0*/  LDL.LU R177, [R1+0x11fc] ;  /* 0x0011fc0001b17983 */ /* 0x000ee20000300800 */
[----:B------:R-:W-:-:S03]  /*7eee0*/  IMAD.X R25, R154, 0x1, R13, P3 ;  /* 0x000000019a197824 */ /* 0x000fc600018e060d */
[----:B------:R-:W3:Y:S04]  /*7eef0*/  LDL.LU R176, [R1+0xe00] ;  /* 0x000e000001b07983 */ /* 0x000ee80000300800 */
[----:B------:R-:W3:Y:S04]  /*7ef00*/  LDL.LU R175, [R1+0xe04] ;  /* 0x000e040001af7983 */ /* 0x000ee80000300800 */
[----:B------:R-:W3:Y:S04]  /*7ef10*/  LDL.LU R174, [R1+0xe08] ;  /* 0x000e080001ae7983 */ /* 0x000ee80000300800 */
[----:B------:R2:W-:Y:S04]  /*7ef20*/  STL.64 [R1+0x1780], R24 ;  /* 0x0017801801007387 */ /* 0x0005e80000100a00 */
[----:B------:R-:W3:Y:S04]  /*7ef30*/  LDL.LU R173, [R1+0xe0c] ;  /* 0x000e0c0001ad7983 */ /* 0x000ee80000300800 */
[----:B------:R-:W3:Y:S04]  /*7ef40*/  LDL.LU R172, [R1+0xe10] ;  /* 0x000e100001ac7983 */ /* 0x000ee80000300800 */
[----:B------:R-:W3:Y:S04]  /*7ef50*/  LDL.LU R171, [R1+0xe14] ;  /* 0x000e140001ab7983 */ /* 0x000ee80000300800 */
[----:B------:R-:W3:Y:S04]  /*7ef60*/  LDL.LU R170, [R1+0xe18] ;  /* 0x000e180001aa7983 */ /* 0x000ee80000300800 */
[----:B------:R-:W3:Y:S01]  /*7ef70*/  LDL.LU R169, [R1+0xe1c] ;  /* 0x000e1c0001a97983 */ /* 0x000ee20000300800 */
[----:B--2---:R-:W-:-:S03]  /*7ef80*/  F2FP.SATFINITE.E5M2.F32.PACK_AB_MERGE_C R24, R155, R157, RZ ;  /* 0x0000009d9b18723e */ /* 0x004fc600048060ff */
[----:B------:R-:W2:Y:S04]  /*7ef90*/  LDL.LU R157, [R1+0xe20] ;  /* 0x000e2000019d7983 */ /* 0x000ea80000300800 */
[----:B------:R-:W2:Y:S04]  /*7efa0*/  LDL.LU R155, [R1+0xe24] ;  /* 0x000e2400019b7983 */ /* 0x000ea80000300800 */
[----:B------:R0:W-:Y:S02]  /*7efb0*/  STL [R1+0x4d30], R24 ;  /* 0x004d301801007387 */ /* 0x0001e40000100800 */
[----:B0-----:R-:W-:-:S05]  /*7efc0*/  IADD3 R24, P3, R153, R0, RZ ;  /* 0x0000000099187210 */ /* 0x001fca0007f7e0ff */
[----:B------:R-:W-:Y:S01]  /*7efd0*/  IMAD.X R25, R154, 0x1, R7, P3 ;  /* 0x000000019a197824 */ /* 0x000fe200018e0607 */
[----:B----4-:R-:W-:-:S05]  /*7efe0*/  F2FP.SATFINITE.E5M2.F32.PACK_AB_MERGE_C R26, R160, R168, RZ ;  /* 0x000000a8a01a723e */ /* 0x010fca00048060ff */
[----:B------:R-:W-:Y:S04]  /*7eff0*/  STL [R1+0x4d50], R26 ;  /* 0x004d501a01007387 */ /* 0x000fe80000100800 */
[----:B------:R-:W4:Y:S04]  /*7f000*/  LDL.LU R168, [R1+0xe28] ;  /* 0x000e280001a87983 */ /* 0x000f280000300800 */
[----:B------:R-:W4:Y:S04]  /*7f010*/  LDL.LU R160, [R1+0xe2c] ;  /* 0x000e2c0001a07983 */ /* 0x000f280000300800 */
[----:B------:R0:W-:Y:S01]  /*7f020*/  STL.64 [R1+0x1778], R24 ;  /* 0x0017781801007387 */ /* 0x0001e20000100a00 */
[----:B------:R-:W-:-:S02]  /*7f030*/  F2FP.SATFINITE.E5M2.F32.PACK_AB_MERGE_C R27, R185, R186, RZ ;  /* 0x000000bab91b723e */ /* 0x000fc400048060ff */
[----:B0-----:R-:W-:Y:S02]  /*7f040*/  IADD3 R24, P3, R153, R6, RZ ;  /* 0x0000000699187210 */ /* 0x001fe40007f7e0ff */
[----:B------:R-:W-:-:S03]  /*7f050*/  F2FP.SATFINITE.E5M2.F32.PACK_AB_MERGE_C R26, R183, R184, RZ ;  /* 0x000000b8b71a723e */ /* 0x000fc600048060ff */
[----:B------:R-:W-:Y:S01]  /*7f060*/  IMAD.X R25, R154, 0x1, R5, P3 ;  /* 0x000000019a197824 */ /* 0x000fe200018e0605 */
[----:B------:R-:W-:Y:S04]  /*7f070*/  STL [R1+0x4cf4], R27 ;  /* 0x004cf41b01007387 */ /* 0x000fe80000100800 */
[----:B------:R0:W-:Y:S04]  /*7f080*/  STL [R1+0x4d0c], R26 ;  /* 0x004d0c1a01007387 */ /* 0x0001e80000100800 */
[----:B------:R1:W-:Y:S01]  /*7f090*/  STL.64 [R1+0x1770], R24 ;  /* 0x0017701801007387 */ /* 0x0003e20000100a00 */
[----:B0-----:R-:W-:-:S02]  /*7f0a0*/  F2FP.SATFINITE.E5M2.F32.PACK_AB_MERGE_C R26, R158, R159, RZ ;  /* 0x0000009f9e1a723e */ /* 0x001fc400048060ff */
[----:B-1----:R-:W-:-:S03]  /*7f0b0*/  IADD3 R24, P3, R153, R4, RZ ;  /* 0x0000000499187210 */ /* 0x002fc60007f7e0ff */
[----:B------:R-:W-:Y:S02]  /*7f0c0*/  STL [R1+0x4c78], R26 ;  /* 0x004c781a01007387 */ /* 0x000fe40000100800 */
[----:B------:R-:W-:Y:S02]  /*7f0d0*/  IMAD.X R25, R154, 0x1, R3, P3 ;  /* 0x000000019a197824 */ /* 0x000fe400018e0603 */
[----:B------:R-:W4:Y:S04]  /*7f0e0*/  LDL.LU R159, [R1+0xe30] ;  /* 0x000e3000019f7983 */ /* 0x000f280000300800 */
[----:B------:R-:W4:Y:S01]  /*7f0f0*/  LDL.LU R158, [R1+0xe34] ;  /* 0x000e3400019e7983 */ /* 0x000f220000300800 */
[----:B------:R-:W-:Y:S01]  /*7f100*/  VIADD R153, R153, UR5 ;  /* 0x0000000599997c36 */ /* 0x000fe20008000000 */
[----:B------:R-:W-:-:S02]  /*7f110*/  ULDC UR5, c[0x0][0x248] ;  /* 0x0000920000057ab9 */ /* 0x000fc40000000800 */
[----:B------:R0:W-:Y:S02]  /*7f120*/  STL.64 [R1+0x1768], R24 ;  /* 0x0017681801007387 */ /* 0x0001e40000100a00 */
[----:B------:R-:W-:Y:S02]  /*7f130*/  SHF.R.S32.HI R154, RZ, 0x1f, R153 ;  /* 0x0000001fff9a7819 */ /* 0x000fe40000011499 */
[----:B0-----:R-:W-:Y:S02]  /*7f140*/  F2FP.SATFINITE.E5M2.F32.PACK_AB_MERGE_C R25, R181, R182, RZ ;  /* 0x000000b6b519723e */ /* 0x001fe400048060ff */
[----:B---3--:R-:W-:-:S03]  /*7f150*/  F2FP.SATFINITE.E5M2.F32.PACK_AB_MERGE_C R24, R179, R180, RZ ;  /* 0x000000b4b318723e */ /* 0x008fc600048060ff */
[----:B------:R-:W-:Y:S04]  /*7f160*/  STL [R1+0x4cb8], R25 ;  /* 0x004cb81901007387 */ /* 0x000fe80000100800 */
[----:B------:R0:W-:Y:S01]  /*7f170*/  STL [R1+0x4c18], R24 ;  /* 0x004c181801007387 */ /* 0x0001e20000100800 */
[----:B------:R-:W-:Y:S02]  /*7f180*/  F2FP.SATFINITE.E5M2.F32.PACK_AB_MERGE_C R26, R177, R178, RZ ;  /* 0x000000b2b11a723e */ /* 0x000fe400048060ff */
[----:B0-----:R-:W-:-:S03]  /*7f190*/  IADD3 R24, P3, R153, R2, RZ ;  /* 0x0000000299187210 */ /* 0x001fc60007f7e0ff */
[----:B------:R0:W-:Y:S02]  /*7f1a0*/  STL [R1+0x4c38], R26 ;  /* 0x004c381a01007387 */ /* 0x0001e40000100800 */
[----:B------:R-:W-:Y:S01]  /*7f1b0*/  IMAD.X R25, R154, 0x1, R13, P3 ;  /* 0x000000019a197824 */ /* 0x000fe200018e060d */
[----:B------:R-:W-:-:S04]  /*7f1c0*/  F2FP.SATFINITE.E5M2.F32.PACK_AB_MERGE_C R27, R175, R176, RZ ;  /* 0x000000b0af1b723e */ /* 0x000fc800048060ff */
[----:B------:R1:W-:Y:S01]  /*7f1d0*/  STL.64 [R1+0x1760], R24 ;  /* 0x0017601801007387 */ /* 0x0003e20000100a00 */
[----:B0-----:R-:W-:-:S03]  /*7f1e0*/  F2FP.SATFINITE.E5M2.F32.PACK_AB_MERGE_C R26, R173, R174, RZ ;  /* 0x000000aead1a723e */ /* 0x001fc600048060ff */
[----:B------:R0:W-:Y:S01]  /*7f1f0*/  STL [R1+0x4bc8], R27 ;  /* 0x004bc81b01007387 */ /* 0x0001e20000100800 */
[----:B-1----:R-:W-:-:S03]  /*7f200*/  IADD3 R24, P3, R153, R0, RZ ;  /* 0x0000000099187210 */ /* 0x002fc60007f7e0ff */
[----:B------:R1:W-:Y:S02]  /*7f210*/  STL [R1+0x4bd4], R26 ;  /* 0x004bd41a01007387 */ /* 0x0003e40000100800 */
[----:B------:R-:W-:Y:S01]  /*7f220*/  IMAD.X R25, R154, 0x1, R7, P3 ;  /* 0x000000019a197824 */ /* 0x000fe200018e0607 */
[----:B0-----:R-:W-:-:S04]  /*7f230*/  F2FP.SATFINITE.E5M2.F32.PACK_AB_MERGE_C R27, R171, R172, RZ ;  /* 0x000000acab1b723e */ /* 0x001fc800048060ff */
[----:B------:R0:W-:Y:S01]  /*7f240*/  STL.64 [R1+0x1758], R24 ;  /* 0x0017581801007387 */ /* 0x0001e20000100a00 */
[----:B-1----:R-:W-:-:S03]  /*7f250*/  F2FP.SATFINITE.E5M2.F32.PACK_AB_MERGE_C R26, R169, R170, RZ ;  /* 0x000000aaa91a723e */ /* 0x002fc600048060ff */
[----:B------:R-:W-:Y:S01]  /*7f260*/  STL [R1+0x4b84], R27 ;  /* 0x004b841b01007387 */ /* 0x000fe20000100800 */
        /* <DEDUP_REMOVED lines=8> */
[----:B0-----:R-:W-:-:S05]  /*7f2f0*/  IADD3 R24, P3, R153, R4, RZ ;  /* 0x0000000499187210 */ /* 0x001fca0007f7e0ff */
[----:B------:R-:W-:-:S05]  /*7f300*/  IMAD.X R25, R154, 0x1, R3, P3 ;  /* 0x000000019a197824 */ /* 0x000fca00018e0603 */
[----:B------:R4:W-:Y:S04]  /*7f310*/  STL.64 [R1+0x1748], R24 ;  /* 0x0017481801007387 */ /* 0x0009e80000100a00 */
[----:B------:R-:W3:Y:S04]  /*7f320*/  LDL.LU R188, [R1+0xe40] ;  /* 0x000e400001bc7983 */ /* 0x000ee80000300800 */
[----:B------:R-:W3:Y:S01]  /*7f330*/  LDL.LU R187, [R1+0xe44] ;  /* 0x000e440001bb7983 */ /* 0x000ee20000300800 */
[----:B----4-:R-:W-:-:S05]  /*7f340*/  F2FP.SATFINITE.E5M2.F32.PACK_AB_MERGE_C R24, R160, R168, RZ ;  /* 0x000000a8a018723e */ /* 0x010fca00048060ff */
        /* <DEDUP_REMOVED lines=25> */
[----:B--2---:R-:W-:-:S03]  /*7f4e0*/  F2FP.SATFINITE.E5M2.F32.PACK_AB_MERGE_C R24, R155, R157, RZ ;  /* 0x0000009d9b18723e */ /* 0x004fc600048060ff */
[----:B------:R-:W2:Y:S04]  /*7f4f0*/  LDL.LU R157, [R1+0xea0] ;  /* 0x000ea000019d7983 */ /* 0x000ea80000300800 */
[----:B------:R-:W2:Y:S01]  /*7f500*/  LDL.LU R155, [R1+0xea4] ;  /* 0x000ea400019b7983 */ /* 0x000ea20000300800 */
[----:B------:R-:W-:Y:S01]  /*7f510*/  VIADD R153, R153, UR5 ;  /* 0x0000000599997c36 */ /* 0x000fe20008000000 */
[----:B------:R-:W-:Y:S02]  /*7f520*/  ULDC UR5, c[0x0][0x248] ;  /* 0x0000920000057ab9 */ /* 0x000fe40000000800 */
[----:B------:R0:W-:Y:S02]  /*7f530*/  STL [R1+0x4af4], R24 ;  /* 0x004af41801007387 */ /* 0x0001e40000100800 */
[----:B------:R-:W-:-:S02]  /*7f540*/  SHF.R.S32.HI R154, RZ, 0x1f, R153 ;  /* 0x0000001fff9a7819 */ /* 0x000fc40000011499 */
[----:B0-----:R-:W-:-:S05]  /*7f550*/  IADD3 R24, P3, R153, R2, RZ ;  /* 0x0000000299187210 */ /* 0x001fca0007f7e0ff */
[----:B------:R-:W-:-:S05]  /*7f560*/  IMAD.X R25, R154, 0x1, R13, P3 ;  /* 0x000000019a197824 */ /* 0x000fca00018e060d */
[----:B------:R0:W-:Y:S01]  /*7f570*/  STL.64 [R1+0x1740], R24 ;  /* 0x0017401801007387 */ /* 0x0001e20000100a00 */
[----:B---3--:R-:W-:Y:S02]  /*7f580*/  F2FP.SATFINITE.E5M2.F32.PACK_AB_MERGE_C R27, R187, R188, RZ ;  /* 0x000000bcbb1b723e */ /* 0x008fe400048060ff */
[----:B0-----:R-:W-:-:S03]  /*7f590*/  IADD3 R24, P3, R153, R0, RZ ;  /* 0x0000000099187210 */ /* 0x001fc60007f7e0ff */
[----:B------:R0:W-:Y:S02]  /*7f5a0*/  STL [R1+0x4a6c], R27 ;  /* 0x004a6c1b01007387 */ /* 0x0001e40000100800 */
[----:B------:R-:W-:Y:S01]  /*7f5b0*/  IMAD.X R25, R154, 0x1, R7, P3 ;  /* 0x000000019a197824 */ /* 0x000fe200018e0607 */
[----:B----4-:R-:W-:-:S05]  /*7f5c0*/  F2FP.SATFINITE.E5M2.F32.PACK_AB_MERGE_C R26, R185, R186, RZ ;  /* 0x000000bab91a723e */ /* 0x010fca00048060ff */
[----:B------:R1:W-:Y:S04]  /*7f5d0*/  STL [R1+0x4a9c], R26 ;  /* 0x004a9c1a01007387 */ /* 0x0003e80000100800 */
[----:B------:R3:W-:Y:S01]  /*7f5e0*/  STL.64 [R1+0x1738], R24 ;  /* 0x0017381801007387 */ /* 0x0007e20000100a00 */
[----:B0-----:R-:W-:Y:S02]  /*7f5f0*/  F2FP.SATFINITE.E5M2.F32.PACK_AB_MERGE_C R27, R183, R184, RZ ;  /* 0x000000b8b71b723e */ /* 0x001fe400048060ff */
[----:B-1----:R-:W-:Y:S02]  /*7f600*/  F2FP.SATFINITE.E5M2.F32.PACK_AB_MERGE_C R26, R181, R182, RZ ;  /* 0x000000b6b51a723e */ /* 0x002fe400048060ff */
[----:B---3--:R-:W-:Y:S01]  /*7f610*/  IADD3 R24, P3, R153, R6, RZ ;  /* 0x0000000699187210 */ /* 0x008fe20007f7e0ff */
[----:B------:R-:W-:Y:S04]  /*7f620*/  STL [R1+0x4a2c], R27 ;  /* 0x004a2c1b01007387 */ /* 0x000fe80000100800 */
[----:B------:R-:W-:Y:S01]  /*7f630*/  IMAD.X R25, R154, 0x1, R5, P3 ;  /* 0x000000019a197824 */ /* 0x000fe200018e0605 */
[----:B------:R0:W-:Y:S04]  /*7f640*/  STL [R1+0x4a44], R26 ;  /* 0x004a441a01007387 */ /* 0x0001e80000100800 */
[----:B------:R1:W-:Y:S01]  /*7f650*/  STL.64 [R1+0x1730], R24 ;  /* 0x0017301801007387 */ /* 0x0003e20000100a00 */
[----:B0-----:R-:W-:-:S02]  /*7f660*/  F2FP.SATFINITE.E5M2.F32.PACK_AB_MERGE_C R26, R179, R180, RZ ;  /* 0x000000b4b31a723e */ /* 0x001fc400048060ff */
[----:B-1----:R-:W-:-:S03]  /*7f670*/  IADD3 R24, P3, R153, R4, RZ ;  /* 0x0000000499187210 */ /* 0x002fc60007f7e0ff */
[----:B------:R-:W-:Y:S02]  /*7f680*/  STL [R1+0x49c8], R26 ;  /* 0x0049c81a01007387 */ /* 0x000fe40000100800 */
[----:B------:R-:W-:Y:S02]  /*7f690*/  IMAD.X R25, R154, 0x1, R3, P3 ;  /* 0x000000019a197824 */ /* 0x000fe400018e0603 */
[----:B------:R-:W-:Y:S01]  /*7f6a0*/  VIADD R153, R153, UR5 ;  /* 0x0000000599997c36 */ /* 0x000fe20008000000 */
[----:B------:R-:W-:Y:S02]  /*7f6b0*/  ULDC UR5, c[0x0][0x248] ;  /* 0x0000920000057ab9 */ /* 0x000fe40000000800 */
[----:B------:R0:W-:Y:S02]  /*7f6c0*/  STL.64 [R1+0x1728], R24 ;  /* 0x0017281801007387 */ /* 0x0001e40000100a00 */
[----:B------:R-:W-:Y:S02]  /*7f6d0*/  SHF.R.S32.HI R154, RZ, 0x1f, R153 ;  /* 0x0000001fff9a7819 */ /* 0x000fe40000011499 */
[----:B0-----:R-:W-:-:S02]  /*7f6e0*/  F2FP.SATFINITE.E5M2.F32.PACK_AB_MERGE_C R25, R177, R178, RZ ;  /* 0x000000b2b119723e */ /* 0x001fc400048060ff */
[----:B------:R-:W-:-:S03]  /*7f6f0*/  F2FP.SATFINITE.E5M2.F32.PACK_AB_MERGE_C R24, R175, R176, RZ ;  /* 0x000000b0af18723e */ /* 0x000fc600048060ff */
        /* <DEDUP_REMOVED lines=21> */
[----:B0-----:R-:W-:-:S05]  /*7f850*/  IADD3 R24, P3, R153, R4, RZ ;  /* 0x0000000499187210 */ /* 0x001fca0007f7e0ff */
[----:B------:R-:W-:Y:S01]  /*7f860*/  IMAD.X R25, R154, 0x1, R3, P3 ;  /* 0x000000019a197824 */ /* 0x000fe200018e0603 */
[----:B--2---:R-:W-:-:S05]  /*7f870*/  F2FP.SATFINITE.E5M2.F32.PACK_AB_MERGE_C R26, R155, R157, RZ ;  /* 0x0000009d9b1a723e */ /* 0x004fca00048060ff */
[----:B------:R-:W-:Y:S04]  /*7f880*/  STL [R1+0x48c8], R26 ;  /* 0x0048c81a01007387 */ /* 0x000fe80000100800 */
[----:B------:R-:W2:Y:S04]  /*7f890*/  LDL.LU R212, [R1+0xea8] ;  /* 0x000ea80001d47983 */ /* 0x000ea80000300800 */
[----:B------:R-:W2:Y:S04]  /*7f8a0*/  LDL.LU R211, [R1+0xeac] ;  /* 0x000eac0001d37983 */ /* 0x000ea80000300800 */
[----:B------:R-:W3:Y:S04]  /*7f8b0*/  LDL.LU R210, [R1+0xeb0] ;  /* 0x000eb00001d27983 */ /* 0x000ee80000300800 */
[----:B------:R2:W-:Y:S04]  /*7f8c0*/  STL.64 [R1+0x1708], R24 ;  /* 0x0017081801007387 */ /* 0x0005e80000100a00 */
        /* <DEDUP_REMOVED lines=47> */
[----:B--2---:R-:W-:-:S05]  /*7fbc0*/  F2FP.SATFINITE.E5M2.F32.PACK_AB_MERGE_C R25, R211, R212, RZ ;  /* 0x000000d4d319723e */ /* 0x004fca00048060ff */
[----:B------:R-:W-:Y:S01]  /*7fbd0*/  STL [R1+0x48cc], R25 ;  /* 0x0048cc1901007387 */ /* 0x000fe20000100800 */
[----:B---3--:R-:W-:Y:S01]  /*7fbe0*/  F2FP.SATFINITE.E5M2.F32.PACK_AB_MERGE_C R24, R169, R210, RZ ;  /* 0x000000d2a918723e */ /* 0x008fe200048060ff */
[----:B------:R-:W-:Y:S01]  /*7fbf0*/  VIADD R169, R153, UR5 ;  /* 0x0000000599a97c36 */ /* 0x000fe20008000000 */
[----:B------:R-:W-:Y:S01]  /*7fc00*/  LOP3.LUT R165, R165, 0xffff, RZ, 0xc0, !PT ;  /* 0x0000ffffa5a57812 */ /* 0x000fe200078ec0ff */
[----:B------:R-:W-:Y:S02]  /*7fc10*/  ULDC UR5, c[0x0][0x228] ;  /* 0x00008a0000057ab9 */ /* 0x000fe40000000800 */
[----:B------:R4:W-:Y:S01]  /*7fc20*/  STL [R1+0x4894], R24 ;  /* 0x0048941801007387 */ /* 0x0009e20000100800 */
[----:B------:R-:W-:-:S03]  /*7fc30*/  SHF.R.S32.HI R26, RZ, 0x1f, R169 ;  /* 0x0000001fff1a7819 */ /* 0x000fc600000114a9 */
[----:B------:R-:W-:Y:S01]  /*7fc40*/  STL [R1+0xe00], R169 ;  /* 0x000e00a901007387 */ /* 0x000fe20000100800 */
[----:B----4-:R-:W-:-:S05]  /*7fc50*/  F2FP.SATFINITE.E5M2.F32.PACK_AB_MERGE_C R24, R208, R209, RZ ;  /* 0x000000d1d018723e */ /* 0x010fca00048060ff */
[----:B------:R0:W-:Y:S02]  /*7fc60*/  STL [R1+0x48ac], R24 ;  /* 0x0048ac1801007387 */ /* 0x0001e40000100800 */
[----:B0-----:R-:W-:Y:S02]  /*7fc70*/  IADD3 R24, P3, R169, R2, RZ ;  /* 0x00000002a9187210 */ /* 0x001fe40007f7e0ff */
[----:B------:R0:W-:Y:S03]  /*7fc80*/  STL [R1+0xe04], R26 ;  /* 0x000e041a01007387 */ /* 0x0001e60000100800 */
[----:B------:R-:W-:-:S05]  /*7fc90*/  IMAD.X R25, R26, 0x1, R13, P3 ;  /* 0x000000011a197824 */ /* 0x000fca00018e060d */
[----:B------:R1:W-:Y:S01]  /*7fca0*/  STL.64 [R1+0x1700], R24 ;  /* 0x0017001801007387 */ /* 0x0003e20000100a00 */
[----:B0-----:R-:W-:Y:S02]  /*7fcb0*/  F2FP.SATFINITE.E5M2.F32.PACK_AB_MERGE_C R26, R204, R205, RZ ;  /* 0x000000cdcc1a723e */ /* 0x001fe400048060ff */
[----:B-1----:R-:W-:Y:S02]  /*7fcc0*/  F2FP.SATFINITE.E5M2.F32.PACK_AB_MERGE_C R24, R206, R207, RZ ;  /* 0x000000cfce18723e */ /* 0x002fe400048060ff */
[----:B------:R-:W-:-:S03]  /*7fcd0*/  F2FP.SATFINITE.E5M2.F32.PACK_AB_MERGE_C R25, R202, R203, RZ ;  /* 0x000000cbca19723e */ /* 0x000fc600048060ff */
[----:B------:R0:W-:Y:S04]  /*7fce0*/  STL [R1+0x486c], R24 ;  /* 0x00486c1801007387 */ /* 0x0001e80000100800 */
[----:B------:R1:W-:Y:S01]  /*7fcf0*/  STL [R1+0x4888], R26 ;  /* 0x0048881a01007387 */ /* 0x0003e20000100800 */
[----:B0-----:R-:W-:-:S03]  /*7fd00*/  F2FP.SATFINITE.E5M2.F32.PACK_AB_MERGE_C R24, R200, R201, RZ ;  /* 0x000000c9c818723e */ /* 0x001fc600048060ff */
[----:B------:R0:W-:Y:S01]  /*7fd10*/  STL [R1+0x4850], R25 ;  /* 0x0048501901007387 */ /* 0x0001e20000100800 */
[----:B-1----:R-:W-:-:S03]  /*7fd20*/  F2FP.SATFINITE.E5M2.F32.PACK_AB_MERGE_C R26, R198, R199, RZ ;  /* 0x000000c7c61a723e */ /* 0x002fc600048060ff */
        /* <DEDUP_REMOVED lines=20> */
[----:B------:R1:W-:Y:S04]  /*7fe70*/  STL [R1+0x4738], R26 ;  /* 0x0047381a01007387 */ /* 0x0003e80000100800 */
[----:B------:R2:W-:Y:S01]  /*7fe80*/  STL [R1+0x472c], R25 ;  /* 0x00472c1901007387 */ /* 0x0005e20000100800 */
[----:B0-----:R-:W-:-:S05]  /*7fe90*/  F2FP.SATFINITE.E5M2.F32.PACK_AB_MERGE_C R24, R176, R177, RZ ;  /* 0x000000b1b018723e */ /* 0x001fca00048060ff */
[----:B------:R0:W-:Y:S01]  /*7fea0*/  STL [R1+0x4730], R24 ;  /* 0x0047301801007387 */ /* 0x0001e20000100800 */
[----:B-1----:R-:W-:-:S05]  /*7feb0*/  F2FP.SATFINITE.E5M2.F32.PACK_AB_MERGE_C R26, R174, R175, RZ ;  /* 0x000000afae1a723e */ /* 0x002fca00048060ff */
[----:B------:R1:W-:Y:S01]  /*7fec0*/  STL [R1+0x4724], R26 ;  /* 0x0047241a01007387 */ /* 0x0003e20000100800 */
[----:B--2---:R-:W-:-:S05]  /*7fed0*/  F2FP.SATFINITE.E5M2.F32.PACK_AB_MERGE_C R25, R172, R173, RZ ;  /* 0x000000adac19723e */ /* 0x004fca00048060ff */
[----:B------:R2:W-:Y:S01]  /*7fee0*/  STL [R1+0x4728], R25 ;  /* 0x0047281901007387 */ /* 0x0005e20000100800 */
[----:B0-----:R-:W-:-:S05]  /*7fef0*/  F2FP.SATFINITE.E5M2.F32.PACK_AB_MERGE_C R24, R170, R171, RZ ;  /* 0x000000abaa18723e */ /* 0x001fca00048060ff */
[----:B------:R-:W-:Y:S01]  /*7ff00*/  STL [R1+0x471c], R24 ;  /* 0x00471c1801007387 */ /* 0x000fe20000100800 */
[----:B-1----:R-:W-:-:S05]  /*7ff10*/  F2FP.SATFINITE.E5M2.F32.PACK_AB_MERGE_C R26, R160, R168, RZ ;  /* 0x000000a8a01a723e */ /* 0x002fca00048060ff */
[----:B------:R0:W-:Y:S01]  /*7ff20*/  STL [R1+0x4720], R26 ;  /* 0x0047201a01007387 */ /* 0x0001e20000100800 */
[----:B--2---:R-:W-:-:S03]  /*7ff30*/  F2FP.SATFINITE.E5M2.F32.PACK_AB_MERGE_C R25, R158, R159, RZ ;  /* 0x0000009f9e19723e */ /* 0x004fc600048060ff */
[----:B0-----:R-:W2:Y:S01]  /*7ff40*/  LDL.LU R26, [R1+0xf70] ;  /* 0x000f7000011a7983 */ /* 0x001ea20000300800 */
[----:B------:R-:W-:-:S03]  /*7ff50*/  F2FP.SATFINITE.E5M2.F32.PACK_AB_MERGE_C R24, R155, R157, RZ ;  /* 0x0000009d9b18723e */ /* 0x000fc600048060ff */
[----:B------:R0:W-:Y:S04]  /*7ff60*/  STL [R1+0x4714], R25 ;  /* 0x0047141901007387 */ /* 0x0001e80000100800 */
[----:B------:R-:W2:Y:S04]  /*7ff70*/  LDL.LU R27, [R1+0xf74] ;  /* 0x000f7400011b7983 */ /* 0x000ea80000300800 */
[----:B------:R1:W-:Y:S04]  /*7ff80*/  STL [R1+0x4718], R24 ;  /* 0x0047181801007387 */ /* 0x0003e80000100800 */
[----:B------:R-:W0:Y:S04]  /*7ff90*/  LDL.LU R28, [R1+0xf78] ;  /* 0x000f7800011c7983 */ /* 0x000e280000300800 */
[----:B------:R-:W0:Y:S04]  /*7ffa0*/  LDL.LU R29, [R1+0xf7c] ;  /* 0x000f7c00011d7983 */ /* 0x000e280000300800 */
[----:B------:R-:W1:Y:S04]  /*7ffb0*/  LDL.LU R30, [R1+0xf80] ;  /* 0x000f8000011e7983 */ /* 0x000e680000300800 */
[----:B------:R-:W1:Y:S04]  /*7ffc0*/  LDL.LU R252, [R1+0xf84] ;  /* 0x000f840001fc7983 */ /* 0x000e680000300800 */
        /* <DEDUP_REMOVED lines=50> */
[----:B------:R-:W4:Y:S04]  /*802f0*/  LDL R173, [R1+0xc50] ;  /* 0x000c500001ad7983 */ /* 0x000f280000100800 */
[----:B------:R-:W4:Y:S04]  /*80300*/  LDL.LU R172, [R1+0xc54] ;  /* 0x000c540001ac7983 */ /* 0x000f280000300800 */
[----:B------:R-:W4:Y:S04]  /*80310*/  LDL.LU R171, [R1+0xc58] ;  /* 0x000c580001ab7983 */ /* 0x000f280000300800 */
[----:B------:R-:W4:Y:S04]  /*80320*/  LDL.LU R170, [R1+0xc5c] ;  /* 0x000c5c0001aa7983 */ /* 0x000f280000300800 */
[----:B------:R-:W4:Y:S04]  /*80330*/  LDL.LU R168, [R1+0xc60] ;  /* 0x000c600001a87983 */ /* 0x000f280000300800 */
[----:B------:R-:W4:Y:S01]  /*80340*/  LDL.LU R157, [R1+0xc64] ;  /* 0x000c6400019d7983 */ /* 0x000f220000300800 */
[----:B--2---:R-:W-:-:S05]  /*80350*/  F2FP.SATFINITE.E5M2.F32.PACK_AB_MERGE_C R26, R27, R26, RZ ;  /* 0x0000001a1b1a723e */ /* 0x004fca00048060ff */
[----:B------:R3:W-:Y:S01]  /*80360*/  STL [R1+0x470c], R26 ;  /* 0x00470c1a01007387 */ /* 0x0007e20000100800 */
[----:B0-----:R-:W-:-:S05]  /*80370*/  F2FP.SATFINITE.E5M2.F32.PACK_AB_MERGE_C R25, R29, R28, RZ ;  /* 0x0000001c1d19723e */ /* 0x001fca00048060ff */
[----:B------:R4:W-:Y:S01]  /*80380*/  STL [R1+0x4710], R25 ;  /* 0x0047101901007387 */ /* 0x0009e20000100800 */
[----:B-1----:R-:W-:-:S05]  /*80390*/  F2FP.SATFINITE.E5M2.F32.PACK_AB_MERGE_C R24, R252, R30, RZ ;  /* 0x0000001efc18723e */ /* 0x002fca00048060ff */
[----:B------:R0:W-:Y:S01]  /*803a0*/  STL [R1+0x4704], R24 ;  /* 0x0047041801007387 */ /* 0x0001e20000100800 */
[----:B---3--:R-:W-:-:S05]  /*803b0*/  F2FP.SATFINITE.E5M2.F32.PACK_AB_MERGE_C R26, R250, R251, RZ ;  /* 0x000000fbfa1a723e */ /* 0x008fca00048060ff */
[----:B------:R1:W-:Y:S01]  /*803c0*/  STL [R1+0x4708], R26 ;  /* 0x0047081a01007387 */ /* 0x0003e20000100800 */
[----:B----4-:R-:W-:-:S05]  /*803d0*/  F2FP.SATFINITE.E5M2.F32.PACK_AB_MERGE_C R25, R222, R249, RZ ;  /* 0x000000f9de19723e */ /* 0x010fca00048060ff */
        /* <DEDUP_REMOVED lines=41> */
[----:B--2---:R-:W-:-:S03]  /*80670*/  F2FP.SATFINITE.E5M2.F32.PACK_AB_MERGE_C R25, R170, R171, RZ ;  /* 0x000000abaa19723e */ /* 0x004fc600048060ff */
[----:B------:R-:W2:Y:S04]  /*80680*/  LDL.LU R30, [R1+0xc68] ;  /* 0x000c6800011e7983 */ /* 0x000ea80000300800 */
[----:B------:R-:W-:Y:S01]  /*80690*/  STL [R1+0xe10], R25 ;  /* 0x000e101901007387 */ /* 0x000fe20000100800 */
[----:B0-----:R-:W-:-:S03]  /*806a0*/  F2FP.SATFINITE.E5M2.F32.PACK_AB_MERGE_C R24, R157, R168, RZ ;  /* 0x000000a89d18723e */ /* 0x001fc600048060ff */
[----:B------:R-:W2:Y:S04]  /*806b0*/  LDL.LU R29, [R1+0xc6c] ;  /* 0x000c6c00011d7983 */ /* 0x000ea80000300800 */
[----:B------:R0:W-:Y:S04]  /*806c0*/  STL [R1+0xe1c], R24 ;  /* 0x000e1c1801007387 */ /* 0x0001e80000100800 */
[----:B------:R-:W3:Y:S04]  /*806d0*/  LDL.LU R28, [R1+0xc70] ;  /* 0x000c7000011c7983 */ /* 0x000ee80000300800 */
[----:B------:R-:W3:Y:S04]  /*806e0*/  LDL.LU R27, [R1+0xc74] ;  /* 0x000c7400011b7983 */ /* 0x000ee80000300800 */
[----:B-1----:R-:W4:Y:S04]  /*806f0*/  LDL.LU R26, [R1+0xc78] ;  /* 0x000c7800011a7983 */ /* 0x002f280000300800 */
[----:B------:R-:W4:Y:S04]  /*80700*/  LDL.LU R153, [R1+0xc7c] ;  /* 0x000c7c0001997983 */ /* 0x000f280000300800 */
[----:B------:R-:W4:Y:S04]  /*80710*/  LDL.LU R154, [R1+0xc80] ;  /* 0x000c8000019a7983 */ /* 0x000f280000300800 */
[----:B0-----:R-:W4:Y:S04]  /*80720*/  LDL.LU R24, [R1+0xc84] ;  /* 0x000c840001187983 */ /* 0x001f280000300800 */
        /* <DEDUP_REMOVED lines=28> */
[----:B------:R-:W-:-:S03]  /*808f0*/  F2FP.SATFINITE.E5M2.F32.PACK_AB_MERGE_C R160, R160, R189, RZ ;  /* 0x000000bda0a0723e */ /* 0x000fc600048060ff */
[----:B------:R-:W4:Y:S01]  /*80900*/  LDL.LU R193, [R1+0xcf8] ;  /* 0x000cf80001c17983 */ /* 0x000f220000300800 */
[----:B------:R-:W-:-:S03]  /*80910*/  F2FP.SATFINITE.E5M2.F32.PACK_AB_MERGE_C R155, R155, R188, RZ ;  /* 0x000000bc9b9b723e */ /* 0x000fc600048060ff */
[----:B------:R-:W4:Y:S01]  /*80920*/  LDL.LU R192, [R1+0xcfc] ;  /* 0x000cfc0001c07983 */ /* 0x000f220000300800 */
[----:B------:R-:W-:-:S03]  /*80930*/  F2FP.SATFINITE.E5M2.F32.PACK_AB_MERGE_C R159, R159, R187, RZ ;  /* 0x000000bb9f9f723e */ /* 0x000fc600048060ff */
[----:B------:R-:W4:Y:S01]  /*80940*/  LDL.LU R191, [R1+0xd00] ;  /* 0x000d000001bf7983 */ /* 0x000f220000300800 */
[----:B------:R-:W-:-:S03]  /*80950*/  F2FP.SATFINITE.E5M2.F32.PACK_AB_MERGE_C R158, R158, R186, RZ ;  /* 0x000000ba9e9e723e */ /* 0x000fc600048060ff */
        /* <DEDUP_REMOVED lines=25> */
[----:B------:R0:W-:Y:S01]  /*80af0*/  STL [R1+0xe18], R29 ;  /* 0x000e181d01007387 */ /* 0x0001e20000100800 */
[----:B---3--:R-:W-:-:S03]  /*80b00*/  F2FP.SATFINITE.E5M2.F32.PACK_AB_MERGE_C R27, R27, R28, RZ ;  /* 0x0000001c1b1b723e */ /* 0x008fc600048060ff */
[----:B0-----:R-:W3:Y:S01]  /*80b10*/  LDL.LU R29, [R1+0x51dc] ;  /* 0x0051dc00011d7983 */ /* 0x001ee20000300800 */
[----:B----4-:R-:W-:-:S03]  /*80b20*/  F2FP.SATFINITE.E5M2.F32.PACK_AB_MERGE_C R153, R153, R26, RZ ;  /* 0x0000001a9999723e */ /* 0x010fc600048060ff */
[----:B------:R-:W3:Y:S04]  /*80b30*/  LDL.LU R28, [R1+0x51d8] ;  /* 0x0051d800011c7983 */ /* 0x000ee80000300800 */
[----:B------:R0:W-:Y:S04]  /*80b40*/  STL [R1+0xe24], R27 ;  /* 0x000e241b01007387 */ /* 0x0001e80000100800 */
[----:B0-----:R-:W4:Y:S04]  /*80b50*/  LDL.LU R27, [R1+0x51d4] ;  /* 0x0051d400011b7983 */ /* 0x001f280000300800 */
[----:B------:R-:W4:Y:S01]  /*80b60*/  LDL.LU R26, [R1+0x51d0] ;  /* 0x0051d000011a7983 */ /* 0x000f220000300800 */
[----:B------:R-:W-:-:S03]  /*80b70*/  F2FP.SATFINITE.E5M2.F32.PACK_AB_MERGE_C R25, R252, R25, RZ ;  /* 0x00000019fc19723e */ /* 0x000fc600048060ff */
[----:B------:R0:W-:Y:S02]  /*80b80*/  STL [R1+0xe20], R153 ;  /* 0x000e209901007387 */ /* 0x0001e40000100800 */
[----:B0-----:R-:W-:Y:S02]  /*80b90*/  F2FP.SATFINITE.E5M2.F32.PACK_AB_MERGE_C R153, R24, R154, RZ ;  /* 0x0000009a1899723e */ /* 0x001fe400048060ff */
        /* <DEDUP_REMOVED lines=24> */
[----:B------:R-:W-:-:S05]  /*80d20*/  F2FP.SATFINITE.E5M2.F32.PACK_AB_MERGE_C R25, R196, R197, RZ ;  /* 0x000000c5c419723e */ /* 0x000fca00048060ff */
        /* <DEDUP_REMOVED lines=22> */
[----:B------:R-:W-:Y:S01]  /*80e90*/  STL [R1+0x4dfc], R153 ;  /* 0x004dfc9901007387 */ /* 0x000fe20000100800 */
[----:B------:R-:W-:-:S05]  /*80ea0*/  F2FP.SATFINITE.E5M2.F32.PACK_AB_MERGE_C R25, R172, R173, RZ ;  /* 0x000000adac19723e */ /* 0x000fca00048060ff */
[----:B------:R1:W-:Y:S01]  /*80eb0*/  STL [R1+0x4e10], R25 ;  /* 0x004e101901007387 */ /* 0x0003e20000100800 */
[----:B0-----:R-:W-:-:S03]  /*80ec0*/  F2FP.SATFINITE.E5M2.F32.PACK_AB_MERGE_C R24, R170, R171, RZ ;  /* 0x000000abaa18723e */ /* 0x001fc600048060ff */
[----:B-1----:R-:W2:Y:S01]  /*80ed0*/  LDL.LU R25, [R1+0xd60] ;  /* 0x000d600001197983 */ /* 0x002ea20000300800 */
[----:B------:R-:W-:-:S03]  /*80ee0*/  F2FP.SATFINITE.E5M2.F32.PACK_AB_MERGE_C R153, R157, R168, RZ ;  /* 0x000000a89d99723e */ /* 0x000fc600048060ff */
[----:B------:R0:W-:Y:S04]  /*80ef0*/  STL [R1+0x4dd4], R24 ;  /* 0x004dd41801007387 */ /* 0x0001e80000100800 */
[----:B0-----:R-:W2:Y:S04]  /*80f00*/  LDL.LU R24, [R1+0xd64] ;  /* 0x000d640001187983 */ /* 0x001ea80000300800 */
[----:B------:R0:W-:Y:S04]  /*80f10*/  STL [R1+0x4dc8], R153 ;  /* 0x004dc89901007387 */ /* 0x0001e80000100800 */
[----:B0-----:R-:W3:Y:S04]  /*80f20*/  LDL.LU R153, [R1+0xd68] ;  /* 0x000d680001997983 */ /* 0x001ee80000300800 */
        /* <DEDUP_REMOVED lines=45> */
[----:B------:R-:W4:Y:S04]  /*81200*/  LDL.LU R179, [R1] ;  /* 0x0000000001b37983 */ /* 0x000f280000300800 */
        /* <DEDUP_REMOVED lines=10> */
[----:B------:R0:W-:Y:S04]  /*812b0*/  STL [R1+0x4da4], R24 ;  /* 0x004da41801007387 */ /* 0x0001e80000100800 */
[----:B0-----:R-:W2:Y:S01]  /*812c0*/  LDL.LU R24, [R1+0x51c8] ;  /* 0x0051c80001187983 */ /* 0x001ea20000300800 */
[----:B---3--:R-:W-:Y:S02]  /*812d0*/  F2FP.SATFINITE.E5M2.F32.PACK_AB_MERGE_C R154, R154, R153, RZ ;  /* 0x000000999a9a723e */ /* 0x008fe400048060ff */
[----:B----4-:R-:W-:-:S03]  /*812e0*/  F2FP.SATFINITE.E5M2.F32.PACK_AB_MERGE_C R153, R251, R252, RZ ;  /* 0x000000fcfb99723e */ /* 0x010fc600048060ff */
[----:B------:R0:W-:Y:S04]  /*812f0*/  STL [R1+0x4db8], R154 ;  /* 0x004db89a01007387 */ /* 0x0001e80000100800 */
[----:B------:R1:W-:Y:S01]  /*81300*/  STL [R1+0x4d68], R153 ;  /* 0x004d689901007387 */ /* 0x0003e20000100800 */
[----:B------:R-:W-:Y:S02]  /*81310*/  F2FP.SATFINITE.E5M2.F32.PACK_AB_MERGE_C R249, R249, R250, RZ ;  /* 0x000000faf9f9723e */ /* 0x000fe400048060ff */
[----:B0-----:R-:W-:-:S03]  /*81320*/  F2FP.SATFINITE.E5M2.F32.PACK_AB_MERGE_C R154, R215, R222, RZ ;  /* 0x000000ded79a723e */ /* 0x001fc600048060ff */
[----:B------:R-:W-:Y:S01]  /*81330*/  STL [R1+0x4d74], R249 ;  /* 0x004d74f901007387 */ /* 0x000fe20000100800 */
[----:B-1----:R-:W-:-:S03]  /*81340*/  F2FP.SATFINITE.E5M2.F32.PACK_AB_MERGE_C R153, R213, R214, RZ ;  /* 0x000000d6d599723e */ /* 0x002fc600048060ff */
[----:B------:R0:W-:Y:S04]  /*81350*/  STL [R1+0x4d20], R154 ;  /* 0x004d209a01007387 */ /* 0x0001e80000100800 */
[----:B------:R1:W-:Y:S01]  /*81360*/  STL [R1+0x4d24], R153 ;  /* 0x004d249901007387 */ /* 0x0003e20000100800 */
[----:B------:R-:W-:Y:S02]  /*81370*/  F2FP.SATFINITE.E5M2.F32.PACK_AB_MERGE_C R211, R211, R212, RZ ;  /* 0x000000d4d3d3723e */ /* 0x000fe400048060ff */
[----:B0-----:R-:W-:-:S03]  /*81380*/  F2FP.SATFINITE.E5M2.F32.PACK_AB_MERGE_C R154, R209, R210, RZ ;  /* 0x000000d2d19a723e */ /* 0x001fc600048060ff */
[----:B------:R-:W-:Y:S01]  /*81390*/  STL [R1+0x4cd0], R211 ;  /* 0x004cd0d301007387 */ /* 0x000fe20000100800 */
[----:B-1----:R-:W-:-:S03]  /*813a0*/  F2FP.SATFINITE.E5M2.F32.PACK_AB_MERGE_C R153, R207, R208, RZ ;  /* 0x000000d0cf99723e */ /* 0x002fc600048060ff */
[----:B------:R-:W-:Y:S01]  /*813b0*/  STL [R1+0x4ce0], R154 ;  /* 0x004ce09a01007387 */ /* 0x000fe20000100800 */
[----:B------:R-:W-:-:S03]  /*813c0*/  F2FP.SATFINITE.E5M2.F32.PACK_AB_MERGE_C R205, R205, R206, RZ ;  /* 0x000000cecdcd723e */ /* 0x000fc600048060ff */
[----:B------:R0:W-:Y:S04]  /*813d0*/  STL [R1+0x4c64], R153 ;  /* 0x004c649901007387 */ /* 0x0001e80000100800 */
[----:B------:R-:W-:Y:S01]  /*813e0*/  STL [R1+0x4c7c], R205 ;  /* 0x004c7ccd01007387 */ /* 0x000fe20000100800 */
[----:B0-----:R-:W-:-:S03]  /*813f0*/  F2FP.SATFINITE.E5M2.F32.PACK_AB_MERGE_C R153, R171, R202, RZ ;  /* 0x000000caab99723e */ /* 0x001fc600048060ff */
[----:B------:R-:W3:Y:S01]  /*81400*/  LDL.LU R171, [R1+0x4660] ;  /* 0x0046600001ab7983 */ /* 0x000ee20000300800 */
[----:B------:R-:W-:-:S05]  /*81410*/  F2FP.SATFINITE.E5M2.F32.PACK_AB_MERGE_C R154, R203, R204, RZ ;  /* 0x000000cccb9a723e */ /* 0x000fca00048060ff */
[----:B------:R0:W-:Y:S04]  /*81420*/  STL [R1+0x4bec], R154 ;  /* 0x004bec9a01007387 */ /* 0x0001e80000100800 */
[----:B------:R1:W-:Y:S01]  /*81430*/  STL [R1+0x4c20], R153 ;  /* 0x004c209901007387 */ /* 0x0003e20000100800 */
[----:B0-----:R-:W-:Y:S02]  /*81440*/  F2FP.SATFINITE.E5M2.F32.PACK_AB_MERGE_C R154, R200, R201, RZ ;  /* 0x000000c9c89a723e */ /* 0x001fe400048060ff */
[----:B-1----:R-:W-:Y:S02]  /*81450*/  F2FP.SATFINITE.E5M2.F32.PACK_AB_MERGE_C R153, R198, R199, RZ ;  /* 0x000000c7c699723e */ /* 0x002fe400048060ff */
[----:B------:R-:W-:Y:S01]  /*81460*/  F2FP.SATFINITE.E5M2.F32.PACK_AB_MERGE_C R196, R196, R197, RZ ;  /* 0x000000c5c4c4723e */ /* 0x000fe200048060ff */
[----:B------:R-:W-:Y:S04]  /*81470*/  STL [R1+0x4b9c], R154 ;  /* 0x004b9c9a01007387 */ /* 0x000fe80000100800 */
[----:B------:R-:W-:Y:S04]  /*81480*/  STL [R1+0x4bbc], R153 ;  /* 0x004bbc9901007387 */ /* 0x000fe80000100800 */
[----:B------:R-:W-:Y:S01]  /*81490*/  STL [R1+0x4b68], R196 ;  /* 0x004b68c401007387 */ /* 0x000fe20000100800 */
[----:B------:R-:W-:-:S02]  /*814a0*/  F2FP.SATFINITE.E5M2.F32.PACK_AB_MERGE_C R189, R189, R190, RZ ;  /* 0x000000bebdbd723e */ /* 0x000fc400048060ff */
[----:B------:R-:W-:-:S03]  /*814b0*/  F2FP.SATFINITE.E5M2.F32.PACK_AB_MERGE_C R187, R187, R188, RZ ;  /* 0x000000bcbbbb723e */ /* 0x000fc600048060ff */
[----:B------:R-:W-:Y:S01]  /*814c0*/  STL [R1+0x80c], R189 ;  /* 0x00080cbd01007387 */ /* 0x000fe20000100800 */
[----:B------:R-:W-:-:S03]  /*814d0*/  F2FP.SATFINITE.E5M2.F32.PACK_AB_MERGE_C R185, R185, R186, RZ ;  /* 0x000000bab9b9723e */ /* 0x000fc600048060ff */
[----:B------:R-:W-:Y:S04]  /*814e0*/  STL [R1+0x810], R187 ;  /* 0x000810bb01007387 */ /* 0x000fe80000100800 */
[----:B------:R-:W-:Y:S01]  /*814f0*/  STL [R1+0x804], R185 ;  /* 0x000804b901007387 */ /* 0x000fe20000100800 */
[----:B------:R-:W-:-:S03]  /*81500*/  F2FP.SATFINITE.E5M2.F32.PACK_AB_MERGE_C R182, R170, R182, RZ ;  /* 0x000000b6aab6723e */ /* 0x000fc600048060ff */
[----:B------:R-:W4:Y:S01]  /*81510*/  LDL.LU R170, [R1+0x4648] ;  /* 0x0046480001aa7983 */ /* 0x000f220000300800 */
[----:B------:R-:W-:Y:S02]  /*81520*/  F2FP.SATFINITE.E5M2.F32.PACK_AB_MERGE_C R183, R183, R184, RZ ;  /* 0x000000b8b7b7723e */ /* 0x000fe400048060ff */
[----:B------:R-:W-:-:S03]  /*81530*/  F2FP.SATFINITE.E5M2.F32.PACK_AB_MERGE_C R180, R180, R181, RZ ;  /* 0x000000b5b4b4723e */ /* 0x000fc600048060ff */
[----:B------:R-:W-:Y:S04]  /*81540*/  STL [R1+0x800], R183 ;  /* 0x000800b701007387 */ /* 0x000fe80000100800 */
[----:B------:R-:W-:Y:S01]  /*81550*/  STL [R1+0x808], R182 ;  /* 0x000808b601007387 */ /* 0x000fe20000100800 */
[----:B------:R-:W-:-:S03]  /*81560*/  F2FP.SATFINITE.E5M2.F32.PACK_AB_MERGE_C R178, R178, R179, RZ ;  /* 0x000000b3b2b2723e */ /* 0x000fc600048060ff */
[----:B------:R-:W-:Y:S01]  /*81570*/  STL [R1+0x41c], R180 ;  /* 0x00041cb401007387 */ /* 0x000fe20000100800 */
[----:B------:R-:W-:-:S03]  /*81580*/  F2FP.SATFINITE.E5M2.F32.PACK_AB_MERGE_C R176, R176, R177, RZ ;  /* 0x000000b1b0b0723e */ /* 0x000fc600048060ff */
[----:B------:R-:W-:Y:S01]  /*81590*/  STL [R1+0x410], R178 ;  /* 0x000410b201007387 */ /* 0x000fe20000100800 */
[----:B------:R-:W-:-:S03]  /*815a0*/  F2FP.SATFINITE.E5M2.F32.PACK_AB_MERGE_C R174, R174, R175, RZ ;  /* 0x000000afaeae723e */ /* 0x000fc600048060ff */
[----:B------:R-:W-:Y:S01]  /*815b0*/  STL [R1+0x400], R176 ;  /* 0x000400b001007387 */ /* 0x000fe20000100800 */
[----:B------:R-:W-:-:S03]  /*815c0*/  F2FP.SATFINITE.E5M2.F32.PACK_AB_MERGE_C R172, R172, R173, RZ ;  /* 0x000000adacac723e */ /* 0x000fc600048060ff */
[----:B------:R-:W-:Y:S01]  /*815d0*/  STL [R1+0x418], R174 ;  /* 0x000418ae01007387 */ /* 0x000fe20000100800 */
[----:B------:R-:W-:-:S03]  /*815e0*/  LOP3.LUT R168, R168, 0xffff, RZ, 0xc0, !PT ;  /* 0x0000ffffa8a87812 */ /* 0x000fc600078ec0ff */
[----:B------:R0:W-:Y:S04]  /*815f0*/  STL [R1+0x414], R172 ;  /* 0x000414ac01007387 */ /* 0x0001e80000100800 */
[----:B------:R1:W-:Y:S01]  /*81600*/  STL [R1+0xc54], R168 ;  /* 0x000c54a801007387 */ /* 0x0003e20000100800 */
[----:B0-----:R-:W-:-:S05]  /*81610*/  LOP3.LUT R172, R155, 0xffff, RZ, 0xc0, !PT ;  /* 0x0000ffff9bac7812 */ /* 0x001fca00078ec0ff */
[----:B------:R0:W-:Y:S04]  /*81620*/  STL [R1+0xc58], R172 ;  /* 0x000c58ac01007387 */ /* 0x0001e80000100800 */
[----:B------:R-:W2:Y:S01]  /*81630*/  LDL.LU R173, [R1+0x4638] ;  /* 0x0046380001ad7983 */ /* 0x000ea20000300800 */
[----:B------:R-:W-:Y:S02]  /*81640*/  LOP3.LUT R222, R163, 0xffff, RZ, 0xc0, !PT ;  /* 0x0000ffffa3de7812 */ /* 0x000fe400078ec0ff */
[----:B------:R-:W-:-:S04]  /*81650*/  SHF.R.U32.HI R163, RZ, 0x8, R172 ;  /* 0x00000008ffa37819 */ /* 0x000fc800000116ac */
[----:B------:R-:W-:-:S04]  /*81660*/  LOP3.LUT R163, R163, 0xffff, RZ, 0xc0, !PT ;  /* 0x0000ffffa3a37812 */ /* 0x000fc800078ec0ff */
[----:B------:R-:W-:Y:S02]  /*81670*/  PRMT R156, R163, 0x3340, R156 ;  /* 0x00003340a39c7816 */ /* 0x000fe4000000009c */
[----:B------:R-:W-:Y:S02]  /*81680*/  LOP3.LUT R163, R160, 0xffff, RZ, 0xc0, !PT ;  /* 0x0000ffffa0a37812 */ /* 0x000fe400078ec0ff */
[----:B------:R-:W-:Y:S02]  /*81690*/  SHF.R.U32.HI R155, RZ, 0x8, R168 ;  /* 0x00000008ff9b7819 */ /* 0x000fe400000116a8 */
[----:B-1----:R-:W-:Y:S02]  /*816a0*/  SHF.R.U32.HI R168, RZ, 0x8, R222 ;  /* 0x00000008ffa87819 */ /* 0x002fe400000116de */
[----:B------:R-:W-:Y:S02]  /*816b0*/  LOP3.LUT R155, R155, 0xffff, RZ, 0xc0, !PT ;  /* 0x0000ffff9b9b7812 */ /* 0x000fe400078ec0ff */
[----:B------:R-:W-:-:S04]  /*816c0*/  LOP3.LUT R168, R168, 0xffff, RZ, 0xc0, !PT ;  /* 0x0000ffffa8a87812 */ /* 0x000fc800078ec0ff */
[----:B------:R-:W-:Y:S02]  /*816d0*/  PRMT R168, R155, 0x3340, R168 ;  /* 0x000033409ba87816 */ /* 0x000fe400000000a8 */
[----:B------:R-:W-:Y:S02]  /*816e0*/  SHF.R.U32.HI R160, RZ, 0x8, R165 ;  /* 0x00000008ffa07819 */ /* 0x000fe400000116a5 */
[----:B------:R-:W-:Y:S02]  /*816f0*/  LOP3.LUT R162, R162, 0xffff, RZ, 0xc0, !PT ;  /* 0x0000ffffa2a27812 */ /* 0x000fe400078ec0ff */
[----:B---3--:R-:W-:-:S05]  /*81700*/  LOP3.LUT R171, R171, 0xffff, RZ, 0xc0, !PT ;  /* 0x0000ffffabab7812 */ /* 0x008fca00078ec0ff */
[----:B------:R1:W-:Y:S04]  /*81710*/  STL [R1+0xc30], R171 ;  /* 0x000c30ab01007387 */ /* 0x0003e80000100800 */
[----:B------:R4:W-:Y:S04]  /*81720*/  STL [R1+0xc24], R165 ;  /* 0x000c24a501007387 */ /* 0x0009e80000100800 */
[----:B------:R3:W-:Y:S04]  /*81730*/  STL [R1+0xc18], R163 ;  /* 0x000c18a301007387 */ /* 0x0007e80000100800 */
[----:B0-----:R-:W2:Y:S01]  /*81740*/  LDL.LU R172, [R1+0x4670] ;  /* 0x0046700001ac7983 */ /* 0x001ea20000300800 */
[----:B------:R-:W-:-:S03]  /*81750*/  SHF.R.U32.HI R155, RZ, 0x8, R171 ;  /* 0x00000008ff9b7819 */ /* 0x000fc600000116ab */
[----:B-1----:R-:W2:Y:S01]  /*81760*/  LDL.LU R171, [R1+0x4674] ;  /* 0x0046740001ab7983 */ /* 0x002ea20000300800 */
[----:B----4-:R-:W-:-:S05]  /*81770*/  LOP3.LUT R165, R170, 0xffff, RZ, 0xc0, !PT ;  /* 0x0000ffffaaa57812 */ /* 0x010fca00078ec0ff */
[----:B------:R-:W-:Y:S04]  /*81780*/  STL [R1+0xc2c], R165 ;  /* 0x000c2ca501007387 */ /* 0x000fe80000100800 */
[----:B------:R0:W-:Y:S04]  /*81790*/  STL [R1+0xc1c], R162 ;  /* 0x000c1ca201007387 */ /* 0x0001e80000100800 */
[----:B------:R-:W4:Y:S01]  /*817a0*/  LDL.LU R170, [R1+0x464c] ;  /* 0x00464c0001aa7983 */ /* 0x000f220000300800 */
[----:B---3--:R-:W-:Y:S02]  /*817b0*/  SHF.R.U32.HI R163, RZ, 0x8, R163 ;  /* 0x00000008ffa37819 */ /* 0x008fe400000116a3 */
[----:B------:R-:W-:-:S02]  /*817c0*/  LOP3.LUT R155, R155, 0xffff, RZ, 0xc0, !PT ;  /* 0x0000ffff9b9b7812 */ /* 0x000fc400078ec0ff */
[----:B------:R-:W-:Y:S02]  /*817d0*/  LOP3.LUT R160, R160, 0xffff, RZ, 0xc0, !PT ;  /* 0x0000ffffa0a07812 */ /* 0x000fe400078ec0ff */
[----:B------:R-:W-:Y:S02]  /*817e0*/  LOP3.LUT R163, R163, 0xffff, RZ, 0xc0, !PT ;  /* 0x0000ffffa3a37812 */ /* 0x000fe400078ec0ff */
[----:B------:R-:W-:Y:S02]  /*817f0*/  F2FP.SATFINITE.E5M2.F32.PACK_AB_MERGE_C R154, R194, R195, RZ ;  /* 0x000000c3c29a723e */ /* 0x000fe400048060ff */
[----:B------:R-:W-:Y:S02]  /*81800*/  PRMT R160, R155, 0x3340, R160 ;  /* 0x000033409ba07816 */ /* 0x000fe400000000a0 */
[----:B------:R-:W-:Y:S02]  /*81810*/  PRMT R155, R163, 0x3340, R0 ;  /* 0x00003340a39b7816 */ /* 0x000fe40000000000 */
[----:B------:R-:W-:-:S02]  /*81820*/  LOP3.LUT R163, R154, 0xffff, RZ, 0xc0, !PT ;  /* 0x0000ffff9aa37812 */ /* 0x000fc400078ec0ff */
[----:B------:R-:W-:Y:S02]  /*81830*/  SHF.R.U32.HI R154, RZ, 0x8, R165 ;  /* 0x00000008ff9a7819 */ /* 0x000fe400000116a5 */
[----:B0-----:R-:W-:Y:S01]  /*81840*/  SHF.R.U32.HI R162, RZ, 0x8, R162 ;  /* 0x00000008ffa27819 */ /* 0x001fe200000116a2 */
[----:B------:R0:W-:Y:S01]  /*81850*/  STL [R1+0xc14], R163 ;  /* 0x000c14a301007387 */ /* 0x0001e20000100800 */
[----:B------:R-:W-:Y:S02]  /*81860*/  F2FP.SATFINITE.E5M2.F32.PACK_AB_MERGE_C R153, R192, R193, RZ ;  /* 0x000000c1c099723e */ /* 0x000fe400048060ff */
[----:B------:R-:W-:Y:S02]  /*81870*/  LOP3.LUT R154, R154, 0xffff, RZ, 0xc0, !PT ;  /* 0x0000ffff9a9a7812 */ /* 0x000fe400078ec0ff */
[----:B------:R-:W-:Y:S02]  /*81880*/  LOP3.LUT R162, R162, 0xffff, RZ, 0xc0, !PT ;  /* 0x0000ffffa2a27812 */ /* 0x000fe400078ec0ff */
[----:B0-----:R-:W-:-:S02]  /*81890*/  SHF.R.U32.HI R163, RZ, 0x8, R163 ;  /* 0x00000008ffa37819 */ /* 0x001fc400000116a3 */
[----:B------:R-:W-:Y:S02]  /*818a0*/  LOP3.LUT R161, R161, 0xffff, RZ, 0xc0, !PT ;  /* 0x0000ffffa1a17812 */ /* 0x000fe400078ec0ff */
[----:B------:R-:W-:Y:S02]  /*818b0*/  LOP3.LUT R163, R163, 0xffff, RZ, 0xc0, !PT ;  /* 0x0000ffffa3a37812 */ /* 0x000fe400078ec0ff */
[----:B------:R-:W-:Y:S02]  /*818c0*/  LOP3.LUT R165, R153, 0xffff, RZ, 0xc0, !PT ;  /* 0x0000ffff99a57812 */ /* 0x000fe400078ec0ff */
[----:B------:R-:W-:Y:S02]  /*818d0*/  PRMT R162, R154, 0x3340, R162 ;  /* 0x000033409aa27816 */ /* 0x000fe400000000a2 */
[----:B------:R-:W-:Y:S02]  /*818e0*/  PRMT R154, R163, 0x3340, R0 ;  /* 0x00003340a39a7816 */ /* 0x000fe40000000000 */
[----:B------:R-:W-:-:S02]  /*818f0*/  SHF.R.U32.HI R163, RZ, 0x8, R161 ;  /* 0x00000008ffa37819 */ /* 0x000fc400000116a1 */
[----:B--2---:R-:W-:-:S04]  /*81900*/  LOP3.LUT R173, R173, 0xffff, RZ, 0xc0, !PT ;  /* 0x0000ffffadad7812 */ /* 0x004fc800078ec0ff */
[----:B------:R-:W-:Y:S01]  /*81910*/  SHF.R.U32.HI R153, RZ, 0x8, R173 ;  /* 0x00000008ff997819 */ /* 0x000fe200000116ad */
[----:B------:R-:W-:Y:S04]  /*81920*/  STL [R1+0x824], R173 ;  /* 0x000824ad01007387 */ /* 0x000fe80000100800 */
[----:B------:R0:W-:Y:S01]  /*81930*/  STL [R1+0x820], R161 ;  /* 0x000820a101007387 */ /* 0x0001e20000100800 */
[----:B------:R-:W-:Y:S02]  /*81940*/  LOP3.LUT R153, R153, 0xffff, RZ, 0xc0, !PT ;  /* 0x0000ffff99997812 */ /* 0x000fe400078ec0ff */
[----:B------:R-:W-:Y:S02]  /*81950*/  LOP3.LUT R163, R163, 0xffff, RZ, 0xc0, !PT ;  /* 0x0000ffffa3a37812 */ /* 0x000fe400078ec0ff */
[----:B0-----:R-:W-:-:S04]  /*81960*/  SHF.R.U32.HI R161, RZ, 0x8, R165 ;  /* 0x00000008ffa17819 */ /* 0x001fc800000116a5 */
[----:B------:R-:W-:Y:S02]  /*81970*/  LOP3.LUT R161, R161, 0xffff, RZ, 0xc0, !PT ;  /* 0x0000ffffa1a17812 */ /* 0x000fe400078ec0ff */
[----:B------:R-:W-:Y:S02]  /*81980*/  PRMT R163, R153, 0x3340, R163 ;  /* 0x0000334099a37816 */ /* 0x000fe400000000a3 */
[----:B------:R-:W-:Y:S01]  /*81990*/  PRMT R153, R161, 0x3340, R0 ;  /* 0x00003340a1997816 */ /* 0x000fe20000000000 */
[----:B------:R-:W-:Y:S01]  /*819a0*/  STL [R1+0xc10], R165 ;  /* 0x000c10a501007387 */ /* 0x000fe20000100800 */
[----:B------:R-:W-:Y:S02]  /*819b0*/  PRMT R162, R162, 0x5410, R154 ;  /* 0x00005410a2a27816 */ /* 0x000fe4000000009a */
[----:B------:R-:W-:Y:S02]  /*819c0*/  PRMT R163, R163, 0x5410, R153 ;  /* 0x00005410a3a37816 */ /* 0x000fe40000000099 */
[----:B------:R-:W-:-:S02]  /*819d0*/  LOP3.LUT R153, R159, 0xffff, RZ, 0xc0, !PT ;  /* 0x0000ffff9f997812 */ /* 0x000fc400078ec0ff */
[----:B------:R-:W-:-:S03]  /*819e0*/  LOP3.LUT R154, R167, 0xffff, RZ, 0xc0, !PT ;  /* 0x0000ffffa79a7812 */ /* 0x000fc600078ec0ff */
[----:B------:R0:W-:Y:S02]  /*819f0*/  STL [R1+0xc4c], R153 ;  /* 0x000c4c9901007387 */ /* 0x0001e40000100800 */
[----:B0-----:R-:W-:Y:S02]  /*81a00*/  PRMT R153, R153, 0x3340, R0 ;  /* 0x0000334099997816 */ /* 0x001fe40000000000 */
[----:B------:R-:W-:Y:S02]  /*81a10*/  F2FP.SATFINITE.E5M2.F32.PACK_AB_MERGE_C R157, R157, R191, RZ ;  /* 0x000000bf9d9d723e */ /* 0x000fe400048060ff */
[----:B------:R-:W-:Y:S02]  /*81a20*/  PRMT R161, R168, 0x5410, R156 ;  /* 0x00005410a8a17816 */ /* 0x000fe4000000009c */
[----:B------:R-:W-:Y:S01]  /*81a30*/  ISETP.LT.AND P2, PT, R9, UR12, !P2 ;  /* 0x0000000c09007c0c */ /* 0x000fe2000d741270 */
[----:B------:R-:W-:Y:S01]  /*81a40*/  ULDC.64 UR12, c[0x0][0x228] ;  /* 0x00008a00000c7ab9 */ /* 0x000fe20000000a00 */
[----:B------:R-:W-:-:S11]  /*81a50*/  LOP3.LUT R223, R223, 0xff7fffff, RZ, 0xc0, !PT ;  /* 0xff7fffffdfdf7812 */ /* 0x000fd600078ec0ff */
[----:B------:R-:W-:-:S04]  /*81a60*/  @P2 LOP3.LUT R223, R223, 0x800000, RZ, 0xfc, !PT ;  /* 0x00800000dfdf2812 */ /* 0x000fc800078efcff */
[----:B------:R-:W-:Y:S02]  /*81a70*/  LOP3.LUT R223, R223, 0xffbfffff, RZ, 0xc0, !PT ;  /* 0xffbfffffdfdf7812 */ /* 0x000fe400078ec0ff */
[----:B------:R-:W-:-:S05]  /*81a80*/  LOP3.LUT R165, R172, 0xffff, RZ, 0xc0, !PT ;  /* 0x0000ffffaca57812 */ /* 0x000fca00078ec0ff */
[----:B------:R-:W-:Y:S04]  /*81a90*/  STL [R1+0xc3c], R165 ;  /* 0x000c3ca501007387 */ /* 0x000fe80000100800 */
[----:B------:R0:W-:Y:S01]  /*81aa0*/  STL [R1+0xc20], R154 ;  /* 0x000c209a01007387 */ /* 0x0001e20000100800 */
[----:B------:R-:W-:Y:S02]  /*81ab0*/  LOP3.LUT R159, R171, 0xffff, RZ, 0xc0, !PT ;  /* 0x0000ffffab9f7812 */ /* 0x000fe400078ec0ff */
[----:B0-----:R-:W-:-:S04]  /*81ac0*/  PRMT R154, R165, 0x3340, R154 ;  /* 0x00003340a59a7816 */ /* 0x001fc8000000009a */
[----:B------:R-:W-:Y:S02]  /*81ad0*/  PRMT R154, R154, 0x5410, R153 ;  /* 0x000054109a9a7816 */ /* 0x000fe40000000099 */
[----:B------:R-:W-:-:S03]  /*81ae0*/  LOP3.LUT R153, R158, 0xffff, RZ, 0xc0, !PT ;  /* 0x0000ffff9e997812 */ /* 0x000fc600078ec0ff */
[----:B------:R0:W-:Y:S04]  /*81af0*/  STL [R1+0x81c], R154 ;  /* 0x00081c9a01007387 */ /* 0x0001e80000100800 */
[----:B------:R-:W-:Y:S01]  /*81b00*/  STL [R1+0xc40], R159 ;  /* 0x000c409f01007387 */ /* 0x000fe20000100800 */
[----:B0-----:R-:W-:-:S03]  /*81b10*/  LOP3.LUT R154, R166, 0xffff, RZ, 0xc0, !PT ;  /* 0x0000ffffa69a7812 */ /* 0x001fc600078ec0ff */
[----:B------:R0:W-:Y:S01]  /*81b20*/  STL [R1+0xc34], R153 ;  /* 0x000c349901007387 */ /* 0x0001e20000100800 */
[----:B------:R-:W-:-:S03]  /*81b30*/  LOP3.LUT R158, R157, 0xffff, RZ, 0xc0, !PT ;  /* 0x0000ffff9d9e7812 */ /* 0x000fc600078ec0ff */
[----:B------:R1:W-:Y:S01]  /*81b40*/  STL [R1+0xc28], R154 ;  /* 0x000c289a01007387 */ /* 0x0003e20000100800 */
[----:B------:R-:W-:Y:S02]  /*81b50*/  LOP3.LUT R157, R164, 0xffff, RZ, 0xc0, !PT ;  /* 0x0000ffffa49d7812 */ /* 0x000fe400078ec0ff */
[----:B0-----:R-:W-:Y:S02]  /*81b60*/  PRMT R153, R153, 0x3340, R0 ;  /* 0x0000334099997816 */ /* 0x001fe40000000000 */
[----:B-1----:R-:W-:-:S04]  /*81b70*/  PRMT R154, R159, 0x3340, R154 ;  /* 0x000033409f9a7816 */ /* 0x002fc8000000009a */
[----:B------:R-:W-:Y:S02]  /*81b80*/  PRMT R154, R154, 0x5410, R153 ;  /* 0x000054109a9a7816 */ /* 0x000fe40000000099 */
[----:B------:R-:W-:Y:S02]  /*81b90*/  PRMT R153, R158, 0x3340, R0 ;  /* 0x000033409e997816 */ /* 0x000fe40000000000 */
[----:B----4-:R-:W-:-:S05]  /*81ba0*/  LOP3.LUT R156, R170, 0xffff, RZ, 0xc0, !PT ;  /* 0x0000ffffaa9c7812 */ /* 0x010fca00078ec0ff */
[----:B------:R-:W-:Y:S04]  /*81bb0*/  STL [R1+0xc48], R156 ;  /* 0x000c489c01007387 */ /* 0x000fe80000100800 */
[----:B------:R-:W-:Y:S04]  /*81bc0*/  STL [R1+0xc44], R158 ;  /* 0x000c449e01007387 */ /* 0x000fe80000100800 */
[----:B------:R-:W-:Y:S04]  /*81bd0*/  STL [R1+0xc38], R157 ;  /* 0x000c389d01007387 */ /* 0x000fe80000100800 */
[----:B------:R0:W-:Y:S02]  /*81be0*/  STL [R1+0x818], R154 ;  /* 0x0008189a01007387 */ /* 0x0001e40000100800 */
[----:B0-----:R-:W-:-:S04]  /*81bf0*/  PRMT R154, R156, 0x3340, R157 ;  /* 0x000033409c9a7816 */ /* 0x001fc8000000009d */
[----:B------:R-:W-:-:S05]  /*81c00*/  PRMT R153, R154, 0x5410, R153 ;  /* 0x000054109a997816 */ /* 0x000fca0000000099 */
[----:B------:R0:W-:Y:S02]  /*81c10*/  STL [R1+0x814], R153 ;  /* 0x0008149901007387 */ /* 0x0001e40000100800 */
[----:B0-----:R-:W-:-:S05]  /*81c20*/  VIADD R153, R8, 0x81 ;  /* 0x0000008108997836 */ /* 0x001fca0000000000 */
[----:B------:R-:W-:Y:S01]  /*81c30*/  ISETP.GE.AND P2, PT, R153, UR41, PT ;  /* 0x0000002999007c0c */ /* 0x000fe2000bf46270 */
[----:B------:R-:W-:Y:S01]  /*81c40*/  VIADD R153, R8, 0x80 ;  /* 0x0000008008997836 */ /* 0x000fe20000000000 */
[----:B------:R-:W-:Y:S01]  /*81c50*/  LOP3.LUT R221, R221, 0x7fffffff, RZ, 0xc0, !PT ;  /* 0x7fffffffdddd7812 */ /* 0x000fe200078ec0ff */
[----:B------:R-:W-:Y:S01]  /*81c60*/  ULDC UR41, c[0x0][0x228] ;  /* 0x00008a0000297ab9 */ /* 0x000fe20000000800 */
[----:B------:R-:W-:Y:S02]  /*81c70*/  ISETP.LT.AND P5, PT, R10, UR12, !P2 ;  /* 0x0000000c0a007c0c */ /* 0x000fe4000d7a1270 */
        /* <DEDUP_REMOVED lines=93> */
[----:B------:R-:W-:-:S06]  /*82250*/  @P5 LOP3.LUT R223, R223, 0x4, RZ, 0xfc, !PT ;  /* 0x00000004dfdf5812 */ /* 0x000fcc00078efcff */
[----:B------:R-:W-:Y:S02]  /*82260*/  @P2 LOP3.LUT R221, R221, 0x80000000, RZ, 0xfc, !PT ;  /* 0x80000000dddd2812 */ /* 0x000fe400078efcff */
[----:B------:R-:W-:Y:S02]  /*82270*/  ISETP.GE.AND P2, PT, R153, UR7, PT ;  /* 0x0000000799007c0c */ /* 0x000fe4000bf46270 */
[----:B------:R-:W-:Y:S02]  /*82280*/  LOP3.LUT R223, R223, 0xfffffffd, RZ, 0xc0, !PT ;  /* 0xfffffffddfdf7812 */ /* 0x000fe400078ec0ff */
[----:B------:R-:W-:Y:S01]  /*82290*/  LOP3.LUT R221, R221, 0xbfffffff, RZ, 0xc0, !PT ;  /* 0xbfffffffdddd7812 */ /* 0x000fe200078ec0ff */
[----:B------:R-:W-:Y:S01]  /*822a0*/  VIADD R153, R8, 0x7a ;  /* 0x0000007a08997836 */ /* 0x000fe20000000000 */
[----:B------:R-:W-:Y:S01]  /*822b0*/  ISETP.LT.AND P5, PT, R10, UR8, !P2 ;  /* 0x000000080a007c0c */ /* 0x000fe2000d7a1270 */
[----:B------:R-:W-:Y:S01]  /*822c0*/  ULDC.64 UR6, c[0x0][0x228] ;  /* 0x00008a0000067ab9 */ /* 0x000fe20000000a00 */
[----:B------:R-:W-:-:S02]  /*822d0*/  @P4 LOP3.LUT R223, R223, 0x2, RZ, 0xfc, !PT ;  /* 0x00000002dfdf4812 */ /* 0x000fc400078efcff */
[----:B------:R-:W-:Y:S01]  /*822e0*/  ISETP.LT.AND P4, PT, R11, UR23, !P2 ;  /* 0x000000170b007c0c */ /* 0x000fe2000d781270 */
[----:B------:R-:W-:Y:S01]  /*822f0*/  ULDC UR23, c[0x0][0x228] ;  /* 0x00008a0000177ab9 */ /* 0x000fe20000000800 */
[----:B------:R-:W-:-:S04]  /*82300*/  LOP3.LUT R223, R223, 0xfffffffe, RZ, 0xc0, !PT ;  /* 0xfffffffedfdf7812 */ /* 0x000fc800078ec0ff */
[----:B------:R-:W-:-:S03]  /*82310*/  @P3 LOP3.LUT R223, R223, 0x1, RZ, 0xfc, !PT ;  /* 0x00000001dfdf3812 */ /* 0x000fc600078efcff */
        /* <DEDUP_REMOVED lines=131> */
[----:B------:R-:W-:-:S05]  /*82b50*/  LOP3.LUT R221, R221, 0xfffffffb, RZ, 0xc0, !PT ;  /* 0xfffffffbdddd7812 */ /* 0x000fca00078ec0ff */
        /* <DEDUP_REMOVED lines=8> */
[----:B------:R-:W-:Y:S01]  /*82be0*/  @P4 LOP3.LUT R221, R221, 0x2, RZ, 0xfc, !PT ;  /* 0x00000002dddd4812 */ /* 0x000fe200078efcff */
[----:B------:R-:W-:Y:S01]  /*82bf0*/  ULDC UR8, c[0x0][0x228] ;  /* 0x00008a0000087ab9 */ /* 0x000fe20000000800 */
        /* <DEDUP_REMOVED lines=40> */
[----:B------:R-:W-:-:S06]  /*82e80*/  ULDC.64 UR16, c[0x0][0x228] ;  /* 0x00008a0000107ab9 */ /* 0x000fcc0000000a00 */
        /* <DEDUP_REMOVED lines=235> */
[----:B------:R-:W-:Y:S01]  /*83d40*/  ULDC.64 UR34, c[0x0][0x228] ;  /* 0x00008a0000227ab9 */ /* 0x000fe20000000a00 */
        /* <DEDUP_REMOVED lines=8> */
[----:B------:R-:W-:Y:S01]  /*83dd0*/  ULDC UR7, c[0x0][0x228] ;  /* 0x00008a0000077ab9 */ /* 0x000fe20000000800 */
        /* <DEDUP_REMOVED lines=288> */
[----:B------:R-:W-:Y:S01]  /*84fe0*/  ULDC.64 UR22, c[0x0][0x228] ;  /* 0x00008a0000167ab9 */ /* 0x000fe20000000a00 */
        /* <DEDUP_REMOVED lines=271> */
[----:B------:R-:W-:Y:S01]  /*860e0*/  ISETP.LT.AND P3, PT, R12, UR26, !P2 ;  /* 0x0000001a0c007c0c */ /* 0x000fe2000d761270 */
[----:B------:R-:W-:Y:S01]  /*860f0*/  VIADD R153, R8, 0x43 ;  /* 0x0000004308997836 */ /* 0x000fe20000000000 */
[----:B------:R-:W-:Y:S01]  /*86100*/  ISETP.LT.AND P2, PT, R9, UR25, !P2 ;  /* 0x0000001909007c0c */ /* 0x000fe2000d741270 */
[----:B------:R-:W-:Y:S01]  /*86110*/  ULDC.64 UR26, c[0x0][0x228] ;  /* 0x00008a00001a7ab9 */ /* 0x000fe20000000a00 */
[----:B------:R-:W-:Y:S02]  /*86120*/  LOP3.LUT R22, R22, 0x7fffffff, RZ, 0xc0, !PT ;  /* 0x7fffffff16167812 */ /* 0x000fe400078ec0ff */
[----:B------:R-:W-:-:S04]  /*86130*/  LOP3.LUT R23, R23, 0xfffffffb, RZ, 0xc0, !PT ;  /* 0xfffffffb17177812 */ /* 0x000fc800078ec0ff */
[----:B------:R-:W-:-:S05]  /*86140*/  @P5 LOP3.LUT R23, R23, 0x4, RZ, 0xfc, !PT ;  /* 0x0000000417175812 */ /* 0x000fca00078efcff */
        /* <DEDUP_REMOVED lines=8> */
[----:B------:R-:W-:Y:S02]  /*861d0*/  ISETP.LT.AND P4, PT, R11, UR15, !P2 ;  /* 0x0000000f0b007c0c */ /* 0x000fe4000d781270 */
[----:B------:R-:W-:-:S04]  /*861e0*/  LOP3.LUT R23, R23, 0xfffffffe, RZ, 0xc0, !PT ;  /* 0xfffffffe17177812 */ /* 0x000fc800078ec0ff */
[----:B------:R-:W-:-:S03]  /*861f0*/  @P3 LOP3.LUT R23, R23, 0x1, RZ, 0xfc, !PT ;  /* 0x0000000117173812 */ /* 0x000fc600078efcff */
[----:B------:R-:W-:Y:S02]  /*86200*/  @P5 LOP3.LUT R22, R22, 0x40000000, RZ, 0xfc, !PT ;  /* 0x4000000016165812 */ /* 0x000fe400078efcff */
[----:B------:R-:W-:Y:S02]  /*86210*/  ISETP.LT.AND P3, PT, R12, UR12, !P2 ;  /* 0x0000000c0c007c0c */ /* 0x000fe4000d761270 */
        /* <DEDUP_REMOVED lines=126> */
[----:B------:R-:W-:-:S09]  /*86a00*/  ISETP.LT.AND P3, PT, R12, UR37, !P2 ;  /* 0x000000250c007c0c */ /* 0x000fd2000d761270 */
[----:B------:R-:W-:Y:S01]  /*86a10*/  @P5 LOP3.LUT R22, R22, 0x4, RZ, 0xfc, !PT ;  /* 0x0000000416165812 */ /* 0x000fe200078efcff */
[----:B------:R-:W-:Y:S01]  /*86a20*/  VIADD R164, R169, UR16 ;  /* 0x00000010a9a47c36 */ /* 0x000fe20008000000 */
[----:B------:R-:W-:Y:S01]  /*86a30*/  ISETP.LT.AND P2, PT, R9, UR36, !P2 ;  /* 0x0000002409007c0c */ /* 0x000fe2000d741270 */
[----:B------:R-:W-:Y:S01]  /*86a40*/  ULDC UR16, c[0x0][0x228] ;  /* 0x00008a0000107ab9 */ /* 0x000fe20000000800 */
[----:B------:R-:W-:Y:S01]  /*86a50*/  LOP3.LUT R22, R22, 0xfffffffd, RZ, 0xc0, !PT ;  /* 0xfffffffd16167812 */ /* 0x000fe200078ec0ff */
[----:B------:R-:W-:Y:S01]  /*86a60*/  ULDC UR36, c[0x0][0x228] ;  /* 0x00008a0000247ab9 */ /* 0x000fe20000000800 */
[----:B------:R-:W-:Y:S01]  /*86a70*/  LOP3.LUT R20, R20, 0x7fffffff, RZ, 0xc0, !PT ;  /* 0x7fffffff14147812 */ /* 0x000fe200078ec0ff */
[----:B------:R-:W-:-:S08]  /*86a80*/  ULDC UR37, c[0x0][0x228] ;  /* 0x00008a0000257ab9 */ /* 0x000fd00000000800 */
        /* <DEDUP_REMOVED lines=8> */
[----:B------:R-:W-:Y:S01]  /*86b10*/  ULDC UR41, c[0x0][0x228] ;  /* 0x00008a0000297ab9 */ /* 0x000fe20000000800 */
[----:B------:R-:W-:Y:S01]  /*86b20*/  LOP3.LUT R22, R22, 0xfffffffe, RZ, 0xc0, !PT ;  /* 0xfffffffe16167812 */ /* 0x000fe200078ec0ff */
[----:B------:R-:W-:-:S03]  /*86b30*/  ULDC UR15, c[0x0][0x248] ;  /* 0x00009200000f7ab9 */ /* 0x000fc60000000800 */
[----:B------:R-:W-:Y:S02]  /*86b40*/  @P3 LOP3.LUT R22, R22, 0x1, RZ, 0xfc, !PT ;  /* 0x0000000116163812 */ /* 0x000fe400078efcff */
[----:B------:R-:W-:-:S03]  /*86b50*/  ISETP.LT.AND P3, PT, R12, UR40, !P2 ;  /* 0x000000280c007c0c */ /* 0x000fc6000d761270 */
[----:B------:R-:W-:Y:S01]  /*86b60*/  @P5 LOP3.LUT R21, R21, 0x40000000, RZ, 0xfc, !PT ;  /* 0x4000000015155812 */ /* 0x000fe200078efcff */
[----:B------:R-:W-:Y:S01]  /*86b70*/  VIADD R165, R164, UR15 ;  /* 0x0000000fa4a57c36 */ /* 0x000fe20008000000 */
[----:B------:R-:W-:Y:S01]  /*86b80*/  ISETP.LT.AND P2, PT, R9, UR39, !P2 ;  /* 0x0000002709007c0c */ /* 0x000fe2000d741270 */
[----:B------:R-:W-:Y:S01]  /*86b90*/  ULDC.64 UR38, c[0x0][0x228] ;  /* 0x00008a0000267ab9 */ /* 0x000fe20000000a00 */
[----:B------:R-:W-:Y:S01]  /*86ba0*/  LOP3.LUT R21, R21, 0xdfffffff, RZ, 0xc0, !PT ;  /* 0xdfffffff15157812 */ /* 0x000fe200078ec0ff */
[----:B------:R-:W-:Y:S01]  /*86bb0*/  ULDC UR15, c[0x0][0x248] ;  /* 0x00009200000f7ab9 */ /* 0x000fe20000000800 */
[----:B------:R-:W-:Y:S01]  /*86bc0*/  LOP3.LUT R19, R19, 0x7fffffff, RZ, 0xc0, !PT ;  /* 0x7fffffff13137812 */ /* 0x000fe200078ec0ff */
[----:B------:R-:W-:Y:S01]  /*86bd0*/  ULDC UR40, c[0x0][0x228] ;  /* 0x00008a0000287ab9 */ /* 0x000fe20000000800 */
[----:B------:R-:W-:-:S04]  /*86be0*/  @P4 LOP3.LUT R21, R21, 0x20000000, RZ, 0xfc, !PT ;  /* 0x2000000015154812 */ /* 0x000fc800078efcff */
        /* <DEDUP_REMOVED lines=8> */
[----:B------:R-:W-:Y:S01]  /*86c70*/  VIADD R168, R165, UR15 ;  /* 0x0000000fa5a87c36 */ /* 0x000fe20008000000 */
[----:B------:R-:W-:Y:S01]  /*86c80*/  ISETP.LT.AND P4, PT, R11, UR43, !P2 ;  /* 0x0000002b0b007c0c */ /* 0x000fe2000d781270 */
[----:B------:R-:W-:Y:S01]  /*86c90*/  ULDC UR43, c[0x0][0x228] ;  /* 0x00008a00002b7ab9 */ /* 0x000fe20000000800 */
[----:B------:R-:W-:Y:S01]  /*86ca0*/  ISETP.LT.AND P3, PT, R12, UR42, !P2 ;  /* 0x0000002a0c007c0c */ /* 0x000fe2000d761270 */
[----:B------:R-:W-:Y:S01]  /*86cb0*/  ULDC UR42, c[0x0][0x228] ;  /* 0x00008a00002a7ab9 */ /* 0x000fe20000000800 */
[----:B------:R-:W-:-:S07]  /*86cc0*/  ULDC UR21, c[0x0][0x228] ;  /* 0x00008a0000157ab9 */ /* 0x000fce0000000800 */
[----:B------:R-:W-:Y:S01]  /*86cd0*/  @P5 LOP3.LUT R21, R21, 0x4000000, RZ, 0xfc, !PT ;  /* 0x0400000015155812 */ /* 0x000fe200078efcff */
[----:B------:R-:W-:-:S03]  /*86ce0*/  ULDC UR15, c[0x0][0x248] ;  /* 0x00009200000f7ab9 */ /* 0x000fc60000000800 */
[----:B------:R-:W-:-:S04]  /*86cf0*/  LOP3.LUT R21, R21, 0xfdffffff, RZ, 0xc0, !PT ;  /* 0xfdffffff15157812 */ /* 0x000fc800078ec0ff */
[----:B------:R-:W-:Y:S02]  /*86d00*/  @P4 LOP3.LUT R21, R21, 0x2000000, RZ, 0xfc, !PT ;  /* 0x0200000015154812 */ /* 0x000fe400078efcff */
[----:B------:R-:W-:Y:S01]  /*86d10*/  ISETP.LT.AND P2, PT, R9, UR44, !P2 ;  /* 0x0000002c09007c0c */ /* 0x000fe2000d741270 */
[----:B------:R-:W-:Y:S01]  /*86d20*/  VIADD R167, R168, UR15 ;  /* 0x0000000fa8a77c36 */ /* 0x000fe20008000000 */
[----:B------:R-:W-:Y:S01]  /*86d30*/  LOP3.LUT R21, R21, 0xfeffffff, RZ, 0xc0, !PT ;  /* 0xfeffffff15157812 */ /* 0x000fe200078ec0ff */
[----:B------:R-:W-:Y:S01]  /*86d40*/  ULDC UR15, c[0x0][0x248] ;  /* 0x00009200000f7ab9 */ /* 0x000fe20000000800 */
[----:B------:R-:W-:Y:S01]  /*86d50*/  LOP3.LUT R18, R18, 0x7fffffff, RZ, 0xc0, !PT ;  /* 0x7fffffff12127812 */ /* 0x000fe200078ec0ff */
[----:B------:R-:W-:Y:S01]  /*86d60*/  ULDC UR44, c[0x0][0x228] ;  /* 0x00008a00002c7ab9 */ /* 0x000fe20000000800 */
        /* <DEDUP_REMOVED lines=11> */
[----:B------:R-:W-:Y:S01]  /*86e20*/  ULDC.64 UR32, c[0x0][0x228] ;  /* 0x00008a0000207ab9 */ /* 0x000fe20000000a00 */
[----:B------:R-:W-:Y:S01]  /*86e30*/  ULDC UR38, c[0x0][0x228] ;  /* 0x00008a0000267ab9 */ /* 0x000fe20000000800 */
[----:B------:R-:W-:-:S06]  /*86e40*/  ULDC UR17, c[0x0][0x228] ;  /* 0x00008a0000117ab9 */ /* 0x000fcc0000000800 */
        /* <DEDUP_REMOVED lines=8> */
[----:B------:R-:W-:Y:S02]  /*86ed0*/  ULDC UR47, c[0x0][0x228] ;  /* 0x00008a00002f7ab9 */ /* 0x000fe40000000800 */
        /* <DEDUP_REMOVED lines=11> */
[----:B------:R-:W-:Y:S01]  /*86f90*/  VIADD R172, R169, UR15 ;  /* 0x0000000fa9ac7c36 */ /* 0x000fe20008000000 */
[----:B------:R-:W-:Y:S01]  /*86fa0*/  ISETP.LT.AND P2, PT, R9, UR30, !P2 ;  /* 0x0000001e09007c0c */ /* 0x000fe2000d741270 */
[----:B------:R-:W-:Y:S01]  /*86fb0*/  ULDC UR15, c[0x0][0x248] ;  /* 0x00009200000f7ab9 */ /* 0x000fe20000000800 */
[----:B------:R-:W-:Y:S01]  /*86fc0*/  LOP3.LUT R21, R21, 0xfffdffff, RZ, 0xc0, !PT ;  /* 0xfffdffff15157812 */ /* 0x000fe200078ec0ff */
[----:B------:R-:W-:Y:S01]  /*86fd0*/  ULDC UR30, c[0x0][0x228] ;  /* 0x00008a00001e7ab9 */ /* 0x000fe20000000800 */
[----:B------:R-:W-:Y:S02]  /*86fe0*/  ULDC UR31, c[0x0][0x228] ;  /* 0x00008a00001f7ab9 */ /* 0x000fe40000000800 */
        /* <DEDUP_REMOVED lines=72> */
[----:B------:R-:W-:Y:S01]  /*87470*/  VIADD R176, R173, UR15 ;  /* 0x0000000fadb07c36 */ /* 0x000fe20008000000 */
[----:B------:R-:W-:Y:S01]  /*87480*/  ISETP.LT.AND P3, PT, R12, UR43, !P2 ;  /* 0x0000002b0c007c0c */ /* 0x000fe2000d761270 */
[----:B------:R-:W-:Y:S01]  /*87490*/  ULDC UR15, c[0x0][0x248] ;  /* 0x00009200000f7ab9 */ /* 0x000fe20000000800 */
[----:B------:R-:W-:-:S07]  /*874a0*/  ISETP.LT.AND P2, PT, R9, UR41, !P2 ;  /* 0x0000002909007c0c */ /* 0x000fce000d741270 */
[----:B------:R-:W-:Y:S01]  /*874b0*/  @P5 LOP3.LUT R21, R21, 0x4, RZ, 0xfc, !PT ;  /* 0x0000000415155812 */ /* 0x000fe200078efcff */
[----:B------:R-:W-:Y:S01]  /*874c0*/  VIADD R175, R176, UR15 ;  /* 0x0000000fb0af7c36 */ /* 0x000fe20008000000 */
[----:B------:R-:W-:Y:S01]  /*874d0*/  ULDC UR15, c[0x0][0x228] ;  /* 0x00008a00000f7ab9 */ /* 0x000fe20000000800 */
[----:B------:R-:W-:Y:S01]  /*874e0*/  ULDC UR42, c[0x0][0x228] ;  /* 0x00008a00002a7ab9 */ /* 0x000fe20000000800 */
[----:B------:R-:W-:Y:S01]  /*874f0*/  ULDC UR41, c[0x0][0x228] ;  /* 0x00008a0000297ab9 */ /* 0x000fe20000000800 */
[----:B------:R-:W-:Y:S01]  /*87500*/  ULDC UR43, c[0x0][0x228] ;  /* 0x00008a00002b7ab9 */ /* 0x000fe20000000800 */
[----:B------:R-:W-:Y:S02]  /*87510*/  @P2 LOP3.LUT R20, R20, 0x80000000, RZ, 0xfc, !PT ;  /* 0x8000000014142812 */ /* 0x000fe400078efcff */
[----:B------:R-:W-:-:S04]  /*87520*/  ISETP.GE.AND P2, PT, R153, UR25, PT ;  /* 0x0000001999007c0c */ /* 0x000fc8000bf46270 */
[----:B------:R-:W-:Y:S02]  /*87530*/  ISETP.LT.AND P5, PT, R10, UR26, !P2 ;  /* 0x0000001a0a007c0c */ /* 0x000fe4000d7a1270 */
[----:B------:R-:W-:Y:S02]  /*87540*/  LOP3.LUT R21, R21, 0xfffffffd, RZ, 0xc0, !PT ;  /* 0xfffffffd15157812 */ /* 0x000fe400078ec0ff */
[----:B------:R-:W-:Y:S01]  /*87550*/  LOP3.LUT R20, R20, 0xbfffffff, RZ, 0xc0, !PT ;  /* 0xbfffffff14147812 */ /* 0x000fe200078ec0ff */
[----:B------:R-:W-:Y:S01]  /*87560*/  VIADD R174, R175, UR16 ;  /* 0x00000010afae7c36 */ /* 0x000fe20008000000 */
[----:B------:R-:W-:Y:S01]  /*87570*/  @P4 LOP3.LUT R21, R21, 0x2, RZ, 0xfc, !PT ;  /* 0x0000000215154812 */ /* 0x000fe200078efcff */
[----:B------:R-:W-:Y:S01]  /*87580*/  VIADD R153, R8, 0x32 ;  /* 0x0000003208997836 */ /* 0x000fe20000000000 */
[----:B------:R-:W-:Y:S01]  /*87590*/  ISETP.LT.AND P4, PT, R11, UR61, !P2 ;  /* 0x0000003d0b007c0c */ /* 0x000fe2000d781270 */
[----:B------:R-:W-:Y:S01]  /*875a0*/  ULDC UR26, c[0x0][0x248] ;  /* 0x00009200001a7ab9 */ /* 0x000fe20000000800 */
[----:B------:R-:W-:-:S03]  /*875b0*/  LOP3.LUT R21, R21, 0xfffffffe, RZ, 0xc0, !PT ;  /* 0xfffffffe15157812 */ /* 0x000fc600078ec0ff */
[----:B------:R-:W-:Y:S01]  /*875c0*/  @P5 LOP3.LUT R20, R20, 0x40000000, RZ, 0xfc, !PT ;  /* 0x4000000014145812 */ /* 0x000fe200078efcff */
[----:B------:R-:W-:Y:S01]  /*875d0*/  VIADD R177, R174, UR24 ;  /* 0x00000018aeb17c36 */ /* 0x000fe20008000000 */
[----:B------:R-:W-:Y:S01]  /*875e0*/  @P3 LOP3.LUT R21, R21, 0x1, RZ, 0xfc, !PT ;  /* 0x0000000115153812 */ /* 0x000fe200078efcff */
[----:B------:R-:W-:Y:S01]  /*875f0*/  ULDC UR24, c[0x0][0x248] ;  /* 0x0000920000187ab9 */ /* 0x000fe20000000800 */
[----:B------:R-:W-:Y:S01]  /*87600*/  ISETP.LT.AND P3, PT, R12, UR60, !P2 ;  /* 0x0000003c0c007c0c */ /* 0x000fe2000d761270 */
[----:B------:R-:W-:Y:S01]  /*87610*/  ULDC UR16, c[0x0][0x228] ;  /* 0x00008a0000107ab9 */ /* 0x000fe20000000800 */
[----:B------:R-:W-:Y:S01]  /*87620*/  LOP3.LUT R20, R20, 0xdfffffff, RZ, 0xc0, !PT ;  /* 0xdfffffff14147812 */ /* 0x000fe200078ec0ff */
[----:B------:R-:W-:Y:S01]  /*87630*/  VIADD R180, R177, UR24 ;  /* 0x00000018b1b47c36 */ /* 0x000fe20008000000 */
[----:B------:R-:W-:Y:S01]  /*87640*/  ISETP.LT.AND P2, PT, R9, UR59, !P2 ;  /* 0x0000003b09007c0c */ /* 0x000fe2000d741270 */
[----:B------:R-:W-:Y:S01]  /*87650*/  ULDC UR24, c[0x0][0x248] ;  /* 0x0000920000187ab9 */ /* 0x000fe20000000800 */
[----:B------:R-:W-:Y:S01]  /*87660*/  @P4 LOP3.LUT R20, R20, 0x20000000, RZ, 0xfc, !PT ;  /* 0x2000000014144812 */ /* 0x000fe200078efcff */
[----:B------:R-:W-:Y:S01]  /*87670*/  ULDC UR60, c[0x0][0x228] ;  /* 0x00008a00003c7ab9 */ /* 0x000fe20000000800 */
[----:B------:R-:W-:Y:S01]  /*87680*/  LOP3.LUT R17, R17, 0x7fffffff, RZ, 0xc0, !PT ;  /* 0x7fffffff11117812 */ /* 0x000fe200078ec0ff */
[----:B------:R-:W-:Y:S01]  /*87690*/  ULDC UR59, c[0x0][0x228] ;  /* 0x00008a00003b7ab9 */ /* 0x000fe20000000800 */
[----:B------:R-:W-:Y:S01]  /*876a0*/  LOP3.LUT R20, R20, 0xefffffff, RZ, 0xc0, !PT ;  /* 0xefffffff14147812 */ /* 0x000fe200078ec0ff */
[----:B------:R-:W-:Y:S01]  /*876b0*/  VIADD R179, R180, UR24 ;  /* 0x00000018b4b37c36 */ /* 0x000fe20008000000 */
[----:B------:R-:W-:Y:S01]  /*876c0*/  ULDC UR24, c[0x0][0x248] ;  /* 0x0000920000187ab9 */ /* 0x000fe20000000800 */
[----:B------:R-:W-:Y:S01]  /*876d0*/  ULDC UR61, c[0x0][0x228] ;  /* 0x00008a00003d7ab9 */ /* 0x000fe20000000800 */
[----:B------:R-:W-:Y:S01]  /*876e0*/  @P3 LOP3.LUT R20, R20, 0x10000000, RZ, 0xfc, !PT ;  /* 0x1000000014143812 */ /* 0x000fe200078efcff */
[----:B------:R-:W-:Y:S01]  /*876f0*/  VIADD R178, R179, UR24 ;  /* 0x00000018b3b27c36 */ /* 0x000fe20008000000 */
[----:B------:R-:W-:-:S02]  /*87700*/  ULDC UR24, c[0x0][0x248] ;  /* 0x0000920000187ab9 */ /* 0x000fc40000000800 */
[----:B------:R-:W-:Y:S01]  /*87710*/  LOP3.LUT R20, R20, 0xf7ffffff, RZ, 0xc0, !PT ;  /* 0xf7ffffff14147812 */ /* 0x000fe200078ec0ff */
[----:B------:R-:W-:Y:S01]  /*87720*/  VIADD R181, R178, UR24 ;  /* 0x00000018b2b57c36 */ /* 0x000fe20008000000 */
[----:B------:R-:W-:Y:S02]  /*87730*/  ULDC.64 UR24, c[0x0][0x228] ;  /* 0x00008a0000187ab9 */ /* 0x000fe40000000a00 */
[----:B------:R-:W-:Y:S02]  /*87740*/  @P2 LOP3.LUT R20, R20, 0x8000000, RZ, 0xfc, !PT ;  /* 0x0800000014142812 */ /* 0x000fe400078efcff */
[----:B------:R-:W-:Y:S02]  /*87750*/  ISETP.GE.AND P2, PT, R153, UR35, PT ;  /* 0x0000002399007c0c */ /* 0x000fe4000bf46270 */
[----:B------:R-:W-:Y:S01]  /*87760*/  LOP3.LUT R20, R20, 0xfbffffff, RZ, 0xc0, !PT ;  /* 0xfbffffff14147812 */ /* 0x000fe200078ec0ff */
[----:B------:R-:W-:Y:S01]  /*87770*/  VIADD R153, R8, 0x31 ;  /* 0x0000003108997836 */ /* 0x000fe20000000000 */
[----:B------:R-:W-:Y:S01]  /*87780*/  ISETP.LT.AND P5, PT, R10, UR24, !P2 ;  /* 0x000000180a007c0c */ /* 0x000fe2000d7a1270 */
[----:B------:R-:W-:Y:S01]  /*87790*/  ULDC.64 UR34, c[0x0][0x228] ;  /* 0x00008a0000227ab9 */ /* 0x000fe20000000a00 */
[----:B------:R-:W-:Y:S01]  /*877a0*/  ISETP.LT.AND P4, PT, R11, UR58, !P2 ;  /* 0x0000003a0b007c0c */ /* 0x000fe2000d781270 */
[----:B------:R-:W-:Y:S01]  /*877b0*/  VIADD R184, R181, UR26 ;  /* 0x0000001ab5b87c36 */ /* 0x000fe20008000000 */
[----:B------:R-:W-:Y:S01]  /*877c0*/  ISETP.LT.AND P3, PT, R12, UR57, !P2 ;  /* 0x000000390c007c0c */ /* 0x000fe2000d761270 */
[----:B------:R-:W-:-:S08]  /*877d0*/  ULDC UR24, c[0x0][0x248] ;  /* 0x0000920000187ab9 */ /* 0x000fd00000000800 */
[----:B------:R-:W-:Y:S01]  /*877e0*/  @P5 LOP3.LUT R20, R20, 0x4000000, RZ, 0xfc, !PT ;  /* 0x0400000014145812 */ /* 0x000fe200078efcff */
[----:B------:R-:W-:Y:S01]  /*877f0*/  ULDC UR57, c[0x0][0x228] ;  /* 0x00008a0000397ab9 */ /* 0x000fe20000000800 */
[----:B------:R-:W-:Y:S02]  /*87800*/  ULDC UR58, c[0x0][0x228] ;  /* 0x00008a00003a7ab9 */ /* 0x000fe40000000800 */
        /* <DEDUP_REMOVED lines=18> */
[----:B------:R-:W-:Y:S01]  /*87930*/  ULDC UR24, c[0x0][0x248] ;  /* 0x0000920000187ab9 */ /* 0x000fe20000000800 */
[----:B------:R-:W-:-:S07]  /*87940*/  ULDC UR34, c[0x0][0x228] ;  /* 0x00008a0000227ab9 */ /* 0x000fce0000000800 */
[----:B------:R-:W-:Y:S01]  /*87950*/  @P5 LOP3.LUT R20, R20, 0x400000, RZ, 0xfc, !PT ;  /* 0x0040000014145812 */ /* 0x000fe200078efcff */
[----:B------:R-:W-:Y:S01]  /*87960*/  ULDC UR55, c[0x0][0x228] ;  /* 0x00008a0000377ab9 */ /* 0x000fe20000000800 */
[----:B------:R-:W-:Y:S01]  /*87970*/  LOP3.LUT R16, R16, 0x7fffffff, RZ, 0xc0, !PT ;  /* 0x7fffffff10107812 */ /* 0x000fe200078ec0ff */
[----:B------:R-:W-:Y:S01]  /*87980*/  ULDC UR54, c[0x0][0x228] ;  /* 0x00008a0000367ab9 */ /* 0x000fe20000000800 */
        /* <DEDUP_REMOVED lines=37> */
[----:B------:R-:W-:Y:S01]  /*87be0*/  VIADD R186, R187, UR24 ;  /* 0x00000018bbba7c36 */ /* 0x000fe20008000000 */
[----:B------:R-:W-:Y:S01]  /*87bf0*/  ISETP.LT.AND P3, PT, R12, UR45, !P2 ;  /* 0x0000002d0c007c0c */ /* 0x000fe2000d761270 */
[----:B------:R-:W-:Y:S01]  /*87c00*/  ULDC.64 UR24, c[0x0][0x228] ;  /* 0x00008a0000187ab9 */ /* 0x000fe20000000a00 */
[----:B------:R-:W-:-:S05]  /*87c10*/  ULDC UR26, c[0x0][0x228] ;  /* 0x00008a00001a7ab9 */ /* 0x000fca0000000800 */
[----:B------:R-:W-:Y:S01]  /*87c20*/  @P5 LOP3.LUT R20, R20, 0x4000, RZ, 0xfc, !PT ;  /* 0x0000400014145812 */ /* 0x000fe200078efcff */
[----:B------:R-:W-:Y:S01]  /*87c30*/  ULDC UR45, c[0x0][0x228] ;  /* 0x00008a00002d7ab9 */ /* 0x000fe20000000800 */
[----:B------:R-:W-:Y:S02]  /*87c40*/  ULDC UR46, c[0x0][0x228] ;  /* 0x00008a00002e7ab9 */ /* 0x000fe40000000800 */
        /* <DEDUP_REMOVED lines=29> */
[----:B------:R-:W-:Y:S01]  /*87e20*/  VIADD R192, R189, UR6 ;  /* 0x00000006bdc07c36 */ /* 0x000fe20008000000 */
[----:B------:R-:W-:Y:S01]  /*87e30*/  ISETP.LT.AND P5, PT, R10, UR8, !P2 ;  /* 0x000000080a007c0c */ /* 0x000fe2000d7a1270 */
[----:B------:R-:W-:Y:S01]  /*87e40*/  ULDC UR6, c[0x0][0x248] ;  /* 0x0000920000067ab9 */ /* 0x000fe20000000800 */
[----:B------:R-:W-:Y:S01]  /*87e50*/  ISETP.LT.AND P4, PT, R11, UR7, !P2 ;  /* 0x000000070b007c0c */ /* 0x000fe2000d781270 */
[----:B------:R-:W-:Y:S01]  /*87e60*/  VIADD R153, R8, 0x2c ;  /* 0x0000002c08997836 */ /* 0x000fe20000000000 */
[----:B------:R-:W-:Y:S01]  /*87e70*/  ISETP.LT.AND P3, PT, R12, UR11, !P2 ;  /* 0x0000000b0c007c0c */ /* 0x000fe2000d761270 */
[----:B------:R-:W-:-:S08]  /*87e80*/  ULDC.64 UR32, c[0x0][0x228] ;  /* 0x00008a0000207ab9 */ /* 0x000fd00000000a00 */
[----:B------:R-:W-:Y:S01]  /*87e90*/  @P5 LOP3.LUT R20, R20, 0x40, RZ, 0xfc, !PT ;  /* 0x0000004014145812 */ /* 0x000fe200078efcff */
[----:B------:R-:W-:Y:S01]  /*87ea0*/  VIADD R191, R192, UR6 ;  /* 0x00000006c0bf7c36 */ /* 0x000fe20008000000 */
[----:B------:R-:W-:Y:S01]  /*87eb0*/  ISETP.LT.AND P2, PT, R9, UR5, !P2 ;  /* 0x0000000509007c0c */ /* 0x000fe2000d741270 */
[----:B------:R-:W-:Y:S01]  /*87ec0*/  ULDC UR6, c[0x0][0x248] ;  /* 0x0000920000067ab9 */ /* 0x000fe20000000800 */
[----:B------:R-:W-:Y:S01]  /*87ed0*/  LOP3.LUT R20, R20, 0xffffffdf, RZ, 0xc0, !PT ;  /* 0xffffffdf14147812 */ /* 0x000fe200078ec0ff */
[----:B------:R-:W-:Y:S01]  /*87ee0*/  ULDC.64 UR10, c[0x0][0x228] ;  /* 0x00008a00000a7ab9 */ /* 0x000fe20000000a00 */
[----:B------:R-:W-:Y:S02]  /*87ef0*/  ULDC UR5, c[0x0][0x248] ;  /* 0x0000920000057ab9 */ /* 0x000fe40000000800 */
[----:B------:R-:W-:-:S04]  /*87f00*/  @P4 LOP3.LUT R20, R20, 0x20, RZ, 0xfc, !PT ;  /* 0x0000002014144812 */ /* 0x000fc800078efcff */
[----:B------:R-:W-:-:S04]  /*87f10*/  LOP3.LUT R20, R20, 0xffffffef, RZ, 0xc0, !PT ;  /* 0xffffffef14147812 */ /* 0x000fc800078ec0ff */
[----:B------:R-:W-:-:S04]  /*87f20*/  @P3 LOP3.LUT R20, R20, 0x10, RZ, 0xfc, !PT ;  /* 0x0000001014143812 */ /* 0x000fc800078efcff */
[----:B------:R-:W-:Y:S01]  /*87f30*/  LOP3.LUT R20, R20, 0xfffffff7, RZ, 0xc0, !PT ;  /* 0xfffffff714147812 */ /* 0x000fe200078ec0ff */
[----:B------:R-:W-:Y:S01]  /*87f40*/  VIADD R190, R191, UR6 ;  /* 0x00000006bfbe7c36 */ /* 0x000fe20008000000 */
[----:B------:R-:W-:Y:S02]  /*87f50*/  ULDC.64 UR6, c[0x0][0x228] ;  /* 0x00008a0000067ab9 */ /* 0x000fe40000000a00 */
[----:B------:R-:W-:Y:S02]  /*87f60*/  @P2 LOP3.LUT R20, R20, 0x8, RZ, 0xfc, !PT ;  /* 0x0000000814142812 */ /* 0x000fe400078efcff */
[----:B------:R-:W-:Y:S01]  /*87f70*/  ISETP.GE.AND P2, PT, R153, UR27, PT ;  /* 0x0000001b99007c0c */ /* 0x000fe2000bf46270 */
[----:B------:R-:W-:Y:S01]  /*87f80*/  VIADD R153, R8, 0x2b ;  /* 0x0000002b08997836 */ /* 0x000fe20000000000 */
[----:B------:R-:W-:Y:S01]  /*87f90*/  LOP3.LUT R20, R20, 0xfffffffb, RZ, 0xc0, !PT ;  /* 0xfffffffb14147812 */ /* 0x000fe200078ec0ff */
[----:B------:R-:W-:Y:S01]  /*87fa0*/  VIADD R193, R190, UR5 ;  /* 0x00000005bec17c36 */ /* 0x000fe20008000000 */
[----:B------:R-:W-:Y:S01]  /*87fb0*/  ISETP.LT.AND P5, PT, R10, UR6, !P2 ;  /* 0x000000060a007c0c */ /* 0x000fe2000d7a1270 */
[----:B------:R-:W-:Y:S01]  /*87fc0*/  ULDC UR5, c[0x0][0x248] ;  /* 0x0000920000057ab9 */ /* 0x000fe20000000800 */
[----:B------:R-:W-:Y:S01]  /*87fd0*/  ISETP.LT.AND P4, PT, R11, UR13, !P2 ;  /* 0x0000000d0b007c0c */ /* 0x000fe2000d781270 */
[----:B------:R-:W-:Y:S01]  /*87fe0*/  ULDC UR27, c[0x0][0x228] ;  /* 0x00008a00001b7ab9 */ /* 0x000fe20000000800 */
[----:B------:R-:W-:-:S09]  /*87ff0*/  ISETP.LT.AND P3, PT, R12, UR14, !P2 ;  /* 0x0000000e0c007c0c */ /* 0x000fd2000d761270 */
[----:B------:R-:W-:Y:S01]  /*88000*/  @P5 LOP3.LUT R20, R20, 0x4, RZ, 0xfc, !PT ;  /* 0x0000000414145812 */ /* 0x000fe200078efcff */
[----:B------:R-:W-:Y:S01]  /*88010*/  VIADD R196, R193, UR5 ;  /* 0x00000005c1c47c36 */ /* 0x000fe20008000000 */
[----:B------:R-:W-:Y:S01]  /*88020*/  ISETP.LT.AND P2, PT, R9, UR12, !P2 ;  /* 0x0000000c09007c0c */ /* 0x000fe2000d741270 */
[----:B------:R-:W-:Y:S01]  /*88030*/  ULDC.64 UR12, c[0x0][0x228] ;  /* 0x00008a00000c7ab9 */ /* 0x000fe20000000a00 */
[----:B------:R-:W-:Y:S01]  /*88040*/  LOP3.LUT R20, R20, 0xfffffffd, RZ, 0xc0, !PT ;  /* 0xfffffffd14147812 */ /* 0x000fe200078ec0ff */
[----:B------:R-:W-:Y:S01]  /*88050*/  ULDC UR5, c[0x0][0x248] ;  /* 0x0000920000057ab9 */ /* 0x000fe20000000800 */
[----:B------:R-:W-:-:S09]  /*88060*/  ULDC UR14, c[0x0][0x228] ;  /* 0x00008a00000e7ab9 */ /* 0x000fd20000000800 */
[----:B------:R-:W-:Y:S02]  /*88070*/  @P2 LOP3.LUT R19, R19, 0x80000000, RZ, 0xfc, !PT ;  /* 0x8000000013132812 */ /* 0x000fe400078efcff */
[----:B------:R-:W-:Y:S02]  /*88080*/  ISETP.GE.AND P2, PT, R153, UR25, PT ;  /* 0x0000001999007c0c */ /* 0x000fe4000bf46270 */
[----:B------:R-:W-:Y:S02]  /*88090*/  @P4 LOP3.LUT R20, R20, 0x2, RZ, 0xfc, !PT ;  /* 0x0000000214144812 */ /* 0x000fe400078efcff */
[----:B------:R-:W-:Y:S01]  /*880a0*/  LOP3.LUT R19, R19, 0xbfffffff, RZ, 0xc0, !PT ;  /* 0xbfffffff13137812 */ /* 0x000fe200078ec0ff */
[----:B------:R-:W-:Y:S01]  /*880b0*/  VIADD R153, R8, 0x2a ;  /* 0x0000002a08997836 */ /* 0x000fe20000000000 */
[----:B------:R-:W-:Y:S01]  /*880c0*/  ISETP.LT.AND P5, PT, R10, UR12, !P2 ;  /* 0x0000000c0a007c0c */ /* 0x000fe2000d7a1270 */
[----:B------:R-:W-:Y:S01]  /*880d0*/  VIADD R195, R196, UR5 ;  /* 0x00000005c4c37c36 */ /* 0x000fe20008000000 */
[----:B------:R-:W-:Y:S01]  /*880e0*/  ISETP.LT.AND P4, PT, R11, UR19, !P2 ;  /* 0x000000130b007c0c */ /* 0x000fe2000d781270 */
[----:B------:R-:W-:Y:S01]  /*880f0*/  ULDC UR5, c[0x0][0x248] ;  /* 0x0000920000057ab9 */ /* 0x000fe20000000800 */
[----:B------:R-:W-:Y:S01]  /*88100*/  LOP3.LUT R20, R20, 0xfffffffe, RZ, 0xc0, !PT ;  /* 0xfffffffe14147812 */ /* 0x000fe200078ec0ff */
[----:B------:R-:W-:Y:S01]  /*88110*/  ULDC UR25, c[0x0][0x228] ;  /* 0x00008a0000197ab9 */ /* 0x000fe20000000800 */
[----:B------:R-:W-:-:S02]  /*88120*/  ULDC UR12, c[0x0][0x228] ;  /* 0x00008a00000c7ab9 */ /* 0x000fc40000000800 */
[----:B------:R-:W-:Y:S02]  /*88130*/  @P3 LOP3.LUT R20, R20, 0x1, RZ, 0xfc, !PT ;  /* 0x0000000114143812 */ /* 0x000fe400078efcff */
[----:B------:R-:W-:-:S03]  /*88140*/  ISETP.LT.AND P3, PT, R12, UR20, !P2 ;  /* 0x000000140c007c0c */ /* 0x000fc6000d761270 */
        /* <DEDUP_REMOVED lines=17> */
[----:B------:R-:W-:Y:S01]  /*88260*/  VIADD R194, R195, UR5 ;  /* 0x00000005c3c27c36 */ /* 0x000fe20008000000 */
[----:B------:R-:W-:-:S07]  /*88270*/  ULDC UR10, c[0x0][0x228] ;  /* 0x00008a00000a7ab9 */ /* 0x000fce0000000800 */
        /* <DEDUP_REMOVED lines=86> */
[----:B------:R-:W-:-:S07]  /*887e0*/  ULDC UR9, c[0x0][0x228] ;  /* 0x00008a0000097ab9 */ /* 0x000fce0000000800 */
        /* <DEDUP_REMOVED lines=36> */
[----:B------:R-:W-:Y:S01]  /*88a30*/  VIADD R205, R204, UR5 ;  /* 0x00000005cccd7c36 */ /* 0x000fe20008000000 */
[----:B------:R-:W-:Y:S01]  /*88a40*/  ISETP.LT.AND P4, PT, R11, UR57, !P2 ;  /* 0x000000390b007c0c */ /* 0x000fe2000d781270 */
[----:B------:R-:W-:Y:S01]  /*88a50*/  ULDC UR5, c[0x0][0x248] ;  /* 0x0000920000057ab9 */ /* 0x000fe20000000800 */
        /* <DEDUP_REMOVED lines=10> */
[----:B------:R-:W-:Y:S02]  /*88b00*/  ISETP.GE.AND P2, PT, R153, UR31, PT ;  /* 0x0000001f99007c0c */ /* 0x000fe4000bf46270 */
[----:B------:R-:W-:-:S02]  /*88b10*/  LOP3.LUT R19, R19, 0xfffffffd, RZ, 0xc0, !PT ;  /* 0xfffffffd13137812 */ /* 0x000fc400078ec0ff */
[----:B------:R-:W-:Y:S01]  /*88b20*/  LOP3.LUT R18, R18, 0xbfffffff, RZ, 0xc0, !PT ;  /* 0xbfffffff12127812 */ /* 0x000fe200078ec0ff */
[----:B------:R-:W-:Y:S01]  /*88b30*/  VIADD R153, R8, 0x22 ;  /* 0x0000002208997836 */ /* 0x000fe20000000000 */
[----:B------:R-:W-:Y:S01]  /*88b40*/  ISETP.LT.AND P5, PT, R10, UR20, !P2 ;  /* 0x000000140a007c0c */ /* 0x000fe2000d7a1270 */
[----:B------:R-:W-:Y:S01]  /*88b50*/  ULDC.64 UR30, c[0x0][0x228] ;  /* 0x00008a00001e7ab9 */ /* 0x000fe20000000a00 */
[----:B------:R-:W-:Y:S01]  /*88b60*/  @P4 LOP3.LUT R19, R19, 0x2, RZ, 0xfc, !PT ;  /* 0x0000000213134812 */ /* 0x000fe200078efcff */
[----:B------:R-:W-:Y:S01]  /*88b70*/  VIADD R207, R206, UR5 ;  /* 0x00000005cecf7c36 */ /* 0x000fe20008000000 */
[----:B------:R-:W-:Y:S01]  /*88b80*/  ISETP.LT.AND P4, PT, R11, UR55, !P2 ;  /* 0x000000370b007c0c */ /* 0x000fe2000d781270 */
[----:B------:R-:W-:Y:S01]  /*88b90*/  ULDC UR5, c[0x0][0x248] ;  /* 0x0000920000057ab9 */ /* 0x000fe20000000800 */
[----:B------:R-:W-:Y:S01]  /*88ba0*/  LOP3.LUT R19, R19, 0xfffffffe, RZ, 0xc0, !PT ;  /* 0xfffffffe13137812 */ /* 0x000fe200078ec0ff */
[----:B------:R-:W-:Y:S01]  /*88bb0*/  ULDC UR20, c[0x0][0x248] ;  /* 0x0000920000147ab9 */ /* 0x000fe20000000800 */
[----:B------:R-:W-:-:S02]  /*88bc0*/  ULDC UR55, c[0x0][0x228] ;  /* 0x00008a0000377ab9 */ /* 0x000fc40000000800 */
[----:B------:R-:W-:-:S03]  /*88bd0*/  @P3 LOP3.LUT R19, R19, 0x1, RZ, 0xfc, !PT ;  /* 0x0000000113133812 */ /* 0x000fc600078efcff */
[----:B------:R-:W-:Y:S02]  /*88be0*/  @P5 LOP3.LUT R18, R18, 0x40000000, RZ, 0xfc, !PT ;  /* 0x4000000012125812 */ /* 0x000fe400078efcff */
[----:B------:R-:W-:Y:S01]  /*88bf0*/  ISETP.LT.AND P3, PT, R12, UR34, !P2 ;  /* 0x000000220c007c0c */ /* 0x000fe2000d761270 */
        /* <DEDUP_REMOVED lines=18> */
[----:B------:R-:W-:Y:S01]  /*88d20*/  ULDC UR35, c[0x0][0x228] ;  /* 0x00008a0000237ab9 */ /* 0x000fe20000000800 */
[----:B------:R-:W-:Y:S01]  /*88d30*/  VIADD R209, R208, UR5 ;  /* 0x00000005d0d17c36 */ /* 0x000fe20008000000 */
[----:B------:R-:W-:-:S04]  /*88d40*/  ULDC UR30, c[0x0][0x248] ;  /* 0x00009200001e7ab9 */ /* 0x000fc80000000800 */
        /* <DEDUP_REMOVED lines=30> */
[----:B------:R-:W-:Y:S01]  /*88f30*/  VIADD R211, R210, UR5 ;  /* 0x00000005d2d37c36 */ /* 0x000fe20008000000 */
[----:B------:R-:W-:Y:S01]  /*88f40*/  ULDC UR5, c[0x0][0x248] ;  /* 0x0000920000057ab9 */ /* 0x000fe20000000800 */
[----:B------:R-:W-:Y:S01]  /*88f50*/  LOP3.LUT R18, R18, 0xfffbffff, RZ, 0xc0, !PT ;  /* 0xfffbffff12127812 */ /* 0x000fe200078ec0ff */
[----:B------:R-:W-:Y:S01]  /*88f60*/  VIADD R153, R8, 0x1f ;  /* 0x0000001f08997836 */ /* 0x000fe20000000000 */
[----:B------:R-:W-:Y:S01]  /*88f70*/  ISETP.LT.AND P5, PT, R10, UR34, !P2 ;  /* 0x000000220a007c0c */ /* 0x000fe2000d7a1270 */
[----:B------:R-:W-:Y:S01]  /*88f80*/  ULDC UR21, c[0x0][0x228] ;  /* 0x00008a0000157ab9 */ /* 0x000fe20000000800 */
[----:B------:R-:W-:Y:S01]  /*88f90*/  ISETP.LT.AND P4, PT, R11, UR38, !P2 ;  /* 0x000000260b007c0c */ /* 0x000fe2000d781270 */
[----:B------:R-:W-:Y:S01]  /*88fa0*/  VIADD R212, R211, UR5 ;  /* 0x00000005d3d47c36 */ /* 0x000fe20008000000 */
[----:B------:R-:W-:Y:S01]  /*88fb0*/  ULDC UR5, c[0x0][0x248] ;  /* 0x0000920000057ab9 */ /* 0x000fe20000000800 */
[----:B------:R-:W-:Y:S01]  /*88fc0*/  ISETP.LT.AND P3, PT, R12, UR37, !P2 ;  /* 0x000000250c007c0c */ /* 0x000fe2000d761270 */
[----:B------:R-:W-:Y:S01]  /*88fd0*/  ULDC UR38, c[0x0][0x228] ;  /* 0x00008a0000267ab9 */ /* 0x000fe20000000800 */
[----:B------:R-:W-:-:S06]  /*88fe0*/  VIADD R213, R212, UR5 ;  /* 0x00000005d4d57c36 */ /* 0x000fcc0008000000 */
[----:B------:R-:W-:Y:S01]  /*88ff0*/  @P5 LOP3.LUT R18, R18, 0x40000, RZ, 0xfc, !PT ;  /* 0x0004000012125812 */ /* 0x000fe200078efcff */
[----:B------:R-:W-:Y:S01]  /*89000*/  VIADD R214, R213, UR15 ;  /* 0x0000000fd5d67c36 */ /* 0x000fe20008000000 */
[----:B------:R-:W-:Y:S01]  /*89010*/  ULDC UR15, c[0x0][0x248] ;  /* 0x00009200000f7ab9 */ /* 0x000fe20000000800 */
[----:B------:R-:W-:Y:S01]  /*89020*/  ISETP.LT.AND P2, PT, R9, UR36, !P2 ;  /* 0x0000002409007c0c */ /* 0x000fe2000d741270 */
[----:B------:R-:W-:Y:S01]  /*89030*/  ULDC UR37, c[0x0][0x228] ;  /* 0x00008a0000257ab9 */ /* 0x000fe20000000800 */
[----:B------:R-:W-:Y:S01]  /*89040*/  LOP3.LUT R18, R18, 0xfffdffff, RZ, 0xc0, !PT ;  /* 0xfffdffff12127812 */ /* 0x000fe200078ec0ff */
[----:B------:R-:W-:Y:S01]  /*89050*/  VIADD R215, R214, UR15 ;  /* 0x0000000fd6d77c36 */ /* 0x000fe20008000000 */
[----:B------:R-:W-:Y:S01]  /*89060*/  ULDC UR5, c[0x0][0x228] ;  /* 0x00008a0000057ab9 */ /* 0x000fe20000000800 */
[----:B------:R-:W-:Y:S01]  /*89070*/  ULDC UR15, c[0x0][0x228] ;  /* 0x00008a00000f7ab9 */ /* 0x000fe20000000800 */
[----:B------:R-:W-:Y:S01]  /*89080*/  @P4 LOP3.LUT R18, R18, 0x20000, RZ, 0xfc, !PT ;  /* 0x0002000012124812 */ /* 0x000fe200078efcff */
[----:B------:R-:W-:Y:S01]  /*89090*/  VIADD R249, R215, UR20 ;  /* 0x00000014d7f97c36 */ /* 0x000fe20008000000 */
[----:B------:R-:W-:Y:S01]  /*890a0*/  ULDC UR20, c[0x0][0x248] ;  /* 0x0000920000147ab9 */ /* 0x000fe20000000800 */
[----:B------:R-:W-:Y:S01]  /*890b0*/  ULDC UR36, c[0x0][0x228] ;  /* 0x00008a0000247ab9 */ /* 0x000fe20000000800 */
[----:B------:R-:W-:Y:S01]  /*890c0*/  LOP3.LUT R18, R18, 0xfffeffff, RZ, 0xc0, !PT ;  /* 0xfffeffff12127812 */ /* 0x000fe200078ec0ff */
[----:B------:R-:W-:Y:S01]  /*890d0*/  VIADD R250, R249, UR20 ;  /* 0x00000014f9fa7c36 */ /* 0x000fe20008000000 */
[----:B------:R-:W-:-:S02]  /*890e0*/  ULDC UR20, c[0x0][0x228] ;  /* 0x00008a0000147ab9 */ /* 0x000fc40000000800 */
[----:B------:R-:W-:Y:S01]  /*890f0*/  @P3 LOP3.LUT R18, R18, 0x10000, RZ, 0xfc, !PT ;  /* 0x0001000012123812 */ /* 0x000fe200078efcff */
[----:B------:R-:W-:Y:S01]  /*89100*/  VIADD R251, R250, UR22 ;  /* 0x00000016fafb7c36 */ /* 0x000fe20008000000 */
[----:B------:R-:W-:Y:S02]  /*89110*/  ULDC UR22, c[0x0][0x228] ;  /* 0x00008a0000167ab9 */ /* 0x000fe40000000800 */
[----:B------:R-:W-:Y:S01]  /*89120*/  LOP3.LUT R18, R18, 0xffff7fff, RZ, 0xc0, !PT ;  /* 0xffff7fff12127812 */ /* 0x000fe200078ec0ff */
[----:B------:R-:W-:Y:S01]  /*89130*/  VIADD R252, R251, UR28 ;  /* 0x0000001cfbfc7c36 */ /* 0x000fe20008000000 */
[----:B------:R-:W-:Y:S02]  /*89140*/  ULDC.64 UR28, c[0x0][0x228] ;  /* 0x00008a00001c7ab9 */ /* 0x000fe40000000a00 */
        /* <DEDUP_REMOVED lines=11> */
[----:B------:R0:W-:Y:S01]  /*89200*/  STL [R1], R154 ;  /* 0x0000009a01007387 */ /* 0x0001e20000100800 */
[----:B------:R-:W-:Y:S01]  /*89210*/  ULDC UR37, c[0x0][0x228] ;  /* 0x00008a0000257ab9 */ /* 0x000fe20000000800 */
[----:B------:R-:W-:Y:S01]  /*89220*/  ULDC UR38, c[0x0][0x228] ;  /* 0x00008a0000267ab9 */ /* 0x000fe20000000800 */
[----:B------:R-:W-:-:S04]  /*89230*/  LOP3.LUT R18, R18, 0xffffdfff, RZ, 0xc0, !PT ;  /* 0xffffdfff12127812 */ /* 0x000fc800078ec0ff */
[----:B------:R-:W-:Y:S02]  /*89240*/  @P4 LOP3.LUT R18, R18, 0x2000, RZ, 0xfc, !PT ;  /* 0x0000200012124812 */ /* 0x000fe400078efcff */
[----:B------:R-:W-:Y:S01]  /*89250*/  ISETP.LT.AND P2, PT, R9, UR39, !P2 ;  /* 0x0000002709007c0c */ /* 0x000fe2000d741270 */
[----:B0-----:R-:W-:Y:S01]  /*89260*/  VIADD R154, R154, UR28 ;  /* 0x0000001c9a9a7c36 */ /* 0x001fe20008000000 */
        /* <DEDUP_REMOVED lines=16> */
[----:B0-----:R-:W-:Y:S01]  /*89370*/  VIADD R154, R154, UR28 ;  /* 0x0000001c9a9a7c36 */ /* 0x001fe20008000000 */
[----:B------:R-:W-:Y:S01]  /*89380*/  ISETP.LT.AND P2, PT, R9, UR41, !P2 ;  /* 0x0000002909007c0c */ /* 0x000fe2000d741270 */
[----:B------:R-:W-:Y:S01]  /*89390*/  ULDC UR28, c[0x0][0x248] ;  /* 0x00009200001c7ab9 */ /* 0x000fe20000000800 */
[----:B------:R-:W-:Y:S01]  /*893a0*/  LOP3.LUT R18, R18, 0xfffffdff, RZ, 0xc0, !PT ;  /* 0xfffffdff12127812 */ /* 0x000fe200078ec0ff */
[----:B------:R-:W-:Y:S01]  /*893b0*/  ULDC UR40, c[0x0][0x228] ;  /* 0x00008a0000287ab9 */ /* 0x000fe20000000800 */
[----:B------:R0:W-:Y:S01]  /*893c0*/  STL [R1+0x8], R154 ;  /* 0x0000089a01007387 */ /* 0x0001e20000100800 */
[----:B------:R-:W-:Y:S01]  /*893d0*/  ULDC UR42, c[0x0][0x228] ;  /* 0x00008a00002a7ab9 */ /* 0x000fe20000000800 */
[----:B------:R-:W-:Y:S01]  /*893e0*/  @P4 LOP3.LUT R18, R18, 0x200, RZ, 0xfc, !PT ;  /* 0x0000020012124812 */ /* 0x000fe200078efcff */
[----:B------:R-:W-:-:S03]  /*893f0*/  ULDC UR41, c[0x0][0x228] ;  /* 0x00008a0000297ab9 */ /* 0x000fc60000000800 */
        /* <DEDUP_REMOVED lines=8> */
[----:B0-----:R-:W-:Y:S01]  /*89480*/  VIADD R154, R154, UR28 ;  /* 0x0000001c9a9a7c36 */ /* 0x001fe20008000000 */
[----:B------:R-:W-:Y:S01]  /*89490*/  ISETP.LT.AND P4, PT, R11, UR45, !P2 ;  /* 0x0000002d0b007c0c */ /* 0x000fe2000d781270 */
[----:B------:R-:W-:Y:S01]  /*894a0*/  ULDC UR28, c[0x0][0x248] ;  /* 0x00009200001c7ab9 */ /* 0x000fe20000000800 */
[----:B------:R-:W-:Y:S01]  /*894b0*/  ISETP.LT.AND P3, PT, R12, UR44, !P2 ;  /* 0x0000002c0c007c0c */ /* 0x000fe2000d761270 */
[----:B------:R-:W-:Y:S01]  /*894c0*/  ULDC.64 UR34, c[0x0][0x228] ;  /* 0x00008a0000227ab9 */ /* 0x000fe20000000a00 */
[----:B------:R-:W-:-:S07]  /*894d0*/  ULDC UR32, c[0x0][0x228] ;  /* 0x00008a0000207ab9 */ /* 0x000fce0000000800 */
[----:B------:R-:W-:Y:S01]  /*894e0*/  @P5 LOP3.LUT R18, R18, 0x40, RZ, 0xfc, !PT ;  /* 0x0000004012125812 */ /* 0x000fe200078efcff */
[----:B------:R0:W-:Y:S01]  /*894f0*/  STL [R1+0xc], R154 ;  /* 0x00000c9a01007387 */ /* 0x0001e20000100800 */
[----:B------:R-:W-:Y:S01]  /*89500*/  ULDC UR44, c[0x0][0x228] ;  /* 0x00008a00002c7ab9 */ /* 0x000fe20000000800 */
[----:B------:R-:W-:Y:S01]  /*89510*/  LOP3.LUT R15, R15, 0x7fffffff, RZ, 0xc0, !PT ;  /* 0x7fffffff0f0f7812 */ /* 0x000fe200078ec0ff */
        /* <DEDUP_REMOVED lines=11> */
[----:B------:R-:W-:Y:S01]  /*895d0*/  ISETP.GE.AND P2, PT, R153, UR29, PT ;  /* 0x0000001d99007c0c */ /* 0x000fe2000bf46270 */
[----:B------:R0:W-:Y:S03]  /*895e0*/  STL [R1+0x10], R154 ;  /* 0x0000109a01007387 */ /* 0x0001e60000100800 */
[----:B------:R-:W-:Y:S02]  /*895f0*/  ISETP.LT.AND P5, PT, R10, UR34, !P2 ;  /* 0x000000220a007c0c */ /* 0x000fe4000d7a1270 */
[----:B------:R-:W-:Y:S01]  /*89600*/  ISETP.LT.AND P4, PT, R11, UR30, !P2 ;  /* 0x0000001e0b007c0c */ /* 0x000fe2000d781270 */
[----:B------:R-:W-:Y:S01]  /*89610*/  VIADD R153, R8, 0x1b ;  /* 0x0000001b08997836 */ /* 0x000fe20000000000 */
[----:B------:R-:W-:Y:S01]  /*89620*/  ISETP.LT.AND P3, PT, R12, UR47, !P2 ;  /* 0x0000002f0c007c0c */ /* 0x000fe2000d761270 */
[----:B------:R-:W-:Y:S01]  /*89630*/  ULDC UR30, c[0x0][0x248] ;  /* 0x00009200001e7ab9 */ /* 0x000fe20000000800 */
[----:B------:R-:W-:Y:S01]  /*89640*/  ISETP.LT.AND P2, PT, R9, UR46, !P2 ;  /* 0x0000002e09007c0c */ /* 0x000fe2000d741270 */
[----:B0-----:R-:W-:Y:S01]  /*89650*/  VIADD R154, R154, UR28 ;  /* 0x0000001c9a9a7c36 */ /* 0x001fe20008000000 */
[----:B------:R-:W-:Y:S01]  /*89660*/  ULDC UR28, c[0x0][0x248] ;  /* 0x00009200001c7ab9 */ /* 0x000fe20000000800 */
[----:B------:R-:W-:Y:S01]  /*89670*/  LOP3.LUT R18, R18, 0xfffffffb, RZ, 0xc0, !PT ;  /* 0xfffffffb12127812 */ /* 0x000fe200078ec0ff */
[----:B------:R-:W-:Y:S01]  /*89680*/  ULDC UR47, c[0x0][0x228] ;  /* 0x00008a00002f7ab9 */ /* 0x000fe20000000800 */
[----:B------:R-:W-:Y:S01]  /*89690*/  ULDC UR46, c[0x0][0x228] ;  /* 0x00008a00002e7ab9 */ /* 0x000fe20000000800 */
[----:B------:R0:W-:Y:S01]  /*896a0*/  STL [R1+0x14], R154 ;  /* 0x0000149a01007387 */ /* 0x0001e20000100800 */
[----:B------:R-:W-:Y:S01]  /*896b0*/  @P5 LOP3.LUT R18, R18, 0x4, RZ, 0xfc, !PT ;  /* 0x0000000412125812 */ /* 0x000fe200078efcff */
[----:B0-----:R-:W-:-:S05]  /*896c0*/  VIADD R154, R154, UR28 ;  /* 0x0000001c9a9a7c36 */ /* 0x001fca0008000000 */
[----:B------:R-:W-:Y:S01]  /*896d0*/  @P2 LOP3.LUT R17, R17, 0x80000000, RZ, 0xfc, !PT ;  /* 0x8000000011112812 */ /* 0x000fe200078efcff */
[----:B------:R-:W-:Y:S01]  /*896e0*/  ULDC UR28, c[0x0][0x248] ;  /* 0x00009200001c7ab9 */ /* 0x000fe20000000800 */
[----:B------:R-:W-:Y:S01]  /*896f0*/  ISETP.GE.AND P2, PT, R153, UR31, PT ;  /* 0x0000001f99007c0c */ /* 0x000fe2000bf46270 */
[----:B------:R0:W-:Y:S01]  /*89700*/  STL [R1+0x18], R154 ;  /* 0x0000189a01007387 */ /* 0x0001e20000100800 */
[----:B------:R-:W-:Y:S01]  /*89710*/  LOP3.LUT R18, R18, 0xfffffffd, RZ, 0xc0, !PT ;  /* 0xfffffffd12127812 */ /* 0x000fe200078ec0ff */
[----:B0-----:R-:W-:Y:S01]  /*89720*/  VIADD R154, R154, UR28 ;  /* 0x0000001c9a9a7c36 */ /* 0x001fe20008000000 */
[----:B------:R-:W-:Y:S02]  /*89730*/  ULDC.64 UR28, c[0x0][0x228] ;  /* 0x00008a00001c7ab9 */ /* 0x000fe40000000a00 */
[----:B------:R-:W-:Y:S02]  /*89740*/  ISETP.LT.AND P5, PT, R10, UR28, !P2 ;  /* 0x0000001c0a007c0c */ /* 0x000fe4000d7a1270 */
[----:B------:R-:W-:-:S02]  /*89750*/  LOP3.LUT R17, R17, 0xbfffffff, RZ, 0xc0, !PT ;  /* 0xbfffffff11117812 */ /* 0x000fc400078ec0ff */
[----:B------:R-:W-:Y:S01]  /*89760*/  @P4 LOP3.LUT R18, R18, 0x2, RZ, 0xfc, !PT ;  /* 0x0000000212124812 */ /* 0x000fe200078efcff */
[----:B------:R-:W-:Y:S01]  /*89770*/  VIADD R153, R8, 0x1a ;  /* 0x0000001a08997836 */ /* 0x000fe20000000000 */
[----:B------:R-:W-:Y:S01]  /*89780*/  ISETP.LT.AND P4, PT, R11, UR32, !P2 ;  /* 0x000000200b007c0c */ /* 0x000fe2000d781270 */
[----:B------:R0:W-:Y:S01]  /*89790*/  STL [R1+0x1c], R154 ;  /* 0x00001c9a01007387 */ /* 0x0001e20000100800 */
[----:B------:R-:W-:Y:S01]  /*897a0*/  LOP3.LUT R18, R18, 0xfffffffe, RZ, 0xc0, !PT ;  /* 0xfffffffe12127812 */ /* 0x000fe200078ec0ff */
[----:B------:R-:W-:Y:S01]  /*897b0*/  ULDC UR32, c[0x0][0x228] ;  /* 0x00008a0000207ab9 */ /* 0x000fe20000000800 */
[----:B------:R-:W-:-:S03]  /*897c0*/  ULDC UR28, c[0x0][0x248] ;  /* 0x00009200001c7ab9 */ /* 0x000fc60000000800 */
[----:B------:R-:W-:Y:S02]  /*897d0*/  @P5 LOP3.LUT R17, R17, 0x40000000, RZ, 0xfc, !PT ;  /* 0x4000000011115812 */ /* 0x000fe400078efcff */
[----:B------:R-:W-:Y:S02]  /*897e0*/  @P3 LOP3.LUT R18, R18, 0x1, RZ, 0xfc, !PT ;  /* 0x0000000112123812 */ /* 0x000fe400078efcff */
[----:B------:R-:W-:Y:S01]  /*897f0*/  ISETP.LT.AND P3, PT, R12, UR49, !P2 ;  /* 0x000000310c007c0c */ /* 0x000fe2000d761270 */
[----:B0-----:R-:W-:Y:S01]  /*89800*/  VIADD R154, R154, UR30 ;  /* 0x0000001e9a9a7c36 */ /* 0x001fe20008000000 */
[----:B------:R-:W-:Y:S01]  /*89810*/  LOP3.LUT R17, R17, 0xdfffffff, RZ, 0xc0, !PT ;  /* 0xdfffffff11117812 */ /* 0x000fe200078ec0ff */
[----:B------:R-:W-:Y:S01]  /*89820*/  ULDC.64 UR30, c[0x0][0x228] ;  /* 0x00008a00001e7ab9 */ /* 0x000fe20000000a00 */
[----:B------:R-:W-:Y:S02]  /*89830*/  ULDC UR49, c[0x0][0x228] ;  /* 0x00008a0000317ab9 */ /* 0x000fe40000000800 */
[----:B------:R-:W-:-:S02]  /*89840*/  @P4 LOP3.LUT R17, R17, 0x20000000, RZ, 0xfc, !PT ;  /* 0x2000000011114812 */ /* 0x000fc400078efcff */
[----:B------:R-:W-:Y:S01]  /*89850*/  ISETP.LT.AND P2, PT, R9, UR48, !P2 ;  /* 0x0000003009007c0c */ /* 0x000fe2000d741270 */
[----:B------:R0:W-:Y:S01]  /*89860*/  STL [R1+0x404], R154 ;  /* 0x0004049a01007387 */ /* 0x0001e20000100800 */
[----:B------:R-:W-:Y:S01]  /*89870*/  LOP3.LUT R17, R17, 0xefffffff, RZ, 0xc0, !PT ;  /* 0xefffffff11117812 */ /* 0x000fe200078ec0ff */
[----:B------:R-:W-:-:S03]  /*89880*/  ULDC UR48, c[0x0][0x228] ;  /* 0x00008a0000307ab9 */ /* 0x000fc60000000800 */
        /* <DEDUP_REMOVED lines=30> */
[----:B0-----:R-:W-:Y:S01]  /*89a70*/  VIADD R154, R154, UR28 ;  /* 0x0000001c9a9a7c36 */ /* 0x001fe20008000000 */
[----:B------:R-:W-:Y:S01]  /*89a80*/  ISETP.LT.AND P3, PT, R12, UR58, !P2 ;  /* 0x0000003a0c007c0c */ /* 0x000fe2000d761270 */
[----:B------:R-:W-:Y:S01]  /*89a90*/  ULDC UR28, c[0x0][0x248] ;  /* 0x00009200001c7ab9 */ /* 0x000fe20000000800 */
[----:B------:R-:W-:-:S07]  /*89aa0*/  ULDC UR32, c[0x0][0x248] ;  /* 0x0000920000207ab9 */ /* 0x000fce0000000800 */
[----:B------:R-:W-:Y:S01]  /*89ab0*/  @P5 LOP3.LUT R17, R17, 0x400000, RZ, 0xfc, !PT ;  /* 0x0040000011115812 */ /* 0x000fe200078efcff */
[----:B------:R0:W-:Y:S01]  /*89ac0*/  STL [R1+0x40c], R154 ;  /* 0x00040c9a01007387 */ /* 0x0001e20000100800 */
        /* <DEDUP_REMOVED lines=15> */
[----:B------:R0:W-:Y:S01]  /*89bc0*/  STL [R1+0xc70], R154 ;  /* 0x000c709a01007387 */ /* 0x0001e20000100800 */
[----:B------:R-:W-:Y:S01]  /*89bd0*/  ISETP.LT.AND P4, PT, R11, UR30, !P2 ;  /* 0x0000001e0b007c0c */ /* 0x000fe2000d781270 */
[----:B------:R-:W-:Y:S01]  /*89be0*/  VIADD R153, R8, 0x17 ;  /* 0x0000001708997836 */ /* 0x000fe20000000000 */
[----:B------:R-:W-:Y:S01]  /*89bf0*/  ISETP.LT.AND P3, PT, R12, UR25, !P2 ;  /* 0x000000190c007c0c */ /* 0x000fe2000d761270 */
[----:B------:R-:W-:Y:S01]  /*89c00*/  ULDC UR30, c[0x0][0x228] ;  /* 0x00008a00001e7ab9 */ /* 0x000fe20000000800 */
[----:B------:R-:W-:-:S05]  /*89c10*/  ULDC UR34, c[0x0][0x248] ;  /* 0x0000920000227ab9 */ /* 0x000fca0000000800 */
[----:B------:R-:W-:Y:S01]  /*89c20*/  @P5 LOP3.LUT R17, R17, 0x40000, RZ, 0xfc, !PT ;  /* 0x0004000011115812 */ /* 0x000fe200078efcff */
[----:B0-----:R-:W-:Y:S01]  /*89c30*/  VIADD R154, R154, UR28 ;  /* 0x0000001c9a9a7c36 */ /* 0x001fe20008000000 */
[----:B------:R-:W-:Y:S01]  /*89c40*/  ISETP.LT.AND P2, PT, R9, UR26, !P2 ;  /* 0x0000001a09007c0c */ /* 0x000fe2000d741270 */
[----:B------:R-:W-:Y:S01]  /*89c50*/  ULDC UR25, c[0x0][0x248] ;  /* 0x0000920000197ab9 */ /* 0x000fe20000000800 */
[----:B------:R-:W-:Y:S01]  /*89c60*/  LOP3.LUT R17, R17, 0xfffdffff, RZ, 0xc0, !PT ;  /* 0xfffdffff11117812 */ /* 0x000fe200078ec0ff */
[----:B------:R-:W-:-:S03]  /*89c70*/  ULDC.64 UR28, c[0x0][0x228] ;  /* 0x00008a00001c7ab9 */ /* 0x000fc60000000a00 */
[----:B------:R-:W-:-:S04]  /*89c80*/  @P4 LOP3.LUT R17, R17, 0x20000, RZ, 0xfc, !PT ;  /* 0x0002000011114812 */ /* 0x000fc800078efcff */
[----:B------:R-:W-:Y:S01]  /*89c90*/  LOP3.LUT R17, R17, 0xfffeffff, RZ, 0xc0, !PT ;  /* 0xfffeffff11117812 */ /* 0x000fe200078ec0ff */
[----:B------:R0:W-:Y:S03]  /*89ca0*/  STL [R1+0xc74], R154 ;  /* 0x000c749a01007387 */ /* 0x0001e60000100800 */
[----:B------:R-:W-:-:S04]  /*89cb0*/  @P3 LOP3.LUT R17, R17, 0x10000, RZ, 0xfc, !PT ;  /* 0x0001000011113812 */ /* 0x000fc800078efcff */
[----:B------:R-:W-:Y:S01]  /*89cc0*/  LOP3.LUT R17, R17, 0xffff7fff, RZ, 0xc0, !PT ;  /* 0xffff7fff11117812 */ /* 0x000fe200078ec0ff */
[----:B0-----:R-:W-:Y:S01]  /*89cd0*/  VIADD R154, R154, UR27 ;  /* 0x0000001b9a9a7c36 */ /* 0x001fe20008000000 */
[----:B------:R-:W-:Y:S02]  /*89ce0*/  ULDC UR27, c[0x0][0x248] ;  /* 0x00009200001b7ab9 */ /* 0x000fe40000000800 */
[----:B------:R-:W-:Y:S02]  /*89cf0*/  @P2 LOP3.LUT R17, R17, 0x8000, RZ, 0xfc, !PT ;  /* 0x0000800011112812 */ /* 0x000fe400078efcff */
[----:B------:R-:W-:Y:S01]  /*89d00*/  ISETP.GE.AND P2, PT, R153, UR31, PT ;  /* 0x0000001f99007c0c */ /* 0x000fe2000bf46270 */
[----:B------:R0:W-:Y:S01]  /*89d10*/  STL [R1+0xc78], R154 ;  /* 0x000c789a01007387 */ /* 0x0001e20000100800 */
[----:B------:R-:W-:Y:S01]  /*89d20*/  LOP3.LUT R17, R17, 0xffffbfff, RZ, 0xc0, !PT ;  /* 0xffffbfff11117812 */ /* 0x000fe200078ec0ff */
[----:B------:R-:W-:Y:S01]  /*89d30*/  VIADD R153, R8, 0x16 ;  /* 0x0000001608997836 */ /* 0x000fe20000000000 */
[----:B------:R-:W-:Y:S01]  /*89d40*/  ULDC UR31, c[0x0][0x248] ;  /* 0x00009200001f7ab9 */ /* 0x000fe20000000800 */
[----:B0-----:R-:W-:Y:S01]  /*89d50*/  VIADD R154, R154, UR27 ;  /* 0x0000001b9a9a7c36 */ /* 0x001fe20008000000 */
[----:B------:R-:W-:-:S02]  /*89d60*/  ULDC.64 UR26, c[0x0][0x228] ;  /* 0x00008a00001a7ab9 */ /* 0x000fc40000000a00 */
[----:B------:R-:W-:Y:S01]  /*89d70*/  ISETP.LT.AND P5, PT, R10, UR26, !P2 ;  /* 0x0000001a0a007c0c */ /* 0x000fe2000d7a1270 */
[----:B------:R-:W-:Y:S01]  /*89d80*/  ULDC UR26, c[0x0][0x228] ;  /* 0x00008a00001a7ab9 */ /* 0x000fe20000000800 */
[----:B------:R-:W-:Y:S02]  /*89d90*/  ISETP.LT.AND P4, PT, R11, UR30, !P2 ;  /* 0x0000001e0b007c0c */ /* 0x000fe4000d781270 */
[----:B------:R-:W-:Y:S01]  /*89da0*/  ISETP.LT.AND P3, PT, R12, UR24, !P2 ;  /* 0x000000180c007c0c */ /* 0x000fe2000d761270 */
[----:B------:R0:W-:Y:S08]  /*89db0*/  STL [R1+0xc7c], R154 ;  /* 0x000c7c9a01007387 */ /* 0x0001f00000100800 */
[----:B------:R-:W-:Y:S01]  /*89dc0*/  @P5 LOP3.LUT R17, R17, 0x4000, RZ, 0xfc, !PT ;  /* 0x0000400011115812 */ /* 0x000fe200078efcff */
[----:B------:R-:W-:-:S03]  /*89dd0*/  ULDC UR30, c[0x0][0x228] ;  /* 0x00008a00001e7ab9 */ /* 0x000fc60000000800 */
        /* <DEDUP_REMOVED lines=8> */
[----:B------:R-:W-:Y:S01]  /*89e60*/  LOP3.LUT R17, R17, 0xfffff7ff, RZ, 0xc0, !PT ;  /* 0xfffff7ff11117812 */ /* 0x000fe200078ec0ff */
[----:B------:R0:W-:Y:S03]  /*89e70*/  STL [R1+0xc80], R154 ;  /* 0x000c809a01007387 */ /* 0x0001e60000100800 */
[----:B------:R-:W-:Y:S02]  /*89e80*/  @P2 LOP3.LUT R17, R17, 0x800, RZ, 0xfc, !PT ;  /* 0x0000080011112812 */ /* 0x000fe400078efcff */
[----:B------:R-:W-:Y:S01]  /*89e90*/  ISETP.GE.AND P2, PT, R153, UR33, PT ;  /* 0x0000002199007c0c */ /* 0x000fe2000bf46270 */
[----:B0-----:R-:W-:Y:S01]  /*89ea0*/  VIADD R154, R154, UR25 ;  /* 0x000000199a9a7c36 */ /* 0x001fe20008000000 */
[----:B------:R-:W-:Y:S01]  /*89eb0*/  ULDC.64 UR24, c[0x0][0x228] ;  /* 0x00008a0000187ab9 */ /* 0x000fe20000000a00 */
[----:B------:R-:W-:Y:S01]  /*89ec0*/  LOP3.LUT R17, R17, 0xfffffbff, RZ, 0xc0, !PT ;  /* 0xfffffbff11117812 */ /* 0x000fe200078ec0ff */
[----:B------:R-:W-:Y:S01]  /*89ed0*/  VIADD R153, R8, 0x15 ;  /* 0x0000001508997836 */ /* 0x000fe20000000000 */
[----:B------:R-:W-:Y:S01]  /*89ee0*/  ISETP.LT.AND P5, PT, R10, UR24, !P2 ;  /* 0x000000180a007c0c */ /* 0x000fe2000d7a1270 */
[----:B------:R-:W-:Y:S01]  /*89ef0*/  ULDC UR33, c[0x0][0x248] ;  /* 0x0000920000217ab9 */ /* 0x000fe20000000800 */
[----:B------:R-:W-:-:S02]  /*89f00*/  ISETP.LT.AND P4, PT, R11, UR13, !P2 ;  /* 0x0000000d0b007c0c */ /* 0x000fc4000d781270 */
[----:B------:R-:W-:Y:S01]  /*89f10*/  ISETP.LT.AND P3, PT, R12, UR14, !P2 ;  /* 0x0000000e0c007c0c */ /* 0x000fe2000d761270 */
[----:B------:R0:W-:Y:S01]  /*89f20*/  STL [R1+0xc84], R154 ;  /* 0x000c849a01007387 */ /* 0x0001e20000100800 */
[----:B------:R-:W-:Y:S01]  /*89f30*/  LOP3.LUT R14, R14, 0x7fffffff, RZ, 0xc0, !PT ;  /* 0x7fffffff0e0e7812 */ /* 0x000fe200078ec0ff */
[----:B------:R-:W-:Y:S01]  /*89f40*/  ULDC UR14, c[0x0][0x228] ;  /* 0x00008a00000e7ab9 */ /* 0x000fe20000000800 */
[----:B------:R-:W-:-:S05]  /*89f50*/  ULDC UR24, c[0x0][0x228] ;  /* 0x00008a0000187ab9 */ /* 0x000fca0000000800 */
[----:B------:R-:W-:-:S04]  /*89f60*/  @P5 LOP3.LUT R17, R17, 0x400, RZ, 0xfc, !PT ;  /* 0x0000040011115812 */ /* 0x000fc800078efcff */
        /* <DEDUP_REMOVED lines=12> */
[----:B------:R0:W-:Y:S01]  /*8a030*/  STL [R1+0xc88], R154 ;  /* 0x000c889a01007387 */ /* 0x0001e20000100800 */
[----:B------:R-:W-:Y:S01]  /*8a040*/  ISETP.LT.AND P5, PT, R10, UR28, !P2 ;  /* 0x0000001c0a007c0c */ /* 0x000fe2000d7a1270 */
[----:B------:R-:W-:Y:S01]  /*8a050*/  VIADD R153, R8, 0x14 ;  /* 0x0000001408997836 */ /* 0x000fe20000000000 */
        /* <DEDUP_REMOVED lines=13> */
[----:B------:R-:W-:Y:S01]  /*8a130*/  @P3 LOP3.LUT R17, R17, 0x10, RZ, 0xfc, !PT ;  /* 0x0000001011113812 */ /* 0x000fe200078efcff */
[----:B------:R0:W-:Y:S03]  /*8a140*/  STL [R1+0xc8c], R154 ;  /* 0x000c8c9a01007387 */ /* 0x0001e60000100800 */
[----:B------:R-:W-:-:S04]  /*8a150*/  LOP3.LUT R17, R17, 0xfffffff7, RZ, 0xc0, !PT ;  /* 0xfffffff711117812 */ /* 0x000fc800078ec0ff */
[----:B------:R-:W-:Y:S01]  /*8a160*/  @P2 LOP3.LUT R17, R17, 0x8, RZ, 0xfc, !PT ;  /* 0x0000000811112812 */ /* 0x000fe200078efcff */
[----:B0-----:R-:W-:Y:S01]  /*8a170*/  VIADD R154, R154, UR8 ;  /* 0x000000089a9a7c36 */ /* 0x001fe20008000000 */
[----:B------:R-:W-:Y:S01]  /*8a180*/  ULDC UR8, c[0x0][0x248] ;  /* 0x0000920000087ab9 */ /* 0x000fe20000000800 */
[----:B------:R-:W-:-:S03]  /*8a190*/  ISETP.GE.AND P2, PT, R153, UR27, PT ;  /* 0x0000001b99007c0c */ /* 0x000fc6000bf46270 */
[----:B------:R0:W-:Y:S01]  /*8a1a0*/  STL [R1+0xc90], R154 ;  /* 0x000c909a01007387 */ /* 0x0001e20000100800 */
[----:B------:R-:W-:Y:S01]  /*8a1b0*/  ISETP.LT.AND P5, PT, R10, UR10, !P2 ;  /* 0x0000000a0a007c0c */ /* 0x000fe2000d7a1270 */
[----:B------:R-:W-:Y:S01]  /*8a1c0*/  VIADD R153, R8, 0x13 ;  /* 0x0000001308997836 */ /* 0x000fe20000000000 */
[----:B------:R-:W-:Y:S01]  /*8a1d0*/  ISETP.LT.AND P4, PT, R11, UR6, !P2 ;  /* 0x000000060b007c0c */ /* 0x000fe2000d781270 */
[----:B------:R-:W-:Y:S01]  /*8a1e0*/  ULDC UR6, c[0x0][0x248] ;  /* 0x0000920000067ab9 */ /* 0x000fe20000000800 */
[----:B------:R-:W-:Y:S01]  /*8a1f0*/  ISETP.LT.AND P3, PT, R12, UR7, !P2 ;  /* 0x000000070c007c0c */ /* 0x000fe2000d761270 */
[----:B------:R-:W-:Y:S01]  /*8a200*/  ULDC UR10, c[0x0][0x228] ;  /* 0x00008a00000a7ab9 */ /* 0x000fe20000000800 */
[----:B------:R-:W-:Y:S01]  /*8a210*/  ISETP.LT.AND P2, PT, R9, UR9, !P2 ;  /* 0x0000000909007c0c */ /* 0x000fe2000d741270 */
[----:B------:R-:W-:Y:S01]  /*8a220*/  ULDC UR27, c[0x0][0x228] ;  /* 0x00008a00001b7ab9 */ /* 0x000fe20000000800 */
[----:B0-----:R-:W-:Y:S01]  /*8a230*/  VIADD R154, R154, UR8 ;  /* 0x000000089a9a7c36 */ /* 0x001fe20008000000 */
[----:B------:R-:W-:-:S04]  /*8a240*/  ULDC UR8, c[0x0][0x248] ;  /* 0x0000920000087ab9 */ /* 0x000fc80000000800 */
[----:B------:R0:W-:Y:S02]  /*8a250*/  STL [R1+0xc94], R154 ;  /* 0x000c949a01007387 */ /* 0x0001e40000100800 */
[----:B0-----:R-:W-:Y:S01]  /*8a260*/  VIADD R154, R154, UR8 ;  /* 0x000000089a9a7c36 */ /* 0x001fe20008000000 */
[----:B------:R-:W-:-:S04]  /*8a270*/  ULDC UR8, c[0x0][0x248] ;  /* 0x0000920000087ab9 */ /* 0x000fc80000000800 */
[----:B------:R0:W-:Y:S01]  /*8a280*/  STL [R1+0xc98], R154 ;  /* 0x000c989a01007387 */ /* 0x0001e20000100800 */
[----:B------:R-:W-:Y:S02]  /*8a290*/  LOP3.LUT R17, R17, 0xfffffffb, RZ, 0xc0, !PT ;  /* 0xfffffffb11117812 */ /* 0x000fe400078ec0ff */
[----:B------:R-:W-:Y:S02]  /*8a2a0*/  @P2 LOP3.LUT R16, R16, 0x80000000, RZ, 0xfc, !PT ;  /* 0x8000000010102812 */ /* 0x000fe400078efcff */
[----:B------:R-:W-:Y:S01]  /*8a2b0*/  ISETP.GE.AND P2, PT, R153, UR25, PT ;  /* 0x0000001999007c0c */ /* 0x000fe2000bf46270 */
[----:B0-----:R-:W-:Y:S01]  /*8a2c0*/  VIADD R154, R154, UR8 ;  /* 0x000000089a9a7c36 */ /* 0x001fe20008000000 */
[----:B------:R-:W-:Y:S02]  /*8a2d0*/  @P5 LOP3.LUT R17, R17, 0x4, RZ, 0xfc, !PT ;  /* 0x0000000411115812 */ /* 0x000fe400078efcff */
[----:B------:R-:W-:Y:S01]  /*8a2e0*/  LOP3.LUT R16, R16, 0xbfffffff, RZ, 0xc0, !PT ;  /* 0xbfffffff10107812 */ /* 0x000fe200078ec0ff */
[----:B------:R-:W-:Y:S01]  /*8a2f0*/  VIADD R153, R8, 0x12 ;  /* 0x0000001208997836 */ /* 0x000fe20000000000 */
[----:B------:R0:W-:Y:S01]  /*8a300*/  STL [R1+0xc9c], R154 ;  /* 0x000c9c9a01007387 */ /* 0x0001e20000100800 */
[----:B------:R-:W-:Y:S01]  /*8a310*/  LOP3.LUT R17, R17, 0xfffffffd, RZ, 0xc0, !PT ;  /* 0xfffffffd11117812 */ /* 0x000fe200078ec0ff */
[----:B------:R-:W-:Y:S01]  /*8a320*/  ULDC UR8, c[0x0][0x248] ;  /* 0x0000920000087ab9 */ /* 0x000fe20000000800 */
[----:B------:R-:W-:Y:S01]  /*8a330*/  ULDC UR25, c[0x0][0x228] ;  /* 0x00008a0000197ab9 */ /* 0x000fe20000000800 */
[----:B0-----:R-:W-:Y:S01]  /*8a340*/  VIADD R154, R154, UR6 ;  /* 0x000000069a9a7c36 */ /* 0x001fe20008000000 */
[----:B------:R-:W-:-:S02]  /*8a350*/  ULDC.64 UR6, c[0x0][0x228] ;  /* 0x00008a0000067ab9 */ /* 0x000fc40000000a00 */
[----:B------:R-:W-:Y:S01]  /*8a360*/  ISETP.LT.AND P5, PT, R10, UR6, !P2 ;  /* 0x000000060a007c0c */ /* 0x000fe2000d7a1270 */
[----:B------:R-:W-:Y:S01]  /*8a370*/  ULDC UR6, c[0x0][0x248] ;  /* 0x0000920000067ab9 */ /* 0x000fe20000000800 */
[----:B------:R-:W-:Y:S02]  /*8a380*/  @P4 LOP3.LUT R17, R17, 0x2, RZ, 0xfc, !PT ;  /* 0x0000000211114812 */ /* 0x000fe400078efcff */
[----:B------:R-:W-:Y:S01]  /*8a390*/  ISETP.LT.AND P4, PT, R11, UR54, !P2 ;  /* 0x000000360b007c0c */ /* 0x000fe2000d781270 */
[----:B------:R0:W-:Y:S01]  /*8a3a0*/  STL [R1+0xca0], R154 ;  /* 0x000ca09a01007387 */ /* 0x0001e20000100800 */
[----:B------:R-:W-:Y:S01]  /*8a3b0*/  LOP3.LUT R17, R17, 0xfffffffe, RZ, 0xc0, !PT ;  /* 0xfffffffe11117812 */ /* 0x000fe200078ec0ff */
[----:B------:R-:W-:-:S03]  /*8a3c0*/  ULDC UR54, c[0x0][0x228] ;  /* 0x00008a0000367ab9 */ /* 0x000fc60000000800 */
[----:B------:R-:W-:-:S03]  /*8a3d0*/  @P3 LOP3.LUT R17, R17, 0x1, RZ, 0xfc, !PT ;  /* 0x0000000111113812 */ /* 0x000fc600078efcff */
[----:B------:R-:W-:Y:S02]  /*8a3e0*/  @P5 LOP3.LUT R16, R16, 0x40000000, RZ, 0xfc, !PT ;  /* 0x4000000010105812 */ /* 0x000fe400078efcff */
[----:B------:R-:W-:Y:S01]  /*8a3f0*/  ISETP.LT.AND P3, PT, R12, UR51, !P2 ;  /* 0x000000330c007c0c */ /* 0x000fe2000d761270 */
[----:B0-----:R-:W-:Y:S01]  /*8a400*/  VIADD R154, R154, UR8 ;  /* 0x000000089a9a7c36 */ /* 0x001fe20008000000 */
[----:B------:R-:W-:Y:S01]  /*8a410*/  LOP3.LUT R16, R16, 0xdfffffff, RZ, 0xc0, !PT ;  /* 0xdfffffff10107812 */ /* 0x000fe200078ec0ff */
[----:B------:R-:W-:Y:S01]  /*8a420*/  ULDC.64 UR8, c[0x0][0x228] ;  /* 0x00008a0000087ab9 */ /* 0x000fe20000000a00 */
[----:B------:R-:W-:Y:S02]  /*8a430*/  ULDC UR51, c[0x0][0x248] ;  /* 0x0000920000337ab9 */ /* 0x000fe40000000800 */
[----:B------:R-:W-:Y:S02]  /*8a440*/  @P4 LOP3.LUT R16, R16, 0x20000000, RZ, 0xfc, !PT ;  /* 0x2000000010104812 */ /* 0x000fe400078efcff */
[----:B------:R-:W-:Y:S01]  /*8a450*/  ISETP.LT.AND P2, PT, R9, UR50, !P2 ;  /* 0x0000003209007c0c */ /* 0x000fe2000d741270 */
[----:B------:R0:W-:Y:S01]  /*8a460*/  STL [R1+0xca4], R154 ;  /* 0x000ca49a01007387 */ /* 0x0001e20000100800 */
[----:B------:R-:W-:Y:S01]  /*8a470*/  LOP3.LUT R16, R16, 0xefffffff, RZ, 0xc0, !PT ;  /* 0xefffffff10107812 */ /* 0x000fe200078ec0ff */
[----:B------:R-:W-:-:S03]  /*8a480*/  ULDC UR50, c[0x0][0x248] ;  /* 0x0000920000327ab9 */ /* 0x000fc60000000800 */
[----:B------:R-:W-:-:S04]  /*8a490*/  @P3 LOP3.LUT R16, R16, 0x10000000, RZ, 0xfc, !PT ;  /* 0x1000000010103812 */ /* 0x000fc800078efcff */
[----:B------:R-:W-:-:S04]  /*8a4a0*/  LOP3.LUT R16, R16, 0xf7ffffff, RZ, 0xc0, !PT ;  /* 0xf7ffffff10107812 */ /* 0x000fc800078ec0ff */
[----:B------:R-:W-:Y:S02]  /*8a4b0*/  @P2 LOP3.LUT R16, R16, 0x8000000, RZ, 0xfc, !PT ;  /* 0x0800000010102812 */ /* 0x000fe400078efcff */
[----:B------:R-:W-:Y:S02]  /*8a4c0*/  ISETP.GE.AND P2, PT, R153, UR29, PT ;  /* 0x0000001d99007c0c */ /* 0x000fe4000bf46270 */
[----:B------:R-:W-:Y:S01]  /*8a4d0*/  LOP3.LUT R16, R16, 0xfbffffff, RZ, 0xc0, !PT ;  /* 0xfbffffff10107812 */ /* 0x000fe200078ec0ff */
[----:B0-----:R-:W-:Y:S01]  /*8a4e0*/  VIADD R154, R154, UR6 ;  /* 0x000000069a9a7c36 */ /* 0x001fe20008000000 */
[----:B------:R-:W-:Y:S01]  /*8a4f0*/  ISETP.LT.AND P5, PT, R10, UR8, !P2 ;  /* 0x000000080a007c0c */ /* 0x000fe2000d7a1270 */
[----:B------:R-:W-:Y:S01]  /*8a500*/  VIADD R153, R8, 0x11 ;  /* 0x0000001108997836 */ /* 0x000fe20000000000 */
[----:B------:R-:W-:Y:S01]  /*8a510*/  ISETP.LT.AND P4, PT, R11, UR57, !P2 ;  /* 0x000000390b007c0c */ /* 0x000fe2000d781270 */
[----:B------:R-:W-:Y:S01]  /*8a520*/  ULDC UR8, c[0x0][0x248] ;  /* 0x0000920000087ab9 */ /* 0x000fe20000000800 */
[----:B------:R-:W-:Y:S01]  /*8a530*/  ISETP.LT.AND P3, PT, R12, UR56, !P2 ;  /* 0x000000380c007c0c */ /* 0x000fe2000d761270 */
[----:B------:R0:W-:Y:S01]  /*8a540*/  STL [R1+0xca8], R154 ;  /* 0x000ca89a01007387 */ /* 0x0001e20000100800 */
[----:B------:R-:W-:Y:S01]  /*8a550*/  ULDC UR6, c[0x0][0x228] ;  /* 0x00008a0000067ab9 */ /* 0x000fe20000000800 */
[----:B------:R-:W-:-:S06]  /*8a560*/  ULDC UR29, c[0x0][0x228] ;  /* 0x00008a00001d7ab9 */ /* 0x000fcc0000000800 */
[----:B------:R-:W-:Y:S01]  /*8a570*/  @P5 LOP3.LUT R16, R16, 0x4000000, RZ, 0xfc, !PT ;  /* 0x0400000010105812 */ /* 0x000fe200078efcff */
[----:B------:R-:W-:Y:S01]  /*8a580*/  ULDC UR57, c[0x0][0x228] ;  /* 0x00008a0000397ab9 */ /* 0x000fe20000000800 */
[----:B------:R-:W-:Y:S02]  /*8a590*/  ULDC UR56, c[0x0][0x248] ;  /* 0x0000920000387ab9 */ /* 0x000fe40000000800 */
[----:B------:R-:W-:-:S04]  /*8a5a0*/  LOP3.LUT R16, R16, 0xfdffffff, RZ, 0xc0, !PT ;  /* 0xfdffffff10107812 */ /* 0x000fc800078ec0ff */
[----:B------:R-:W-:Y:S02]  /*8a5b0*/  @P4 LOP3.LUT R16, R16, 0x2000000, RZ, 0xfc, !PT ;  /* 0x0200000010104812 */ /* 0x000fe400078efcff */
[----:B------:R-:W-:Y:S01]  /*8a5c0*/  ISETP.LT.AND P2, PT, R9, UR55, !P2 ;  /* 0x0000003709007c0c */ /* 0x000fe2000d741270 */
[----:B0-----:R-:W-:Y:S01]  /*8a5d0*/  VIADD R154, R154, UR12 ;  /* 0x0000000c9a9a7c36 */ /* 0x001fe20008000000 */
[----:B------:R-:W-:Y:S01]  /*8a5e0*/  LOP3.LUT R16, R16, 0xfeffffff, RZ, 0xc0, !PT ;  /* 0xfeffffff10107812 */ /* 0x000fe200078ec0ff */
[----:B------:R-:W-:Y:S01]  /*8a5f0*/  ULDC.64 UR12, c[0x0][0x228] ;  /* 0x00008a00000c7ab9 */ /* 0x000fe20000000a00 */
        /* <DEDUP_REMOVED lines=8> */
[----:B------:R0:W-:Y:S01]  /*8a680*/  STL [R1+0xcac], R154 ;  /* 0x000cac9a01007387 */ /* 0x0001e20000100800 */
        /* <DEDUP_REMOVED lines=56> */
[----:B------:R-:W-:Y:S01]  /*8aa10*/  ISETP.LT.AND P5, PT, R10, UR20, !P2 ;  /* 0x000000140a007c0c */ /* 0x000fe2000d7a1270 */
[----:B------:R0:W-:Y:S01]  /*8aa20*/  STL [R1+0xcd4], R154 ;  /* 0x000cd49a01007387 */ /* 0x0001e20000100800 */
[----:B------:R-:W-:Y:S02]  /*8aa30*/  ISETP.LT.AND P4, PT, R11, UR36, !P2 ;  /* 0x000000240b007c0c */ /* 0x000fe4000d781270 */
[----:B------:R-:W-:Y:S01]  /*8aa40*/  LOP3.LUT R16, R16, 0xfffffbff, RZ, 0xc0, !PT ;  /* 0xfffffbff10107812 */ /* 0x000fe200078ec0ff */
[----:B------:R-:W-:Y:S01]  /*8aa50*/  VIADD R153, R8, 0xd ;  /* 0x0000000d08997836 */ /* 0x000fe20000000000 */
[----:B------:R-:W-:Y:S01]  /*8aa60*/  ISETP.LT.AND P3, PT, R12, UR39, !P2 ;  /* 0x000000270c007c0c */ /* 0x000fe2000d761270 */
[----:B------:R-:W-:Y:S01]  /*8aa70*/  ULDC UR20, c[0x0][0x248] ;  /* 0x0000920000147ab9 */ /* 0x000fe20000000800 */
[----:B------:R-:W-:Y:S01]  /*8aa80*/  ULDC UR36, c[0x0][0x248] ;  /* 0x0000920000247ab9 */ /* 0x000fe20000000800 */
[----:B0-----:R-:W-:-:S04]  /*8aa90*/  VIADD R154, R154, UR5 ;  /* 0x000000059a9a7c36 */ /* 0x001fc80008000000 */
[----:B------:R-:W-:Y:S01]  /*8aaa0*/  @P5 LOP3.LUT R16, R16, 0x400, RZ, 0xfc, !PT ;  /* 0x0000040010105812 */ /* 0x000fe200078efcff */
[----:B------:R-:W-:Y:S01]  /*8aab0*/  ULDC UR5, c[0x0][0x228] ;  /* 0x00008a0000057ab9 */ /* 0x000fe20000000800 */
[----:B------:R0:W-:Y:S02]  /*8aac0*/  STL [R1+0xd10], R154 ;  /* 0x000d109a01007387 */ /* 0x0001e40000100800 */
[----:B------:R-:W-:Y:S01]  /*8aad0*/  LOP3.LUT R16, R16, 0xfffffdff, RZ, 0xc0, !PT ;  /* 0xfffffdff10107812 */ /* 0x000fe200078ec0ff */
[----:B0-----:R-:W-:Y:S01]  /*8aae0*/  VIADD R154, R154, UR12 ;  /* 0x0000000c9a9a7c36 */ /* 0x001fe20008000000 */
[----:B------:R-:W-:Y:S02]  /*8aaf0*/  ULDC UR12, c[0x0][0x248] ;  /* 0x00009200000c7ab9 */ /* 0x000fe40000000800 */
[----:B------:R-:W-:Y:S02]  /*8ab00*/  @P4 LOP3.LUT R16, R16, 0x200, RZ, 0xfc, !PT ;  /* 0x0000020010104812 */ /* 0x000fe400078efcff */
[----:B------:R0:W-:Y:S01]  /*8ab10*/  STL [R1+0xd14], R154 ;  /* 0x000d149a01007387 */ /* 0x0001e20000100800 */
[----:B------:R-:W-:Y:S01]  /*8ab20*/  ISETP.LT.AND P2, PT, R9, UR37, !P2 ;  /* 0x0000002509007c0c */ /* 0x000fe2000d741270 */
[----:B------:R-:W-:Y:S01]  /*8ab30*/  ULDC UR37, c[0x0][0x248] ;  /* 0x0000920000257ab9 */ /* 0x000fe20000000800 */
[----:B------:R-:W-:Y:S01]  /*8ab40*/  LOP3.LUT R16, R16, 0xfffffeff, RZ, 0xc0, !PT ;  /* 0xfffffeff10107812 */ /* 0x000fe200078ec0ff */
[----:B0-----:R-:W-:-:S03]  /*8ab50*/  VIADD R154, R154, UR12 ;  /* 0x0000000c9a9a7c36 */ /* 0x001fc60008000000 */
[----:B------:R-:W-:Y:S01]  /*8ab60*/  @P3 LOP3.LUT R16, R16, 0x100, RZ, 0xfc, !PT ;  /* 0x0000010010103812 */ /* 0x000fe200078efcff */
[----:B------:R-:W-:Y:S01]  /*8ab70*/  ULDC UR12, c[0x0][0x248] ;  /* 0x00009200000c7ab9 */ /* 0x000fe20000000800 */
[----:B------:R0:W-:Y:S02]  /*8ab80*/  STL [R1+0xd0c], R154 ;  /* 0x000d0c9a01007387 */ /* 0x0001e40000100800 */
[----:B------:R-:W-:Y:S01]  /*8ab90*/  LOP3.LUT R16, R16, 0xffffff7f, RZ, 0xc0, !PT ;  /* 0xffffff7f10107812 */ /* 0x000fe200078ec0ff */
[----:B0-----:R-:W-:-:S03]  /*8aba0*/  VIADD R154, R154, UR16 ;  /* 0x000000109a9a7c36 */ /* 0x001fc60008000000 */
[----:B------:R-:W-:Y:S01]  /*8abb0*/  @P2 LOP3.LUT R16, R16, 0x80, RZ, 0xfc, !PT ;  /* 0x0000008010102812 */ /* 0x000fe200078efcff */
[----:B------:R-:W-:Y:S01]  /*8abc0*/  ULDC UR16, c[0x0][0x248] ;  /* 0x0000920000107ab9 */ /* 0x000fe20000000800 */
[----:B------:R0:W-:Y:S01]  /*8abd0*/  STL [R1+0xd08], R154 ;  /* 0x000d089a01007387 */ /* 0x0001e20000100800 */
[----:B------:R-:W-:Y:S01]  /*8abe0*/  ISETP.GE.AND P2, PT, R153, UR17, PT ;  /* 0x0000001199007c0c */ /* 0x000fe2000bf46270 */
[----:B0-----:R-:W-:-:S03]  /*8abf0*/  VIADD R154, R154, UR15 ;  /* 0x0000000f9a9a7c36 */ /* 0x001fc60008000000 */
[----:B------:R-:W-:Y:S02]  /*8ac00*/  ISETP.LT.AND P4, PT, R11, UR38, !P2 ;  /* 0x000000260b007c0c */ /* 0x000fe4000d781270 */
[----:B------:R-:W-:Y:S01]  /*8ac10*/  LOP3.LUT R16, R16, 0xffffffbf, RZ, 0xc0, !PT ;  /* 0xffffffbf10107812 */ /* 0x000fe200078ec0ff */
[----:B------:R-:W-:Y:S01]  /*8ac20*/  VIADD R153, R8, 0xc ;  /* 0x0000000c08997836 */ /* 0x000fe20000000000 */
[----:B------:R0:W-:Y:S01]  /*8ac30*/  STL [R1+0xd04], R154 ;  /* 0x000d049a01007387 */ /* 0x0001e20000100800 */
[----:B------:R-:W-:Y:S01]  /*8ac40*/  ISETP.LT.AND P3, PT, R12, UR40, !P2 ;  /* 0x000000280c007c0c */ /* 0x000fe2000d761270 */
[----:B------:R-:W-:Y:S01]  /*8ac50*/  ULDC.64 UR38, c[0x0][0x228] ;  /* 0x00008a0000267ab9 */ /* 0x000fe20000000a00 */
[----:B------:R-:W-:Y:S01]  /*8ac60*/  ULDC UR15, c[0x0][0x248] ;  /* 0x00009200000f7ab9 */ /* 0x000fe20000000800 */
[----:B------:R-:W-:Y:S01]  /*8ac70*/  ULDC UR40, c[0x0][0x248] ;  /* 0x0000920000287ab9 */ /* 0x000fe20000000800 */
[----:B0-----:R-:W-:Y:S01]  /*8ac80*/  VIADD R154, R154, UR12 ;  /* 0x0000000c9a9a7c36 */ /* 0x001fe20008000000 */
[----:B------:R-:W-:-:S02]  /*8ac90*/  ULDC.64 UR12, c[0x0][0x228] ;  /* 0x00008a00000c7ab9 */ /* 0x000fc40000000a00 */
[----:B------:R-:W-:Y:S01]  /*8aca0*/  ISETP.LT.AND P5, PT, R10, UR12, !P2 ;  /* 0x0000000c0a007c0c */ /* 0x000fe2000d7a1270 */
[----:B------:R-:W-:Y:S01]  /*8acb0*/  ULDC UR12, c[0x0][0x248] ;  /* 0x00009200000c7ab9 */ /* 0x000fe20000000800 */
[----:B------:R-:W-:Y:S01]  /*8acc0*/  ISETP.LT.AND P2, PT, R9, UR42, !P2 ;  /* 0x0000002a09007c0c */ /* 0x000fe2000d741270 */
[----:B------:R0:W-:Y:S01]  /*8acd0*/  STL [R1+0xd00], R154 ;  /* 0x000d009a01007387 */ /* 0x0001e20000100800 */
[----:B------:R-:W-:-:S09]  /*8ace0*/  ULDC UR42, c[0x0][0x248] ;  /* 0x00009200002a7ab9 */ /* 0x000fd20000000800 */
[----:B------:R-:W-:-:S04]  /*8acf0*/  @P5 LOP3.LUT R16, R16, 0x40, RZ, 0xfc, !PT ;  /* 0x0000004010105812 */ /* 0x000fc800078efcff */
[----:B------:R-:W-:-:S04]  /*8ad00*/  LOP3.LUT R16, R16, 0xffffffdf, RZ, 0xc0, !PT ;  /* 0xffffffdf10107812 */ /* 0x000fc800078ec0ff */
[----:B------:R-:W-:Y:S01]  /*8ad10*/  @P4 LOP3.LUT R16, R16, 0x20, RZ, 0xfc, !PT ;  /* 0x0000002010104812 */ /* 0x000fe200078efcff */
[----:B0-----:R-:W-:Y:S01]  /*8ad20*/  VIADD R154, R154, UR9 ;  /* 0x000000099a9a7c36 */ /* 0x001fe20008000000 */
[----:B------:R-:W-:Y:S02]  /*8ad30*/  ULDC UR9, c[0x0][0x248] ;  /* 0x0000920000097ab9 */ /* 0x000fe40000000800 */
[----:B------:R-:W-:-:S04]  /*8ad40*/  LOP3.LUT R16, R16, 0xffffffef, RZ, 0xc0, !PT ;  /* 0xffffffef10107812 */ /* 0x000fc800078ec0ff */
[----:B------:R-:W-:Y:S01]  /*8ad50*/  @P3 LOP3.LUT R16, R16, 0x10, RZ, 0xfc, !PT ;  /* 0x0000001010103812 */ /* 0x000fe200078efcff */
[----:B------:R0:W-:Y:S03]  /*8ad60*/  STL [R1+0xcfc], R154 ;  /* 0x000cfc9a01007387 */ /* 0x0001e60000100800 */
[----:B------:R-:W-:Y:S01]  /*8ad70*/  LOP3.LUT R16, R16, 0xfffffff7, RZ, 0xc0, !PT ;  /* 0xfffffff710107812 */ /* 0x000fe200078ec0ff */
[----:B0-----:R-:W-:-:S03]  /*8ad80*/  VIADD R154, R154, UR22 ;  /* 0x000000169a9a7c36 */ /* 0x001fc60008000000 */
[----:B------:R-:W-:Y:S01]  /*8ad90*/  @P2 LOP3.LUT R16, R16, 0x8, RZ, 0xfc, !PT ;  /* 0x0000000810102812 */ /* 0x000fe200078efcff */
[----:B------:R-:W-:Y:S01]  /*8ada0*/  ULDC UR22, c[0x0][0x248] ;  /* 0x0000920000167ab9 */ /* 0x000fe20000000800 */
[----:B------:R-:W-:Y:S01]  /*8adb0*/  ISETP.GE.AND P2, PT, R153, UR19, PT ;  /* 0x0000001399007c0c */ /* 0x000fe2000bf46270 */
[----:B------:R0:W-:Y:S01]  /*8adc0*/  STL [R1+0xcf8], R154 ;  /* 0x000cf89a01007387 */ /* 0x0001e20000100800 */
[----:B------:R-:W-:Y:S02]  /*8add0*/  VIADD R153, R8, 0xb ;  /* 0x0000000b08997836 */ /* 0x000fe40000000000 */
[----:B------:R-:W-:Y:S01]  /*8ade0*/  ISETP.LT.AND P4, PT, R11, UR41, !P2 ;  /* 0x000000290b007c0c */ /* 0x000fe2000d781270 */
[----:B------:R-:W-:Y:S01]  /*8adf0*/  ULDC UR19, c[0x0][0x248] ;  /* 0x0000920000137ab9 */ /* 0x000fe20000000800 */
[----:B------:R-:W-:Y:S01]  /*8ae00*/  ISETP.LT.AND P3, PT, R12, UR43, !P2 ;  /* 0x0000002b0c007c0c */ /* 0x000fe2000d761270 */
[----:B------:R-:W-:Y:S01]  /*8ae10*/  ULDC UR43, c[0x0][0x248] ;  /* 0x00009200002b7ab9 */ /* 0x000fe20000000800 */
[----:B0-----:R-:W-:Y:S01]  /*8ae20*/  VIADD R154, R154, UR16 ;  /* 0x000000109a9a7c36 */ /* 0x001fe20008000000 */
[----:B------:R-:W-:-:S02]  /*8ae30*/  ULDC.64 UR16, c[0x0][0x228] ;  /* 0x00008a0000107ab9 */ /* 0x000fc40000000a00 */
[----:B------:R-:W-:Y:S01]  /*8ae40*/  ISETP.LT.AND P5, PT, R10, UR16, !P2 ;  /* 0x000000100a007c0c */ /* 0x000fe2000d7a1270 */
[----:B------:R-:W-:Y:S01]  /*8ae50*/  ULDC UR16, c[0x0][0x248] ;  /* 0x0000920000107ab9 */ /* 0x000fe20000000800 */
[----:B------:R-:W-:Y:S01]  /*8ae60*/  ISETP.LT.AND P2, PT, R9, UR44, !P2 ;  /* 0x0000002c09007c0c */ /* 0x000fe2000d741270 */
[----:B------:R0:W-:Y:S01]  /*8ae70*/  STL [R1+0xcf4], R154 ;  /* 0x000cf49a01007387 */ /* 0x0001e20000100800 */
[----:B------:R-:W-:Y:S01]  /*8ae80*/  LOP3.LUT R16, R16, 0xfffffffb, RZ, 0xc0, !PT ;  /* 0xfffffffb10107812 */ /* 0x000fe200078ec0ff */
[----:B------:R-:W-:Y:S01]  /*8ae90*/  ULDC UR44, c[0x0][0x228] ;  /* 0x00008a00002c7ab9 */ /* 0x000fe20000000800 */
[----:B0-----:R-:W-:-:S09]  /*8aea0*/  VIADD R154, R154, UR33 ;  /* 0x000000219a9a7c36 */ /* 0x001fd20008000000 */
[----:B------:R-:W-:Y:S02]  /*8aeb0*/  @P2 LOP3.LUT R15, R15, 0x80000000, RZ, 0xfc, !PT ;  /* 0x800000000f0f2812 */ /* 0x000fe400078efcff */
[----:B------:R-:W-:Y:S01]  /*8aec0*/  ISETP.GE.AND P2, PT, R153, UR21, PT ;  /* 0x0000001599007c0c */ /* 0x000fe2000bf46270 */
[----:B------:R0:W-:Y:S01]  /*8aed0*/  STL [R1+0xcf0], R154 ;  /* 0x000cf09a01007387 */ /* 0x0001e20000100800 */
[----:B------:R-:W-:Y:S02]  /*8aee0*/  @P5 LOP3.LUT R16, R16, 0x4, RZ, 0xfc, !PT ;  /* 0x0000000410105812 */ /* 0x000fe400078efcff */
[----:B------:R-:W-:Y:S01]  /*8aef0*/  LOP3.LUT R15, R15, 0xbfffffff, RZ, 0xc0, !PT ;  /* 0xbfffffff0f0f7812 */ /* 0x000fe200078ec0ff */
[----:B------:R-:W-:Y:S01]  /*8af00*/  VIADD R153, R8, 0xa ;  /* 0x0000000a08997836 */ /* 0x000fe20000000000 */
[----:B------:R-:W-:Y:S01]  /*8af10*/  ULDC UR21, c[0x0][0x248] ;  /* 0x0000920000157ab9 */ /* 0x000fe20000000800 */
[----:B0-----:R-:W-:Y:S01]  /*8af20*/  VIADD R154, R154, UR32 ;  /* 0x000000209a9a7c36 */ /* 0x001fe20008000000 */
[----:B------:R-:W-:-:S02]  /*8af30*/  ULDC.64 UR32, c[0x0][0x228] ;  /* 0x00008a0000207ab9 */ /* 0x000fc40000000a00 */
[----:B------:R-:W-:Y:S02]  /*8af40*/  ISETP.LT.AND P5, PT, R10, UR32, !P2 ;  /* 0x000000200a007c0c */ /* 0x000fe4000d7a1270 */
[----:B------:R-:W-:-:S04]  /*8af50*/  LOP3.LUT R16, R16, 0xfffffffd, RZ, 0xc0, !PT ;  /* 0xfffffffd10107812 */ /* 0x000fc800078ec0ff */
[----:B------:R-:W-:Y:S02]  /*8af60*/  @P4 LOP3.LUT R16, R16, 0x2, RZ, 0xfc, !PT ;  /* 0x0000000210104812 */ /* 0x000fe400078efcff */
[----:B------:R-:W-:Y:S01]  /*8af70*/  ISETP.LT.AND P4, PT, R11, UR45, !P2 ;  /* 0x0000002d0b007c0c */ /* 0x000fe2000d781270 */
[----:B------:R0:W-:Y:S01]  /*8af80*/  STL [R1+0xcec], R154 ;  /* 0x000cec9a01007387 */ /* 0x0001e20000100800 */
[----:B------:R-:W-:Y:S01]  /*8af90*/  LOP3.LUT R16, R16, 0xfffffffe, RZ, 0xc0, !PT ;  /* 0xfffffffe10107812 */ /* 0x000fe200078ec0ff */
[----:B------:R-:W-:Y:S02]  /*8afa0*/  ULDC UR45, c[0x0][0x228] ;  /* 0x00008a00002d7ab9 */ /* 0x000fe40000000800 */
[----:B------:R-:W-:Y:S02]  /*8afb0*/  @P5 LOP3.LUT R15, R15, 0x40000000, RZ, 0xfc, !PT ;  /* 0x400000000f0f5812 */ /* 0x000fe400078efcff */
[----:B------:R-:W-:Y:S02]  /*8afc0*/  @P3 LOP3.LUT R16, R16, 0x1, RZ, 0xfc, !PT ;  /* 0x0000000110103812 */ /* 0x000fe400078efcff */
[----:B------:R-:W-:Y:S01]  /*8afd0*/  ISETP.LT.AND P3, PT, R12, UR47, !P2 ;  /* 0x0000002f0c007c0c */ /* 0x000fe2000d761270 */
[----:B------:R-:W-:Y:S01]  /*8afe0*/  ULDC UR47, c[0x0][0x248] ;  /* 0x00009200002f7ab9 */ /* 0x000fe20000000800 */
[----:B------:R-:W-:-:S04]  /*8aff0*/  LOP3.LUT R15, R15, 0xdfffffff, RZ, 0xc0, !PT ;  /* 0xdfffffff0f0f7812 */ /* 0x000fc800078ec0ff */
[----:B------:R-:W-:Y:S02]  /*8b000*/  @P4 LOP3.LUT R15, R15, 0x20000000, RZ, 0xfc, !PT ;  /* 0x200000000f0f4812 */ /* 0x000fe400078efcff */
[----:B------:R-:W-:Y:S01]  /*8b010*/  ISETP.LT.AND P2, PT, R9, UR46, !P2 ;  /* 0x0000002e09007c0c */ /* 0x000fe2000d741270 */
[----:B0-----:R-:W-:Y:S01]  /*8b020*/  VIADD R154, R154, UR35 ;  /* 0x000000239a9a7c36 */ /* 0x001fe20008000000 */
[----:B------:R-:W-:Y:S01]  /*8b030*/  LOP3.LUT R15, R15, 0xefffffff, RZ, 0xc0, !PT ;  /* 0xefffffff0f0f7812 */ /* 0x000fe200078ec0ff */
[----:B------:R-:W-:-:S03]  /*8b040*/  ULDC UR46, c[0x0][0x248] ;  /* 0x00009200002e7ab9 */ /* 0x000fc60000000800 */
        /* <DEDUP_REMOVED lines=11> */
[----:B------:R-:W-:Y:S01]  /*8b100*/  ISETP.LT.AND P4, PT, R11, UR54, !P2 ;  /* 0x000000360b007c0c */ /* 0x000fe2000d781270 */
[----:B------:R-:W-:Y:S01]  /*8b110*/  ULDC UR54, c[0x0][0x228] ;  /* 0x00008a0000367ab9 */ /* 0x000fe20000000800 */
        /* <DEDUP_REMOVED lines=22> */
[----:B------:R-:W-:Y:S01]  /*8b280*/  ULDC UR38, c[0x0][0x228] ;  /* 0x00008a0000267ab9 */ /* 0x000fe20000000800 */
[----:B------:R-:W-:-:S07]  /*8b290*/  ULDC UR17, c[0x0][0x248] ;  /* 0x0000920000117ab9 */ /* 0x000fce0000000800 */
[----:B------:R-:W-:Y:S01]  /*8b2a0*/  @P5 LOP3.LUT R15, R15, 0x400000, RZ, 0xfc, !PT ;  /* 0x004000000f0f5812 */ /* 0x000fe200078efcff */
[----:B0-----:R-:W-:Y:S01]  /*8b2b0*/  VIADD R154, R154, UR15 ;  /* 0x0000000f9a9a7c36 */ /* 0x001fe20008000000 */
[----:B------:R-:W-:Y:S01]  /*8b2c0*/  ISETP.LT.AND P2, PT, R9, UR60, !P2 ;  /* 0x0000003c09007c0c */ /* 0x000fe2000d741270 */
[----:B------:R-:W-:Y:S01]  /*8b2d0*/  ULDC UR60, c[0x0][0x228] ;  /* 0x00008a00003c7ab9 */ /* 0x000fe20000000800 */
[----:B------:R-:W-:Y:S01]  /*8b2e0*/  LOP3.LUT R15, R15, 0xffdfffff, RZ, 0xc0, !PT ;  /* 0xffdfffff0f0f7812 */ /* 0x000fe200078ec0ff */
[----:B------:R-:W-:Y:S01]  /*8b2f0*/  ULDC UR15, c[0x0][0x248] ;  /* 0x00009200000f7ab9 */ /* 0x000fe20000000800 */
[----:B------:R-:W-:Y:S02]  /*8b300*/  ULDC UR54, c[0x0][0x248] ;  /* 0x0000920000367ab9 */ /* 0x000fe40000000800 */
[----:B------:R-:W-:-:S04]  /*8b310*/  @P4 LOP3.LUT R15, R15, 0x200000, RZ, 0xfc, !PT ;  /* 0x002000000f0f4812 */ /* 0x000fc800078efcff */
[----:B------:R-:W-:Y:S01]  /*8b320*/  LOP3.LUT R15, R15, 0xffefffff, RZ, 0xc0, !PT ;  /* 0xffefffff0f0f7812 */ /* 0x000fe200078ec0ff */
[----:B------:R0:W-:Y:S03]  /*8b330*/  STL [R1+0xcdc], R154 ;  /* 0x000cdc9a01007387 */ /* 0x0001e60000100800 */
[----:B------:R-:W-:-:S04]  /*8b340*/  @P3 LOP3.LUT R15, R15, 0x100000, RZ, 0xfc, !PT ;  /* 0x001000000f0f3812 */ /* 0x000fc800078efcff */
[----:B------:R-:W-:Y:S01]  /*8b350*/  LOP3.LUT R15, R15, 0xfff7ffff, RZ, 0xc0, !PT ;  /* 0xfff7ffff0f0f7812 */ /* 0x000fe200078ec0ff */
[----:B0-----:R-:W-:-:S03]  /*8b360*/  VIADD R154, R154, UR9 ;  /* 0x000000099a9a7c36 */ /* 0x001fc60008000000 */
[----:B------:R-:W-:Y:S01]  /*8b370*/  @P2 LOP3.LUT R15, R15, 0x80000, RZ, 0xfc, !PT ;  /* 0x000800000f0f2812 */ /* 0x000fe200078efcff */
[----:B------:R-:W-:Y:S01]  /*8b380*/  ULDC UR9, c[0x0][0x248] ;  /* 0x0000920000097ab9 */ /* 0x000fe20000000800 */
[----:B------:R-:W-:Y:S01]  /*8b390*/  ISETP.GE.AND P2, PT, R153, UR33, PT ;  /* 0x0000002199007c0c */ /* 0x000fe2000bf46270 */
[----:B------:R0:W-:Y:S01]  /*8b3a0*/  STL [R1+0xcd8], R154 ;  /* 0x000cd89a01007387 */ /* 0x0001e20000100800 */
[----:B------:R-:W-:Y:S01]  /*8b3b0*/  LOP3.LUT R15, R15, 0xfffbffff, RZ, 0xc0, !PT ;  /* 0xfffbffff0f0f7812 */ /* 0x000fe200078ec0ff */
[----:B------:R-:W-:Y:S01]  /*8b3c0*/  VIADD R153, R8, 0x7 ;  /* 0x0000000708997836 */ /* 0x000fe20000000000 */
[----:B------:R-:W-:Y:S01]  /*8b3d0*/  ULDC.64 UR32, c[0x0][0x228] ;  /* 0x00008a0000207ab9 */ /* 0x000fe20000000a00 */
[----:B0-----:R-:W-:Y:S01]  /*8b3e0*/  VIADD R154, R154, UR40 ;  /* 0x000000289a9a7c36 */ /* 0x001fe20008000000 */
[----:B------:R-:W-:Y:S02]  /*8b3f0*/  ULDC.64 UR40, c[0x0][0x228] ;  /* 0x00008a0000287ab9 */ /* 0x000fe40000000a00 */
[----:B------:R-:W-:Y:S01]  /*8b400*/  ISETP.LT.AND P5, PT, R10, UR40, !P2 ;  /* 0x000000280a007c0c */ /* 0x000fe2000d7a1270 */
[----:B------:R-:W-:Y:S01]  /*8b410*/  ULDC UR40, c[0x0][0x248] ;  /* 0x0000920000287ab9 */ /* 0x000fe20000000800 */
[----:B------:R-:W-:-:S02]  /*8b420*/  ISETP.LT.AND P4, PT, R11, UR57, !P2 ;  /* 0x000000390b007c0c */ /* 0x000fc4000d781270 */
[----:B------:R-:W-:Y:S01]  /*8b430*/  ISETP.LT.AND P3, PT, R12, UR61, !P2 ;  /* 0x0000003d0c007c0c */ /* 0x000fe2000d761270 */
[----:B------:R-:W-:-:S08]  /*8b440*/  ULDC UR61, c[0x0][0x228] ;  /* 0x00008a00003d7ab9 */ /* 0x000fd00000000800 */
[----:B------:R-:W-:Y:S01]  /*8b450*/  @P5 LOP3.LUT R15, R15, 0x40000, RZ, 0xfc, !PT ;  /* 0x000400000f0f5812 */ /* 0x000fe200078efcff */
[----:B------:R0:W-:Y:S01]  /*8b460*/  STL [R1+0xcd0], R154 ;  /* 0x000cd09a01007387 */ /* 0x0001e20000100800 */
[----:B------:R-:W-:Y:S02]  /*8b470*/  ULDC UR57, c[0x0][0x248] ;  /* 0x0000920000397ab9 */ /* 0x000fe40000000800 */
        /* <DEDUP_REMOVED lines=19> */
[----:B------:R-:W-:-:S04]  /*8b5b0*/  @P5 LOP3.LUT R15, R15, 0x4000, RZ, 0xfc, !PT ;  /* 0x000040000f0f5812 */ /* 0x000fc800078efcff */
        /* <DEDUP_REMOVED lines=14> */
[----:B------:R0:W-:Y:S01]  /*8b6a0*/  STL [R1+0xcc8], R154 ;  /* 0x000cc89a01007387 */ /* 0x0001e20000100800 */
[----:B------:R-:W-:Y:S01]  /*8b6b0*/  ISETP.LT.AND P3, PT, R12, UR60, !P2 ;  /* 0x0000003c0c007c0c */ /* 0x000fe2000d761270 */
[----:B------:R-:W-:Y:S01]  /*8b6c0*/  VIADD R153, R8, 0x5 ;  /* 0x0000000508997836 */ /* 0x000fe20000000000 */
[----:B------:R-:W-:-:S05]  /*8b6d0*/  ULDC UR61, c[0x0][0x228] ;  /* 0x00008a00003d7ab9 */ /* 0x000fca0000000800 */
        /* <DEDUP_REMOVED lines=8> */
[----:B------:R-:W-:Y:S02]  /*8b760*/  ULDC.64 UR38, c[0x0][0x228] ;  /* 0x00008a0000267ab9 */ /* 0x000fe40000000a00 */
[----:B------:R-:W-:-:S04]  /*8b770*/  @P3 LOP3.LUT R15, R15, 0x100, RZ, 0xfc, !PT ;  /* 0x000001000f0f3812 */ /* 0x000fc800078efcff */
[----:B------:R-:W-:Y:S01]  /*8b780*/  LOP3.LUT R15, R15, 0xffffff7f, RZ, 0xc0, !PT ;  /* 0xffffff7f0f0f7812 */ /* 0x000fe200078ec0ff */
[----:B------:R0:W-:Y:S03]  /*8b790*/  STL [R1+0xcc4], R154 ;  /* 0x000cc49a01007387 */ /* 0x0001e60000100800 */
[----:B------:R-:W-:Y:S02]  /*8b7a0*/  @P2 LOP3.LUT R15, R15, 0x80, RZ, 0xfc, !PT ;  /* 0x000000800f0f2812 */ /* 0x000fe400078efcff */
[----:B------:R-:W-:Y:S01]  /*8b7b0*/  ISETP.GE.AND P2, PT, R153, UR41, PT ;  /* 0x0000002999007c0c */ /* 0x000fe2000bf46270 */
[----:B0-----:R-:W-:Y:S01]  /*8b7c0*/  VIADD R154, R154, UR12 ;  /* 0x0000000c9a9a7c36 */ /* 0x001fe20008000000 */
[----:B------:R-:W-:Y:S02]  /*8b7d0*/  ULDC.64 UR12, c[0x0][0x228] ;  /* 0x00008a00000c7ab9 */ /* 0x000fe40000000a00 */
[----:B------:R-:W-:-:S02]  /*8b7e0*/  ISETP.LT.AND P5, PT, R10, UR12, !P2 ;  /* 0x0000000c0a007c0c */ /* 0x000fc4000d7a1270 */
[----:B------:R-:W-:Y:S02]  /*8b7f0*/  ISETP.LT.AND P4, PT, R11, UR20, !P2 ;  /* 0x000000140b007c0c */ /* 0x000fe4000d781270 */
[----:B------:R-:W-:Y:S02]  /*8b800*/  LOP3.LUT R15, R15, 0xffffffbf, RZ, 0xc0, !PT ;  /* 0xffffffbf0f0f7812 */ /* 0x000fe400078ec0ff */
[----:B------:R-:W-:-:S07]  /*8b810*/  ISETP.LT.AND P3, PT, R12, UR61, !P2 ;  /* 0x0000003d0c007c0c */ /* 0x000fce000d761270 */
[----:B------:R-:W-:-:S04]  /*8b820*/  @P5 LOP3.LUT R15, R15, 0x40, RZ, 0xfc, !PT ;  /* 0x000000400f0f5812 */ /* 0x000fc800078efcff */
[----:B------:R-:W-:-:S04]  /*8b830*/  LOP3.LUT R15, R15, 0xffffffdf, RZ, 0xc0, !PT ;  /* 0xffffffdf0f0f7812 */ /* 0x000fc800078ec0ff */
[----:B------:R-:W-:Y:S02]  /*8b840*/  @P4 LOP3.LUT R15, R15, 0x20, RZ, 0xfc, !PT ;  /* 0x000000200f0f4812 */ /* 0x000fe400078efcff */
[----:B------:R-:W-:Y:S01]  /*8b850*/  ISETP.LT.AND P2, PT, R9, UR60, !P2 ;  /* 0x0000003c09007c0c */ /* 0x000fe2000d741270 */
[----:B------:R-:W-:Y:S01]  /*8b860*/  VIADD R153, R8, 0x4 ;  /* 0x0000000408997836 */ /* 0x000fe20000000000 */
[----:B------:R-:W-:Y:S01]  /*8b870*/  LOP3.LUT R15, R15, 0xffffffef, RZ, 0xc0, !PT ;  /* 0xffffffef0f0f7812 */ /* 0x000fe200078ec0ff */
[----:B------:R0:W-:Y:S01]  /*8b880*/  STL [R1+0xcc0], R154 ;  /* 0x000cc09a01007387 */ /* 0x0001e20000100800 */
[----:B------:R-:W-:Y:S02]  /*8b890*/  ULDC UR60, c[0x0][0x228] ;  /* 0x00008a00003c7ab9 */ /* 0x000fe40000000800 */
[----:B------:R-:W-:-:S04]  /*8b8a0*/  @P3 LOP3.LUT R15, R15, 0x10, RZ, 0xfc, !PT ;  /* 0x000000100f0f3812 */ /* 0x000fc800078efcff */
[----:B------:R-:W-:-:S04]  /*8b8b0*/  LOP3.LUT R15, R15, 0xfffffff7, RZ, 0xc0, !PT ;  /* 0xfffffff70f0f7812 */ /* 0x000fc800078ec0ff */
[----:B------:R-:W-:Y:S02]  /*8b8c0*/  @P2 LOP3.LUT R15, R15, 0x8, RZ, 0xfc, !PT ;  /* 0x000000080f0f2812 */ /* 0x000fe400078efcff */
[----:B------:R-:W-:Y:S01]  /*8b8d0*/  ISETP.GE.AND P2, PT, R153, UR33, PT ;  /* 0x0000002199007c0c */ /* 0x000fe2000bf46270 */
[----:B0-----:R-:W-:-:S03]  /*8b8e0*/  VIADD R154, R154, UR42 ;  /* 0x0000002a9a9a7c36 */ /* 0x001fc60008000000 */
[----:B------:R-:W-:Y:S02]  /*8b8f0*/  ISETP.LT.AND P3, PT, R10, UR44, !P2 ;  /* 0x0000002c0a007c0c */ /* 0x000fe4000d761270 */
[----:B------:R0:W-:Y:S01]  /*8b900*/  STL [R1+0xcbc], R154 ;  /* 0x000cbc9a01007387 */ /* 0x0001e20000100800 */
[----:B------:R-:W-:Y:S02]  /*8b910*/  ISETP.LT.AND P5, PT, R11, UR60, !P2 ;  /* 0x0000003c0b007c0c */ /* 0x000fe4000d7a1270 */
[----:B------:R-:W-:Y:S01]  /*8b920*/  LOP3.LUT R15, R15, 0xfffffffb, RZ, 0xc0, !PT ;  /* 0xfffffffb0f0f7812 */ /* 0x000fe200078ec0ff */
[----:B0-----:R-:W-:-:S07]  /*8b930*/  VIADD R154, R154, UR16 ;  /* 0x000000109a9a7c36 */ /* 0x001fce0008000000 */
[----:B------:R-:W-:Y:S01]  /*8b940*/  @P3 LOP3.LUT R15, R15, 0x4, RZ, 0xfc, !PT ;  /* 0x000000040f0f3812 */ /* 0x000fe200078efcff */
[----:B------:R-:W-:Y:S01]  /*8b950*/  VIADD R156, R154, UR37 ;  /* 0x000000259a9c7c36 */ /* 0x000fe20008000000 */
[----:B------:R0:W-:Y:S01]  /*8b960*/  STL [R1+0xcb8], R154 ;  /* 0x000cb89a01007387 */ /* 0x0001e20000100800 */
[----:B------:R-:W-:Y:S02]  /*8b970*/  ISETP.LT.AND P3, PT, R9, UR23, !P2 ;  /* 0x0000001709007c0c */ /* 0x000fe4000d761270 */
[----:B------:R-:W-:Y:S02]  /*8b980*/  ISETP.LT.AND P4, PT, R12, UR59, !P2 ;  /* 0x0000003b0c007c0c */ /* 0x000fe4000d781270 */
[----:B------:R-:W-:Y:S01]  /*8b990*/  LOP3.LUT R15, R15, 0xfffffffd, RZ, 0xc0, !PT ;  /* 0xfffffffd0f0f7812 */ /* 0x000fe200078ec0ff */
[----:B0-----:R-:W-:-:S03]  /*8b9a0*/  VIADD R154, R8, 0x3 ;  /* 0x00000003089a7836 */ /* 0x001fc60000000000 */
[----:B------:R-:W-:Y:S02]  /*8b9b0*/  @P5 LOP3.LUT R15, R15, 0x2, RZ, 0xfc, !PT ;  /* 0x000000020f0f5812 */ /* 0x000fe400078efcff */
[----:B------:R-:W-:-:S04]  /*8b9c0*/  ISETP.GE.AND P2, PT, R154, UR35, PT ;  /* 0x000000239a007c0c */ /* 0x000fc8000bf46270 */
[----:B------:R-:W-:Y:S02]  /*8b9d0*/  ISETP.LT.AND P5, PT, R10, UR38, !P2 ;  /* 0x000000260a007c0c */ /* 0x000fe4000d7a1270 */
[----:B------:R-:W-:Y:S02]  /*8b9e0*/  LOP3.LUT R15, R15, 0xfffffffe, RZ, 0xc0, !PT ;  /* 0xfffffffe0f0f7812 */ /* 0x000fe400078ec0ff */
[----:B------:R-:W-:Y:S02]  /*8b9f0*/  @P3 LOP3.LUT R14, R14, 0x80000000, RZ, 0xfc, !PT ;  /* 0x800000000e0e3812 */ /* 0x000fe400078efcff */
[----:B------:R-:W-:Y:S02]  /*8ba00*/  @P4 LOP3.LUT R15, R15, 0x1, RZ, 0xfc, !PT ;  /* 0x000000010f0f4812 */ /* 0x000fe400078efcff */
[----:B------:R-:W-:Y:S01]  /*8ba10*/  ISETP.LT.AND P4, PT, R11, UR14, !P2 ;  /* 0x0000000e0b007c0c */ /* 0x000fe2000d781270 */
[----:B------:R0:W-:Y:S01]  /*8ba20*/  STL [R1+0xcb4], R156 ;  /* 0x000cb49c01007387 */ /* 0x0001e20000100800 */
[----:B------:R-:W-:-:S04]  /*8ba30*/  LOP3.LUT R14, R14, 0xbfffffff, RZ, 0xc0, !PT ;  /* 0xbfffffff0e0e7812 */ /* 0x000fc800078ec0ff */
[----:B------:R-:W-:Y:S01]  /*8ba40*/  @P5 LOP3.LUT R14, R14, 0x40000000, RZ, 0xfc, !PT ;  /* 0x400000000e0e5812 */ /* 0x000fe200078efcff */
[----:B0-----:R-:W-:Y:S01]  /*8ba50*/  VIADD R156, R156, UR36 ;  /* 0x000000249c9c7c36 */ /* 0x001fe20008000000 */
[----:B------:R-:W-:Y:S02]  /*8ba60*/  ISETP.LT.AND P3, PT, R12, UR26, !P2 ;  /* 0x0000001a0c007c0c */ /* 0x000fe4000d761270 */
[----:B------:R-:W-:Y:S02]  /*8ba70*/  LOP3.LUT R14, R14, 0xdfffffff, RZ, 0xc0, !PT ;  /* 0xdfffffff0e0e7812 */ /* 0x000fe400078ec0ff */
[----:B------:R0:W-:Y:S02]  /*8ba80*/  STL [R1+0xd18], R156 ;  /* 0x000d189c01007387 */ /* 0x0001e40000100800 */
[----:B------:R-:W-:Y:S01]  /*8ba90*/  @P4 LOP3.LUT R14, R14, 0x20000000, RZ, 0xfc, !PT ;  /* 0x200000000e0e4812 */ /* 0x000fe200078efcff */
[----:B0-----:R-:W-:Y:S01]  /*8baa0*/  VIADD R156, R156, UR19 ;  /* 0x000000139c9c7c36 */ /* 0x001fe20008000000 */
[----:B------:R-:W-:-:S04]  /*8bab0*/  ISETP.LT.AND P2, PT, R9, UR24, !P2 ;  /* 0x0000001809007c0c */ /* 0x000fc8000d741270 */
[----:B------:R0:W-:Y:S01]  /*8bac0*/  STL [R1+0xd1c], R156 ;  /* 0x000d1c9c01007387 */ /* 0x0001e20000100800 */
[----:B------:R-:W-:Y:S01]  /*8bad0*/  LOP3.LUT R14, R14, 0xefffffff, RZ, 0xc0, !PT ;  /* 0xefffffff0e0e7812 */ /* 0x000fe200078ec0ff */
[----:B0-----:R-:W-:-:S03]  /*8bae0*/  VIADD R156, R156, UR50 ;  /* 0x000000329c9c7c36 */ /* 0x001fc60008000000 */
[----:B------:R-:W-:Y:S02]  /*8baf0*/  @P3 LOP3.LUT R14, R14, 0x10000000, RZ, 0xfc, !PT ;  /* 0x100000000e0e3812 */ /* 0x000fe400078efcff */
[----:B------:R0:W-:Y:S01]  /*8bb00*/  STL [R1+0xd20], R156 ;  /* 0x000d209c01007387 */ /* 0x0001e20000100800 */
[----:B------:R-:W-:Y:S01]  /*8bb10*/  VIADD R153, R8, 0x2 ;  /* 0x0000000208997836 */ /* 0x000fe20000000000 */
[----:B------:R-:W-:Y:S01]  /*8bb20*/  LOP3.LUT R14, R14, 0xf7ffffff, RZ, 0xc0, !PT ;  /* 0xf7ffffff0e0e7812 */ /* 0x000fe200078ec0ff */
[----:B0-----:R-:W-:-:S03]  /*8bb30*/  VIADD R156, R156, UR47 ;  /* 0x0000002f9c9c7c36 */ /* 0x001fc60008000000 */
[----:B------:R-:W-:Y:S02]  /*8bb40*/  @P2 LOP3.LUT R14, R14, 0x8000000, RZ, 0xfc, !PT ;  /* 0x080000000e0e2812 */ /* 0x000fe400078efcff */
[----:B------:R0:W-:Y:S01]  /*8bb50*/  STL [R1+0xd24], R156 ;  /* 0x000d249c01007387 */ /* 0x0001e20000100800 */
[----:B------:R-:W-:Y:S01]  /*8bb60*/  ISETP.GE.AND P2, PT, R153, UR13, PT ;  /* 0x0000000d99007c0c */ /* 0x000fe2000bf46270 */
[----:B0-----:R-:W-:-:S04]  /*8bb70*/  VIADD R156, R156, UR46 ;  /* 0x0000002e9c9c7c36 */ /* 0x001fc80008000000 */
[----:B------:R-:W-:Y:S01]  /*8bb80*/  VIADD R153, R156, UR43 ;  /* 0x0000002b9c997c36 */ /* 0x000fe20008000000 */
[----:B------:R-:W-:Y:S04]  /*8bb90*/  STL [R1+0xd28], R156 ;  /* 0x000d289c01007387 */ /* 0x000fe80000100800 */
[----:B------:R0:W-:Y:S02]  /*8bba0*/  STL [R1+0xd2c], R153 ;  /* 0x000d2c9901007387 */ /* 0x0001e40000100800 */
[----:B0-----:R-:W-:-:S05]  /*8bbb0*/  VIADD R153, R153, UR21 ;  /* 0x0000001599997c36 */ /* 0x001fca0008000000 */
[----:B------:R0:W-:Y:S02]  /*8bbc0*/  STL [R1+0xd30], R153 ;  /* 0x000d309901007387 */ /* 0x0001e40000100800 */
[----:B0-----:R-:W-:-:S05]  /*8bbd0*/  VIADD R153, R153, UR48 ;  /* 0x0000003099997c36 */ /* 0x001fca0008000000 */
[----:B------:R0:W-:Y:S02]  /*8bbe0*/  STL [R1+0xd34], R153 ;  /* 0x000d349901007387 */ /* 0x0001e40000100800 */
[----:B0-----:R-:W-:-:S05]  /*8bbf0*/  VIADD R153, R153, UR49 ;  /* 0x0000003199997c36 */ /* 0x001fca0008000000 */
[----:B------:R0:W-:Y:S01]  /*8bc00*/  STL [R1+0xd38], R153 ;  /* 0x000d389901007387 */ /* 0x0001e20000100800 */
[----:B------:R-:W-:Y:S01]  /*8bc10*/  ISETP.LT.AND P3, PT, R10, UR10, !P2 ;  /* 0x0000000a0a007c0c */ /* 0x000fe2000d761270 */
[----:B0-----:R-:W-:-:S05]  /*8bc20*/  VIADD R153, R153, UR18 ;  /* 0x0000001299997c36 */ /* 0x001fca0008000000 */
[----:B------:R0:W-:Y:S01]  /*8bc30*/  STL [R1+0xd3c], R153 ;  /* 0x000d3c9901007387 */ /* 0x0001e20000100800 */
[----:B------:R-:W-:Y:S02]  /*8bc40*/  ISETP.LT.AND P5, PT, R11, UR27, !P2 ;  /* 0x0000001b0b007c0c */ /* 0x000fe4000d7a1270 */
[----:B------:R-:W-:Y:S01]  /*8bc50*/  LOP3.LUT R14, R14, 0xfbffffff, RZ, 0xc0, !PT ;  /* 0xfbffffff0e0e7812 */ /* 0x000fe200078ec0ff */
[----:B0-----:R-:W-:-:S05]  /*8bc60*/  VIADD R153, R153, UR51 ;  /* 0x0000003399997c36 */ /* 0x001fca0008000000 */
[----:B------:R0:W-:Y:S01]  /*8bc70*/  STL [R1+0xd40], R153 ;  /* 0x000d409901007387 */ /* 0x0001e20000100800 */
        /* <DEDUP_REMOVED lines=8> */
[----:B------:R-:W-:Y:S02]  /*8bd00*/  ISETP.LT.AND P3, PT, R9, UR6, !P2 ;  /* 0x0000000609007c0c */ /* 0x000fe4000d761270 */
[----:B------:R-:W-:Y:S01]  /*8bd10*/  LOP3.LUT R14, R14, 0xfeffffff, RZ, 0xc0, !PT ;  /* 0xfeffffff0e0e7812 */ /* 0x000fe200078ec0ff */
[----:B0-----:R-:W-:-:S03]  /*8bd20*/  VIADD R153, R153, UR54 ;  /* 0x0000003699997c36 */ /* 0x001fc60008000000 */
[----:B------:R-:W-:Y:S02]  /*8bd30*/  @P4 LOP3.LUT R14, R14, 0x1000000, RZ, 0xfc, !PT ;  /* 0x010000000e0e4812 */ /* 0x000fe400078efcff */
[----:B------:R0:W-:Y:S01]  /*8bd40*/  STL [R1+0xd4c], R153 ;  /* 0x000d4c9901007387 */ /* 0x0001e20000100800 */
[----:B------:R-:W-:Y:S01]  /*8bd50*/  VIADD R154, R8, 0x1 ;  /* 0x00000001089a7836 */ /* 0x000fe20000000000 */
[----:B------:R-:W-:Y:S01]  /*8bd60*/  LOP3.LUT R14, R14, 0xff7fffff, RZ, 0xc0, !PT ;  /* 0xff7fffff0e0e7812 */ /* 0x000fe200078ec0ff */
[----:B0-----:R-:W-:-:S03]  /*8bd70*/  VIADD R153, R153, UR9 ;  /* 0x0000000999997c36 */ /* 0x001fc60008000000 */
[----:B------:R-:W-:Y:S02]  /*8bd80*/  ISETP.GE.AND P2, PT, R154, UR45, PT ;  /* 0x0000002d9a007c0c */ /* 0x000fe4000bf46270 */
[----:B------:R0:W-:Y:S01]  /*8bd90*/  STL [R1+0xd50], R153 ;  /* 0x000d509901007387 */ /* 0x0001e20000100800 */
[----:B------:R-:W-:Y:S02]  /*8bda0*/  @P3 LOP3.LUT R14, R14, 0x800000, RZ, 0xfc, !PT ;  /* 0x008000000e0e3812 */ /* 0x000fe400078efcff */
[----:B------:R-:W-:Y:S01]  /*8bdb0*/  ISETP.LT.AND P3, PT, R10, UR29, !P2 ;  /* 0x0000001d0a007c0c */ /* 0x000fe2000d761270 */
[----:B0-----:R-:W-:-:S05]  /*8bdc0*/  VIADD R153, R153, UR56 ;  /* 0x0000003899997c36 */ /* 0x001fca0008000000 */
[----:B------:R0:W-:Y:S01]  /*8bdd0*/  STL [R1+0xd54], R153 ;  /* 0x000d549901007387 */ /* 0x0001e20000100800 */
[----:B------:R-:W-:Y:S01]  /*8bde0*/  ISETP.LT.AND P5, PT, R11, UR28, !P2 ;  /* 0x0000001c0b007c0c */ /* 0x000fe2000d7a1270 */
[----:B0-----:R-:W-:Y:S01]  /*8bdf0*/  VIADD R153, R153, UR55 ;  /* 0x0000003799997c36 */ /* 0x001fe20008000000 */
[----:B------:R-:W-:-:S04]  /*8be00*/  LOP3.LUT R14, R14, 0xffbfffff, RZ, 0xc0, !PT ;  /* 0xffbfffff0e0e7812 */ /* 0x000fc800078ec0ff */
[----:B------:R0:W-:Y:S01]  /*8be10*/  STL [R1+0xd58], R153 ;  /* 0x000d589901007387 */ /* 0x0001e20000100800 */
[----:B------:R-:W-:Y:S01]  /*8be20*/  @P3 LOP3.LUT R14, R14, 0x400000, RZ, 0xfc, !PT ;  /* 0x004000000e0e3812 */ /* 0x000fe200078efcff */
[----:B0-----:R-:W-:-:S05]  /*8be30*/  VIADD R153, R153, UR40 ;  /* 0x0000002899997c36 */ /* 0x001fca0008000000 */
[----:B------:R0:W-:Y:S01]  /*8be40*/  STL [R1+0xd5c], R153 ;  /* 0x000d5c9901007387 */ /* 0x0001e20000100800 */
[----:B------:R-:W-:Y:S02]  /*8be50*/  ISETP.LT.AND P4, PT, R12, UR8, !P2 ;  /* 0x000000080c007c0c */ /* 0x000fe4000d781270 */
[----:B------:R-:W-:Y:S01]  /*8be60*/  LOP3.LUT R14, R14, 0xffdfffff, RZ, 0xc0, !PT ;  /* 0xffdfffff0e0e7812 */ /* 0x000fe200078ec0ff */
[----:B0-----:R-:W-:-:S03]  /*8be70*/  VIADD R153, R153, UR57 ;  /* 0x0000003999997c36 */ /* 0x001fc60008000000 */
[----:B------:R-:W-:Y:S02]  /*8be80*/  @P5 LOP3.LUT R14, R14, 0x200000, RZ, 0xfc, !PT ;  /* 0x002000000e0e5812 */ /* 0x000fe400078efcff */
[----:B------:R0:W-:Y:S01]  /*8be90*/  STL [R1+0xd60], R153 ;  /* 0x000d609901007387 */ /* 0x0001e20000100800 */
[----:B------:R-:W-:Y:S02]  /*8bea0*/  ISETP.LT.AND P3, PT, R9, UR30, !P2 ;  /* 0x0000001e09007c0c */ /* 0x000fe4000d761270 */
[----:B------:R-:W-:Y:S01]  /*8beb0*/  LOP3.LUT R14, R14, 0xffefffff, RZ, 0xc0, !PT ;  /* 0xffefffff0e0e7812 */ /* 0x000fe200078ec0ff */
[----:B0-----:R-:W-:-:S05]  /*8bec0*/  VIADD R153, R153, UR31 ;  /* 0x0000001f99997c36 */ /* 0x001fca0008000000 */
[----:B------:R0:W-:Y:S01]  /*8bed0*/  STL [R1+0xd64], R153 ;  /* 0x000d649901007387 */ /* 0x0001e20000100800 */
[----:B------:R-:W-:Y:S02]  /*8bee0*/  ISETP.GE.AND P2, PT, R8, UR39, PT ;  /* 0x0000002708007c0c */ /* 0x000fe4000bf46270 */
        /* <DEDUP_REMOVED lines=12> */
[----:B------:R-:W-:Y:S01]  /*8bfb0*/  STL [R1+0xd70], R153 ;  /* 0x000d709901007387 */ /* 0x000fe20000100800 */
[----:B------:R-:W-:Y:S02]  /*8bfc0*/  ISETP.LT.AND P2, PT, R12, UR7, !P2 ;  /* 0x000000070c007c0c */ /* 0x000fe4000d741270 */
[----:B------:R-:W-:-:S04]  /*8bfd0*/  LOP3.LUT R14, R14, 0xfffeffff, RZ, 0xc0, !PT ;  /* 0xfffeffff0e0e7812 */ /* 0x000fc800078ec0ff */
[----:B------:R-:W-:-:S04]  /*8bfe0*/  @P3 LOP3.LUT R14, R14, 0x10000, RZ, 0xfc, !PT ;  /* 0x000100000e0e3812 */ /* 0x000fc800078efcff */
[----:B------:R-:W-:Y:S02]  /*8bff0*/  LOP3.LUT R14, R14, 0xffff7fff, RZ, 0xc0, !PT ;  /* 0xffff7fff0e0e7812 */ /* 0x000fe400078ec0ff */
[----:B------:R-:W-:Y:S02]  /*8c000*/  PRMT R155, R160, 0x5410, R155 ;  /* 0x00005410a09b7816 */ /* 0x000fe4000000009b */
[----:B------:R-:W-:Y:S01]  /*8c010*/  @P2 LOP3.LUT R14, R14, 0x8000, RZ, 0xfc, !PT ;  /* 0x000080000e0e2812 */ /* 0x000fe200078efcff */
[----:B------:R-:W2:Y:S01]  /*8c020*/  LDL.LU R157, [R1+0xc54] ;  /* 0x000c5400019d7983 */ /* 0x000ea20000300800 */
[----:B------:R-:W-:Y:S01]  /*8c030*/  ULDC.64 UR20, c[0x0][0x228] ;  /* 0x00008a0000147ab9 */ /* 0x000fe20000000a00 */
[----:B------:R-:W-:Y:S01]  /*8c040*/  ULDC.64 UR22, c[0x0][0x228] ;  /* 0x00008a0000167ab9 */ /* 0x000fe20000000a00 */
[----:B------:R-:W-:Y:S01]  /*8c050*/  ULDC.64 UR24, c[0x0][0x228] ;  /* 0x00008a0000187ab9 */ /* 0x000fe20000000a00 */
[----:B------:R-:W3:Y:S01]  /*8c060*/  LDL.LU R156, [R1+0xc30] ;  /* 0x000c3000019c7983 */ /* 0x000ee20000300800 */
[----:B------:R-:W-:Y:S01]  /*8c070*/  ULDC UR36, c[0x0][0x22c] ;  /* 0x00008b0000247ab9 */ /* 0x000fe20000000800 */
[----:B------:R-:W-:Y:S01]  /*8c080*/  ULDC.64 UR26, c[0x0][0x228] ;  /* 0x00008a00001a7ab9 */ /* 0x000fe20000000a00 */
[----:B------:R-:W-:Y:S01]  /*8c090*/  ULDC.64 UR28, c[0x0][0x228] ;  /* 0x00008a00001c7ab9 */ /* 0x000fe20000000a00 */
[----:B------:R-:W4:Y:S01]  /*8c0a0*/  LDL.LU R160, [R1+0x804] ;  /* 0x0008040001a07983 */ /* 0x000f220000300800 */
[----:B------:R-:W-:Y:S01]  /*8c0b0*/  ULDC.64 UR30, c[0x0][0x228] ;  /* 0x00008a00001e7ab9 */ /* 0x000fe20000000a00 */
[----:B------:R-:W-:Y:S01]  /*8c0c0*/  ULDC.64 UR32, c[0x0][0x228] ;  /* 0x00008a0000207ab9 */ /* 0x000fe20000000a00 */
[----:B------:R-:W-:Y:S01]  /*8c0d0*/  ULDC UR42, c[0x0][0x22c] ;  /* 0x00008b00002a7ab9 */ /* 0x000fe20000000800 */
[----:B------:R-:W3:Y:S01]  /*8c0e0*/  LDL.LU R158, [R1+0x824] ;  /* 0x00082400019e7983 */ /* 0x000ee20000300800 */
[----:B------:R-:W-:Y:S01]  /*8c0f0*/  ULDC.64 UR34, c[0x0][0x228] ;  /* 0x00008a0000227ab9 */ /* 0x000fe20000000a00 */
[----:B------:R-:W-:Y:S01]  /*8c100*/  ULDC.64 UR38, c[0x0][0x228] ;  /* 0x00008a0000267ab9 */ /* 0x000fe20000000a00 */
[----:B------:R-:W-:Y:S01]  /*8c110*/  ULDC.64 UR40, c[0x0][0x228] ;  /* 0x00008a0000287ab9 */ /* 0x000fe20000000a00 */
[----:B------:R-:W3:Y:S01]  /*8c120*/  LDL.LU R159, [R1+0x400] ;  /* 0x00040000019f7983 */ /* 0x000ee20000300800 */
[----:B------:R-:W-:Y:S01]  /*8c130*/  ULDC UR5, c[0x0][0x22c] ;  /* 0x00008b0000057ab9 */ /* 0x000fe20000000800 */
[----:B------:R-:W-:Y:S01]  /*8c140*/  ULDC UR6, c[0x0][0x22c] ;  /* 0x00008b0000067ab9 */ /* 0x000fe20000000800 */
[----:B------:R-:W-:Y:S01]  /*8c150*/  ULDC UR7, c[0x0][0x22c] ;  /* 0x00008b0000077ab9 */ /* 0x000fe20000000800 */
[----:B------:R0:W-:Y:S01]  /*8c160*/  STL [R1+0x5280], R8 ;  /* 0x0052800801007387 */ /* 0x0001e20000100800 */
[----:B------:R-:W-:Y:S01]  /*8c170*/  ULDC UR8, c[0x0][0x22c] ;  /* 0x00008b0000087ab9 */ /* 0x000fe20000000800 */
        /* <DEDUP_REMOVED lines=8> */
[----:B0-----:R-:W3:Y:S01]  /*8c200*/  LDL.LU R8, [R1+0xc58] ;  /* 0x000c580001087983 */ /* 0x001ee20000300800 */
        /* <DEDUP_REMOVED lines=22> */
[----:B0-----:R-:W3:Y:S04]  /*8c370*/  LDL.LU R11, [R1+0xc24] ;  /* 0x000c2400010b7983 */ /* 0x001ee80000300800 */
[----:B------:R0:W-:Y:S04]  /*8c380*/  STL [R1+0x5274], R10 ;  /* 0x0052740a01007387 */ /* 0x0001e80000100800 */
[----:B------:R1:W-:Y:S01]  /*8c390*/  STL [R1+0x5270], R9 ;  /* 0x0052700901007387 */ /* 0x0003e20000100800 */
[----:B0-----:R-:W-:-:S03]  /*8c3a0*/  IMAD.MOV.U32 R10, RZ, RZ, R222 ;  /* 0x000000ffff0a7224 */ /* 0x001fc600078e00de */
[----:B-1----:R-:W3:Y:S04]  /*8c3b0*/  LDL.LU R9, [R1+0xc10] ;  /* 0x000c100001097983 */ /* 0x002ee80000300800 */
[----:B------:R0:W-:Y:S04]  /*8c3c0*/  STL [R1+0x526c], R12 ;  /* 0x00526c0c01007387 */ /* 0x0001e80000100800 */
[----:B0-----:R-:W3:Y:S04]  /*8c3d0*/  LDL.LU R12, [R1+0xc14] ;  /* 0x000c1400010c7983 */ /* 0x001ee80000300800 */
        /* <DEDUP_REMOVED lines=9> */
[----:B0-----:R-:W3:Y:S01]  /*8c470*/  LDL.LU R244, [R1+0xc18] ;  /* 0x000c180001f47983 */ /* 0x001ee20000300800 */
[----:B------:R-:W0:Y:S03]  /*8c480*/  S2R R222, SR_TID.X ;  /* 0x0000000000de7919 */ /* 0x000e260000002100 */
[----:B------:R1:W-:Y:S04]  /*8c490*/  STL [R1+0x5254], R243 ;  /* 0x005254f301007387 */ /* 0x0003e80000100800 */
[----:B------:R-:W-:Y:S04]  /*8c4a0*/  STL [R1+0x5250], R242 ;  /* 0x005250f201007387 */ /* 0x000fe80000100800 */
[----:B------:R-:W-:Y:S04]  /*8c4b0*/  STL [R1+0x524c], R241 ;  /* 0x00524cf101007387 */ /* 0x000fe80000100800 */
[----:B------:R-:W-:Y:S04]  /*8c4c0*/  STL [R1+0x5248], R240 ;  /* 0x005248f001007387 */ /* 0x000fe80000100800 */
[----:B------:R-:W-:Y:S04]  /*8c4d0*/  STL [R1+0x5244], R239 ;  /* 0x005244ef01007387 */ /* 0x000fe80000100800 */
[----:B------:R-:W-:Y:S04]  /*8c4e0*/  STL [R1+0x5240], R238 ;  /* 0x005240ee01007387 */ /* 0x000fe80000100800 */
[----:B------:R-:W-:Y:S04]  /*8c4f0*/  STL [R1+0x523c], R237 ;  /* 0x00523ced01007387 */ /* 0x000fe80000100800 */
[----:B------:R-:W-:Y:S01]  /*8c500*/  STL [R1+0x5238], R236 ;  /* 0x005238ec01007387 */ /* 0x000fe20000100800 */
[----:B0-----:R-:W-:-:S02]  /*8c510*/  IMAD.SHL.U32 R153, R222, 0x10, RZ ;  /* 0x00000010de997824 */ /* 0x001fc400078e00ff */
[----:B------:R-:W-:Y:S01]  /*8c520*/  IMAD.SHL.U32 R222, R222, 0x40, RZ ;  /* 0x00000040dede7824 */ /* 0x000fe200078e00ff */
[----:B------:R-:W-:Y:S02]  /*8c530*/  STL [R1+0x5234], R235 ;  /* 0x005234eb01007387 */ /* 0x000fe40000100800 */
[----:B------:R-:W-:Y:S02]  /*8c540*/  LOP3.LUT R153, R153, 0xf0, RZ, 0xc0, !PT ;  /* 0x000000f099997812 */ /* 0x000fe400078ec0ff */
[----:B------:R-:W-:Y:S01]  /*8c550*/  STL [R1+0x5230], R234 ;  /* 0x005230ea01007387 */ /* 0x000fe20000100800 */
[----:B------:R-:W-:-:S03]  /*8c560*/  LOP3.LUT R222, R222, 0x400, RZ, 0xc0, !PT ;  /* 0x00000400dede7812 */ /* 0x000fc600078ec0ff */
[----:B------:R0:W-:Y:S01]  /*8c570*/  STL [R1+0x522c], R233 ;  /* 0x00522ce901007387 */ /* 0x0001e20000100800 */
[----:B------:R-:W-:-:S03]  /*8c580*/  IADD3 R222, R222, UR4, R153 ;  /* 0x00000004dede7c10 */ /* 0x000fc6000fffe099 */
        /* <DEDUP_REMOVED lines=23> */
[----:B--2---:R-:W-:-:S03]  /*8c700*/  PRMT R157, R157, 0x3340, R10 ;  /* 0x000033409d9d7816 */ /* 0x004fc6000000000a */
[----:B------:R-:W-:Y:S04]  /*8c710*/  STL [R1+0x51cc], R16 ;  /* 0x0051cc1001007387 */ /* 0x000fe80000100800 */
[----:B------:R-:W-:Y:S04]  /*8c720*/  STL [R1+0x51c8], R15 ;  /* 0x0051c80f01007387 */ /* 0x000fe80000100800 */
[----:B------:R-:W2:Y:S01]  /*8c730*/  LDL.LU R10, [R1+0x80c] ;  /* 0x00080c00010a7983 */ /* 0x000ea20000300800 */
[----:B----4-:R-:W-:Y:S01]  /*8c740*/  LOP3.LUT R160, R160, 0xffff, RZ, 0xc0, !PT ;  /* 0x0000ffffa0a07812 */ /* 0x010fe200078ec0ff */
[----:B-1----:R-:W1:Y:S01]  /*8c750*/  S2R R243, SR_TID.X ;  /* 0x0000000000f37919 */ /* 0x002e620000002100 */
[----:B---3--:R-:W-:-:S02]  /*8c760*/  PRMT R153, R8, 0x3340, R0 ;  /* 0x0000334008997816 */ /* 0x008fc40000000000 */
[----:B------:R-:W-:Y:S02]  /*8c770*/  PRMT R156, R156, 0x3340, R11 ;  /* 0x000033409c9c7816 */ /* 0x000fe4000000000b */
[----:B------:R-:W3:Y:S01]  /*8c780*/  LDL.LU R11, [R1+0x4678] ;  /* 0x00467800010b7983 */ /* 0x000ee20000300800 */
[----:B-1----:R-:W-:-:S03]  /*8c790*/  LOP3.LUT R243, R243, 0x60, RZ, 0xc0, !PT ;  /* 0x00000060f3f37812 */ /* 0x002fc600078ec0ff */
[----:B------:R-:W4:Y:S01]  /*8c7a0*/  LDL.LU R8, [R1+0x1000] ;  /* 0x0010000001087983 */ /* 0x000f220000300800 */
[----:B------:R-:W-:Y:S01]  /*8c7b0*/  PRMT R153, R157, 0x5410, R153 ;  /* 0x000054109d997816 */ /* 0x000fe20000000099 */
[----:B------:R-:W-:Y:S01]  /*8c7c0*/  IMAD R222, R243, 0x8, R222 ;  /* 0x00000008f3de7824 */ /* 0x000fe200078e02de */
[----:B------:R-:W-:Y:S02]  /*8c7d0*/  PRMT R158, R158, 0x3340, R246 ;  /* 0x000033409e9e7816 */ /* 0x000fe400000000f6 */
[----:B------:R-:W-:-:S04]  /*8c7e0*/  PRMT R154, R244, 0x3340, R154 ;  /* 0x00003340f49a7816 */ /* 0x000fc8000000009a */
[----:B------:R-:W-:Y:S02]  /*8c7f0*/  PRMT R154, R156, 0x5410, R154 ;  /* 0x000054109c9a7816 */ /* 0x000fe4000000009a */
[--C-:B------:R-:W-:Y:S02]  /*8c800*/  PRMT R156, R155, 0x5210, R160.reuse ;  /* 0x000052109b9c7816 */ /* 0x100fe400000000a0 */
[----:B------:R-:W-:Y:S02]  /*8c810*/  PRMT R160, R154, 0x4210, R160 ;  /* 0x000042109aa07816 */ /* 0x000fe400000000a0 */
[----:B------:R-:W-:Y:S02]  /*8c820*/  LOP3.LUT R154, R245, 0xffff, RZ, 0xc0, !PT ;  /* 0x0000fffff59a7812 */ /* 0x000fe400078ec0ff */
[----:B------:R-:W-:Y:S02]  /*8c830*/  PRMT R155, R248, 0x3340, R247 ;  /* 0x00003340f89b7816 */ /* 0x000fe400000000f7 */
[----:B------:R-:W-:-:S02]  /*8c840*/  PRMT R157, R161, 0x5210, R154 ;  /* 0x00005210a19d7816 */ /* 0x000fc4000000009a */
[----:B------:R-:W-:Y:S02]  /*8c850*/  PRMT R161, R153, 0x4210, R154 ;  /* 0x0000421099a17816 */ /* 0x000fe4000000009a */
[--C-:B------:R-:W-:Y:S02]  /*8c860*/  PRMT R154, R12, 0x3340, R0.reuse ;  /* 0x000033400c9a7816 */ /* 0x100fe40000000000 */
[----:B------:R-:W-:Y:S02]  /*8c870*/  PRMT R153, R9, 0x3340, R0 ;  /* 0x0000334009997816 */ /* 0x000fe40000000000 */
[----:B------:R-:W-:Y:S01]  /*8c880*/  PRMT R154, R155, 0x5410, R154 ;  /* 0x000054109b9a7816 */ /* 0x000fe2000000009a */
[----:B------:R-:W3:Y:S01]  /*8c890*/  LDL.LU R9, [R1+0x808] ;  /* 0x0008080001097983 */ /* 0x000ee20000300800 */
[----:B------:R-:W-:-:S03]  /*8c8a0*/  LOP3.LUT R155, R14, 0xffff, RZ, 0xc0, !PT ;  /* 0x0000ffff0e9b7812 */ /* 0x000fc600078ec0ff */
[----:B------:R-:W3:Y:S04]  /*8c8b0*/  LDL.LU R245, [R1+0x41c] ;  /* 0x00041c0001f57983 */ /* 0x000ee80000300800 */
[----:B------:R-:W3:Y:S04]  /*8c8c0*/  LDL.LU R14, [R1+0x418] ;  /* 0x00041800010e7983 */ /* 0x000ee80000300800 */
[----:B------:R-:W3:Y:S04]  /*8c8d0*/  LDL.LU R246, [R1+0x414] ;  /* 0x0004140001f67983 */ /* 0x000ee80000300800 */
[----:B------:R-:W3:Y:S04]  /*8c8e0*/  LDL.LU R247, [R1+0x81c] ;  /* 0x00081c0001f77983 */ /* 0x000ee80000300800 */
[----:B------:R-:W3:Y:S04]  /*8c8f0*/  LDL.LU R248, [R1+0x818] ;  /* 0x0008180001f87983 */ /* 0x000ee80000300800 */
[----:B------:R-:W3:Y:S01]  /*8c900*/  LDL.LU R12, [R1+0x814] ;  /* 0x00081400010c7983 */ /* 0x000ee20000300800 */
[----:B------:R-:W-:-:S02]  /*8c910*/  PRMT R153, R158, 0x5410, R153 ;  /* 0x000054109e997816 */ /* 0x000fc40000000099 */
[--C-:B------:R-:W-:Y:S01]  /*8c920*/  PRMT R158, R162, 0x5210, R155.reuse ;  /* 0x00005210a29e7816 */ /* 0x100fe2000000009b */
[----:B0-----:R-:W3:Y:S01]  /*8c930*/  LDL.LU R233, [R1+0x828] ;  /* 0x0008280001e97983 */ /* 0x001ee20000300800 */
[----:B------:R-:W-:Y:S02]  /*8c940*/  PRMT R162, R154, 0x4210, R155 ;  /* 0x000042109aa27816 */ /* 0x000fe4000000009b */
[----:B------:R-:W-:Y:S01]  /*8c950*/  LOP3.LUT R154, R159, 0xffff, RZ, 0xc0, !PT ;  /* 0x0000ffff9f9a7812 */ /* 0x000fe200078ec0ff */
[----:B------:R-:W3:Y:S03]  /*8c960*/  LDL.LU R234, [R1+0x82c] ;  /* 0x00082c0001ea7983 */ /* 0x000ee60000300800 */
[--C-:B------:R-:W-:Y:S01]  /*8c970*/  PRMT R159, R163, 0x5210, R154.reuse ;  /* 0x00005210a39f7816 */ /* 0x100fe2000000009a */
[----:B------:R-:W-:Y:S01]  /*8c980*/  BAR.SYNC.DEFER_BLOCKING 0x0 ;  /* 0x0000000000007b1d */ /* 0x000fe20000010000 */
[----:B------:R-:W-:-:S05]  /*8c990*/  PRMT R163, R153, 0x4210, R154 ;  /* 0x0000421099a37816 */ /* 0x000fca000000009a */
[----:B------:R-:W3:Y:S04]  /*8c9a0*/  LDL.LU R235, [R1+0x420] ;  /* 0x0004200001eb7983 */ /* 0x000ee80000300800 */
[----:B------:R-:W3:Y:S04]  /*8c9b0*/  LDL.LU R236, [R1+0x424] ;  /* 0x0004240001ec7983 */ /* 0x000ee80000300800 */
[----:B------:R-:W3:Y:S04]  /*8c9c0*/  LDL.LU R237, [R1+0xc3c] ;  /* 0x000c3c0001ed7983 */ /* 0x000ee80000300800 */
[----:B------:R-:W3:Y:S04]  /*8c9d0*/  LDL.LU R238, [R1+0xc20] ;  /* 0x000c200001ee7983 */ /* 0x000ee80000300800 */
[----:B------:R4:W-:Y:S04]  /*8c9e0*/  STSM.16.M88.4 [R222], R160 ;  /* 0x000000a0de007844 */ /* 0x0009e80000000200 */
[----:B------:R-:W3:Y:S04]  /*8c9f0*/  LDL.LU R239, [R1+0x428] ;  /* 0x0004280001ef7983 */ /* 0x000ee80000300800 */
[----:B------:R-:W3:Y:S04]  /*8ca00*/  LDL.LU R240, [R1+0x42c] ;  /* 0x00042c0001f07983 */ /* 0x000ee80000300800 */
[----:B------:R-:W3:Y:S04]  /*8ca10*/  LDL.LU R241, [R1+0xe00] ;  /* 0x000e000001f17983 */ /* 0x000ee80000300800 */
[----:B------:R-:W3:Y:S01]  /*8ca20*/  LDL.LU R242, [R1+0xe04] ;  /* 0x000e040001f27983 */ /* 0x000ee20000300800 */
[----:B----4-:R-:W-:-:S02]  /*8ca30*/  LOP3.LUT R163, R8, 0xffff, RZ, 0xc0, !PT ;  /* 0x0000ffff08a37812 */ /* 0x010fc400078ec0ff */
[----:B------:R-:W-:Y:S01]  /*8ca40*/  LEA R8, R152, UR4, 0x4 ;  /* 0x0000000498087c11 */ /* 0x000fe2000f8e20ff */
[----:B------:R-:W-:Y:S01]  /*8ca50*/  BAR.SYNC.DEFER_BLOCKING 0x0 ;  /* 0x0000000000007b1d */ /* 0x000fe20000010000 */
[----:B--2---:R-:W-:Y:S02]  /*8ca60*/  LOP3.LUT R10, R10, 0xffff, RZ, 0xc0, !PT ;  /* 0x0000ffff0a0a7812 */ /* 0x004fe400078ec0ff */
[----:B---3--:R-:W-:-:S03]  /*8ca70*/  LOP3.LUT R11, R11, 0xffff, RZ, 0xc0, !PT ;  /* 0x0000ffff0b0b7812 */ /* 0x008fc600078ec0ff */
[----:B------:R-:W-:Y:S01]  /*8ca80*/  ULDC UR4, c[0x0][0x22c] ;  /* 0x00008b0000047ab9 */ /* 0x000fe20000000800 */
[----:B------:R-:W0:Y:S01]  /*8ca90*/  LDS.128 R16, [R8] ;  /* 0x0000000008107984 */ /* 0x000e220000000c00 */
[----:B------:R-:W-:Y:S06]  /*8caa0*/  BAR.SYNC.DEFER_BLOCKING 0x0 ;  /* 0x0000000000007b1d */ /* 0x000fec0000010000 */
[----:B------:R-:W-:Y:S02]  /*8cab0*/  STSM.16.M88.4 [R222], R156 ;  /* 0x0000009cde007844 */ /* 0x000fe40000000200 */
[----:B------:R-:W-:Y:S06]  /*8cac0*/  BAR.SYNC.DEFER_BLOCKING 0x0 ;  /* 0x0000000000007b1d */ /* 0x000fec0000010000 */
[----:B------:R-:W1:Y:S01]  /*8cad0*/  LDS.128 R20, [R8] ;  /* 0x0000000008147984 */ /* 0x000e620000000c00 */
[----:B------:R-:W-:-:S03]  /*8cae0*/  PRMT R153, R10, 0x3340, R0 ;  /* 0x000033400a997816 */ /* 0x000fc60000000000 */
[----:B------:R-:W-:Y:S01]  /*8caf0*/  STL [R1+0x400], R8 ;  /* 0x0004000801007387 */ /* 0x000fe20000100800 */
[----:B------:R-:W-:-:S03]  /*8cb00*/  PRMT R155, R11, 0x3340, R163 ;  /* 0x000033400b9b7816 */ /* 0x000fc600000000a3 */
[----:B0-----:R0:W-:Y:S04]  /*8cb10*/  STL.64 [R1+0xc60], R16 ;  /* 0x000c601001007387 */ /* 0x0011e80000100a00 */
[----:B------:R2:W-:Y:S04]  /*8cb20*/  STL.64 [R1+0xc68], R18 ;  /* 0x000c681201007387 */ /* 0x0005e80000100a00 */
[----:B------:R-:W3:Y:S01]  /*8cb30*/  LDL.LU R243, [R1+0xc4c] ;  /* 0x000c4c0001f37983 */ /* 0x000ee20000300800 */
[----:B------:R-:W-:-:S03]  /*8cb40*/  PRMT R155, R155, 0x5410, R153 ;  /* 0x000054109b9b7816 */ /* 0x000fc60000000099 */
[----:B------:R-:W4:Y:S01]  /*8cb50*/  LDL.LU R244, [R1+0xc40] ;  /* 0x000c400001f47983 */ /* 0x000f220000300800 */
[----:B------:R-:W-:Y:S02]  /*8cb60*/  LOP3.LUT R9, R9, 0xffff, RZ, 0xc0, !PT ;  /* 0x0000ffff09097812 */ /* 0x000fe400078ec0ff */
[----:B0-----:R-:W-:Y:S02]  /*8cb70*/  LOP3.LUT R16, R245, 0xffff, RZ, 0xc0, !PT ;  /* 0x0000fffff5107812 */ /* 0x001fe400078ec0ff */
[----:B------:R-:W3:Y:S01]  /*8cb80*/  LDL.LU R245, [R1+0xc28] ;  /* 0x000c280001f57983 */ /* 0x000ee20000300800 */
[----:B------:R-:W-:Y:S02]  /*8cb90*/  LOP3.LUT R14, R14, 0xffff, RZ, 0xc0, !PT ;  /* 0x0000ffff0e0e7812 */ /* 0x000fe400078ec0ff */
[----:B------:R-:W-:Y:S02]  /*8cba0*/  LOP3.LUT R15, R246, 0xffff, RZ, 0xc0, !PT ;  /* 0x0000fffff60f7812 */ /* 0x000fe400078ec0ff */
[----:B------:R-:W3:Y:S01]  /*8cbb0*/  LDL.LU R246, [R1+0xc34] ;  /* 0x000c340001f67983 */ /* 0x000ee20000300800 */
[----:B------:R-:W-:-:S03]  /*8cbc0*/  PRMT R152, R247, 0x4210, R9 ;  /* 0x00004210f7987816 */ /* 0x000fc60000000009 */
[----:B------:R-:W3:Y:S01]  /*8cbd0*/  LDL.LU R247, [R1+0xc48] ;  /* 0x000c480001f77983 */ /* 0x000ee20000300800 */
[----:B------:R-:W-:-:S03]  /*8cbe0*/  PRMT R153, R248, 0x4210, R16 ;  /* 0x00004210f8997816 */ /* 0x000fc60000000010 */
[----:B------:R-:W3:Y:S01]  /*8cbf0*/  LDL.LU R248, [R1+0xc38] ;  /* 0x000c380001f87983 */ /* 0x000ee20000300800 */
[----:B------:R-:W-:-:S03]  /*8cc00*/  PRMT R154, R12, 0x4210, R14 ;  /* 0x000042100c9a7816 */ /* 0x000fc6000000000e */
[----:B-1----:R-:W-:Y:S04]  /*8cc10*/  STL.64 [R1+0xc50], R20 ;  /* 0x000c501401007387 */ /* 0x002fe80000100a00 */
[----:B------:R-:W-:Y:S04]  /*8cc20*/  STL.64 [R1+0xc58], R22 ;  /* 0x000c581601007387 */ /* 0x000fe80000100a00 */
[----:B------:R-:W3:Y:S01]  /*8cc30*/  LDL.LU R12, [R1+0xc44] ;  /* 0x000c4400010c7983 */ /* 0x000ee20000300800 */
[----:B------:R-:W-:Y:S01]  /*8cc40*/  PRMT R155, R155, 0x4210, R15 ;  /* 0x000042109b9b7816 */ /* 0x000fe2000000000f */
[----:B------:R-:W-:Y:S01]  /*8cc50*/  BAR.SYNC.DEFER_BLOCKING 0x0 ;  /* 0x0000000000007b1d */ /* 0x000fe20000010000 */
[----:B------:R-:W-:-:S02]  /*8cc60*/  SHF.R.U32.HI R162, RZ, 0x8, R238 ;  /* 0x00000008ffa27819 */ /* 0x000fc400000116ee */
[----:B--2---:R-:W-:-:S05]  /*8cc70*/  IADD3 R18, P2, R241, R0, RZ ;  /* 0x00000000f1127210 */ /* 0x004fca0007f5e0ff */
[----:B------:R-:W-:Y:S01]  /*8cc80*/  IMAD.X R19, R242, 0x1, R7, P2 ;  /* 0x00000001f2137824 */ /* 0x000fe200010e0607 */
[----:B------:R-:W-:Y:S04]  /*8cc90*/  STSM.16.M88.4 [R222], R152 ;  /* 0x00000098de007844 */ /* 0x000fe80000000200 */
[----:B------:R0:W-:Y:S01]  /*8cca0*/  STL.64 [R1+0x16e0], R18 ;  /* 0x0016e01201007387 */ /* 0x0001e20000100a00 */
[----:B------:R-:W-:Y:S02]  /*8ccb0*/  LOP3.LUT R162, R162, 0xffff, RZ, 0xc0, !PT ;  /* 0x0000ffffa2a27812 */ /* 0x000fe400078ec0ff */
[----:B0-----:R-:W-:Y:S02]  /*8ccc0*/  IADD3 R18, P2, R241, R6, RZ ;  /* 0x00000006f1127210 */ /* 0x001fe40007f5e0ff */
[----:B------:R-:W-:-:S03]  /*8ccd0*/  SHF.R.U32.HI R152, RZ, 0x8, R237 ;  /* 0x00000008ff987819 */ /* 0x000fc600000116ed */
[----:B------:R-:W-:Y:S01]  /*8cce0*/  IMAD.X R19, R242, 0x1, R5, P2 ;  /* 0x00000001f2137824 */ /* 0x000fe200010e0605 */
[----:B------:R-:W-:-:S04]  /*8ccf0*/  LOP3.LUT R152, R152, 0xffff, RZ, 0xc0, !PT ;  /* 0x0000ffff98987812 */ /* 0x000fc800078ec0ff */
[----:B------:R0:W-:Y:S01]  /*8cd00*/  STL.64 [R1+0x16d8], R18 ;  /* 0x0016d81201007387 */ /* 0x0001e20000100a00 */
[----:B------:R-:W-:Y:S02]  /*8cd10*/  PRMT R162, R152, 0x3340, R162 ;  /* 0x0000334098a27816 */ /* 0x000fe400000000a2 */
[----:B0-----:R-:W-:-:S05]  /*8cd20*/  IADD3 R18, P2, R241, R4, RZ ;  /* 0x00000004f1127210 */ /* 0x001fca0007f5e0ff */
[----:B------:R-:W-:-:S05]  /*8cd30*/  IMAD.X R19, R242, 0x1, R3, P2 ;  /* 0x00000001f2137824 */ /* 0x000fca00010e0603 */
[----:B------:R0:W-:Y:S01]  /*8cd40*/  STL.64 [R1+0x16d0], R18 ;  /* 0x0016d01201007387 */ /* 0x0001e20000100a00 */
[----:B------:R-:W-:Y:S02]  /*8cd50*/  SHF.R.U32.HI R163, RZ, 0x8, R163 ;  /* 0x00000008ffa37819 */ /* 0x000fe400000116a3 */
[----:B------:R-:W-:Y:S02]  /*8cd60*/  SHF.R.U32.HI R10, RZ, 0x8, R10 ;  /* 0x00000008ff0a7819 */ /* 0x000fe4000001160a */
[----:B0-----:R-:W-:Y:S02]  /*8cd70*/  IADD3 R18, P2, R164, R2, RZ ;  /* 0x00000002a4127210 */ /* 0x001fe40007f5e0ff */
[----:B------:R-:W-:Y:S02]  /*8cd80*/  LOP3.LUT R163, R163, 0xffff, RZ, 0xc0, !PT ;  /* 0x0000ffffa3a37812 */ /* 0x000fe400078ec0ff */
[----:B------:R-:W-:Y:S02]  /*8cd90*/  LOP3.LUT R10, R10, 0xffff, RZ, 0xc0, !PT ;  /* 0x0000ffff0a0a7812 */ /* 0x000fe400078ec0ff */
[----:B------:R-:W-:-:S02]  /*8cda0*/  F2FP.SATFINITE.E5M2.F32.PACK_AB_MERGE_C R157, R240, R239, RZ ;  /* 0x000000eff09d723e */ /* 0x000fc400048060ff */
[----:B----4-:R-:W-:-:S04]  /*8cdb0*/  SHF.R.U32.HI R152, RZ, 0x8, R244 ;  /* 0x00000008ff987819 */ /* 0x010fc800000116f4 */
[----:B------:R-:W-:Y:S02]  /*8cdc0*/  LOP3.LUT R152, R152, 0xffff, RZ, 0xc0, !PT ;  /* 0x0000ffff98987812 */ /* 0x000fe400078ec0ff */
[----:B---3--:R-:W-:-:S04]  /*8cdd0*/  SHF.R.U32.HI R160, RZ, 0x8, R245 ;  /* 0x00000008ffa07819 */ /* 0x008fc800000116f5 */
[----:B------:R-:W-:-:S04]  /*8cde0*/  LOP3.LUT R160, R160, 0xffff, RZ, 0xc0, !PT ;  /* 0x0000ffffa0a07812 */ /* 0x000fc800078ec0ff */
[----:B------:R-:W-:Y:S02]  /*8cdf0*/  PRMT R160, R152, 0x3340, R160 ;  /* 0x0000334098a07816 */ /* 0x000fe400000000a0 */
[----:B------:R-:W-:Y:S02]  /*8ce00*/  SHF.R.U32.HI R155, RZ, 0x8, R247 ;  /* 0x00000008ff9b7819 */ /* 0x000fe400000116f7 */
[----:B------:R-:W-:Y:S02]  /*8ce10*/  SHF.R.U32.HI R161, RZ, 0x8, R248 ;  /* 0x00000008ffa17819 */ /* 0x000fe400000116f8 */
[----:B------:R-:W-:Y:S02]  /*8ce20*/  SHF.R.S32.HI R152, RZ, 0x1f, R164 ;  /* 0x0000001fff987819 */ /* 0x000fe400000114a4 */
[----:B------:R-:W-:Y:S02]  /*8ce30*/  LOP3.LUT R155, R155, 0xffff, RZ, 0xc0, !PT ;  /* 0x0000ffff9b9b7812 */ /* 0x000fe400078ec0ff */
[----:B------:R-:W-:-:S02]  /*8ce40*/  LOP3.LUT R161, R161, 0xffff, RZ, 0xc0, !PT ;  /* 0x0000ffffa1a17812 */ /* 0x000fc400078ec0ff */
[----:B------:R-:W-:Y:S01]  /*8ce50*/  SHF.R.U32.HI R156, RZ, 0x8, R12 ;  /* 0x00000008ff9c7819 */ /* 0x000fe2000001160c */
[----:B------:R-:W-:-:S03]  /*8ce60*/  IMAD.X R19, R152, 0x1, R13, P2 ;  /* 0x0000000198137824 */ /* 0x000fc600010e060d */
[----:B------:R-:W-:Y:S02]  /*8ce70*/  LOP3.LUT R156, R156, 0xffff, RZ, 0xc0, !PT ;  /* 0x0000ffff9c9c7812 */ /* 0x000fe400078ec0ff */
[----:B------:R-:W-:Y:S02]  /*8ce80*/  PRMT R161, R155, 0x3340, R161 ;  /* 0x000033409ba17816 */ /* 0x000fe400000000a1 */
[----:B------:R-:W-:Y:S02]  /*8ce90*/  PRMT R155, R156, 0x3340, R1 ;  /* 0x000033409c9b7816 */ /* 0x000fe40000000001 */
[----:B------:R-:W-:Y:S01]  /*8cea0*/  SHF.R.U32.HI R156, RZ, 0x8, R11 ;  /* 0x00000008ff9c7819 */ /* 0x000fe2000001160b */
[----:B------:R0:W-:Y:S03]  /*8ceb0*/  STL.64 [R1+0x16c8], R18 ;  /* 0x0016c81201007387 */ /* 0x0001e60000100a00 */
[----:B------:R-:W-:-:S04]  /*8cec0*/  LOP3.LUT R156, R156, 0xffff, RZ, 0xc0, !PT ;  /* 0x0000ffff9c9c7812 */ /* 0x000fc800078ec0ff */
[----:B------:R-:W-:Y:S01]  /*8ced0*/  PRMT R163, R156, 0x3340, R163 ;  /* 0x000033409ca37816 */ /* 0x000fe200000000a3 */
[----:B------:R-:W-:Y:S01]  /*8cee0*/  BAR.SYNC.DEFER_BLOCKING 0x0 ;  /* 0x0000000000007b1d */ /* 0x000fe20000010000 */
[----:B0-----:R-:W-:Y:S02]  /*8cef0*/  IADD3 R18, P2, R164, R0, RZ ;  /* 0x00000000a4127210 */ /* 0x001fe40007f5e0ff */
[----:B------:R-:W-:-:S03]  /*8cf00*/  PRMT R156, R10, 0x3340, R0 ;  /* 0x000033400a9c7816 */ /* 0x000fc60000000000 */
[----:B------:R-:W-:Y:S01]  /*8cf10*/  IMAD.X R19, R152, 0x1, R7, P2 ;  /* 0x0000000198137824 */ /* 0x000fe200010e0607 */
[----:B------:R-:W-:-:S05]  /*8cf20*/  IADD3 R10, P2, R164, R6, RZ ;  /* 0x00000006a40a7210 */ /* 0x000fca0007f5e0ff */
[----:B------:R-:W-:Y:S01]  /*8cf30*/  IMAD.X R11, R152, 0x1, R5, P2 ;  /* 0x00000001980b7824 */ /* 0x000fe200010e0605 */
[----:B------:R-:W-:Y:S04]  /*8cf40*/  STL.64 [R1+0x16e8], R18 ;  /* 0x0016e81201007387 */ /* 0x000fe80000100a00 */
[----:B------:R0:W-:Y:S04]  /*8cf50*/  STL.64 [R1+0x16f8], R10 ;  /* 0x0016f80a01007387 */ /* 0x0001e80000100a00 */
[----:B------:R-:W2:Y:S04]  /*8cf60*/  LDL.LU R239, [R1+0x20] ;  /* 0x0000200001ef7983 */ /* 0x000ea80000300800 */
[----:B------:R-:W2:Y:S01]  /*8cf70*/  LDL.LU R240, [R1+0x24] ;  /* 0x0000240001f07983 */ /* 0x000ea20000300800 */
[----:B0-----:R-:W-:-:S03]  /*8cf80*/  IADD3 R10, P2, R164, R4, RZ ;  /* 0x00000004a40a7210 */ /* 0x001fc60007f5e0ff */
[----:B------:R-:W3:Y:S02]  /*8cf90*/  LDL.LU R241, [R1+0x28] ;  /* 0x0000280001f17983 */ /* 0x000ee40000300800 */
[----:B------:R-:W-:-:S05]  /*8cfa0*/  IMAD.X R11, R152, 0x1, R3, P2 ;  /* 0x00000001980b7824 */ /* 0x000fca00010e0603 */
[----:B------:R0:W-:Y:S04]  /*8cfb0*/  STL.64 [R1+0x16f0], R10 ;  /* 0x0016f00a01007387 */ /* 0x0001e80000100a00 */
[----:B------:R-:W3:Y:S01]  /*8cfc0*/  LDL.LU R242, [R1+0x2c] ;  /* 0x00002c0001f27983 */ /* 0x000ee20000300800 */
[----:B------:R-:W-:-:S03]  /*8cfd0*/  SHF.R.U32.HI R153, RZ, 0x8, R243 ;  /* 0x00000008ff997819 */ /* 0x000fc600000116f3 */
[----:B------:R-:W4:Y:S04]  /*8cfe0*/  LDL.LU R243, [R1+0x46a0] ;  /* 0x0046a00001f37983 */ /* 0x000f280000300800 */
[----:B------:R-:W4:Y:S01]  /*8cff0*/  LDL.LU R244, [R1+0xc04] ;  /* 0x000c040001f47983 */ /* 0x000f220000300800 */
[----:B------:R-:W-:-:S03]  /*8d000*/  SHF.R.U32.HI R154, RZ, 0x8, R246 ;  /* 0x00000008ff9a7819 */ /* 0x000fc600000116f6 */
[----:B------:R-:W4:Y:S04]  /*8d010*/  LDL.LU R245, [R1+0x1404] ;  /* 0x0014040001f57983 */ /* 0x000f280000300800 */
[----:B------:R-:W4:Y:S04]  /*8d020*/  LDL.LU R246, [R1+0x469c] ;  /* 0x00469c0001f67983 */ /* 0x000f280000300800 */
[----:B------:R-:W4:Y:S04]  /*8d030*/  LDL.LU R247, [R1+0xc00] ;  /* 0x000c000001f77983 */ /* 0x000f280000300800 */
[----:B------:R-:W4:Y:S01]  /*8d040*/  LDL.LU R248, [R1+0x1400] ;  /* 0x0014000001f87983 */ /* 0x000f220000300800 */
[----:B------:R-:W-:-:S02]  /*8d050*/  LOP3.LUT R153, R153, 0xffff, RZ, 0xc0, !PT ;  /* 0x0000ffff99997812 */ /* 0x000fc400078ec0ff */
[----:B------:R-:W-:Y:S01]  /*8d060*/  LOP3.LUT R154, R154, 0xffff, RZ, 0xc0, !PT ;  /* 0x0000ffff9a9a7812 */ /* 0x000fe200078ec0ff */
[----:B------:R-:W4:Y:S01]  /*8d070*/  LDL.LU R12, [R1+0x4680] ;  /* 0x00468000010c7983 */ /* 0x000f220000300800 */
[----:B------:R-:W-:Y:S02]  /*8d080*/  PRMT R153, R153, 0x3340, R0 ;  /* 0x0000334099997816 */ /* 0x000fe40000000000 */
[----:B------:R-:W-:Y:S02]  /*8d090*/  PRMT R154, R154, 0x3340, R1 ;  /* 0x000033409a9a7816 */ /* 0x000fe40000000001 */
[----:B------:R-:W-:Y:S02]  /*8d0a0*/  PRMT R152, R162, 0x5410, R153 ;  /* 0x00005410a2987816 */ /* 0x000fe40000000099 */
[----:B------:R-:W-:Y:S02]  /*8d0b0*/  PRMT R153, R160, 0x5410, R154 ;  /* 0x00005410a0997816 */ /* 0x000fe4000000009a */
[----:B------:R-:W-:-:S02]  /*8d0c0*/  PRMT R154, R161, 0x5410, R155 ;  /* 0x00005410a19a7816 */ /* 0x000fc4000000009b */
[----:B------:R-:W-:Y:S02]  /*8d0d0*/  SHF.R.S32.HI R155, RZ, 0x1f, R165 ;  /* 0x0000001fff9b7819 */ /* 0x000fe400000114a5 */
[----:B0-----:R-:W-:-:S05]  /*8d0e0*/  IADD3 R10, P2, R165, R2, RZ ;  /* 0x00000002a50a7210 */ /* 0x001fca0007f5e0ff */
[----:B------:R-:W-:Y:S01]  /*8d0f0*/  IMAD.X R11, R155, 0x1, R13, P2 ;  /* 0x000000019b0b7824 */ /* 0x000fe200010e060d */
[----:B------:R-:W-:Y:S02]  /*8d100*/  IADD3 R18, P2, R165, R0, RZ ;  /* 0x00000000a5127210 */ /* 0x000fe40007f5e0ff */
[----:B------:R-:W-:-:S03]  /*8d110*/  PRMT R153, R153, 0x5210, R16 ;  /* 0x0000521099997816 */ /* 0x000fc60000000010 */
[----:B------:R-:W-:Y:S01]  /*8d120*/  IMAD.X R19, R155, 0x1, R7, P2 ;  /* 0x000000019b137824 */ /* 0x000fe200010e0607 */
[----:B------:R-:W-:Y:S01]  /*8d130*/  IADD3 R16, P2, R165, R6, RZ ;  /* 0x00000006a5107210 */ /* 0x000fe20007f5e0ff */
[----:B------:R0:W-:Y:S01]  /*8d140*/  STL.64 [R1+0x16c0], R10 ;  /* 0x0016c00a01007387 */ /* 0x0001e20000100a00 */
[----:B------:R-:W-:-:S03]  /*8d150*/  PRMT R152, R152, 0x5210, R9 ;  /* 0x0000521098987816 */ /* 0x000fc60000000009 */
[----:B------:R-:W4:Y:S01]  /*8d160*/  LDL.LU R9, [R1+0x810] ;  /* 0x0008100001097983 */ /* 0x000f220000300800 */
[----:B------:R-:W-:Y:S01]  /*8d170*/  IMAD.X R17, R155, 0x1, R5, P2 ;  /* 0x000000019b117824 */ /* 0x000fe200010e0605 */
[----:B------:R-:W-:Y:S02]  /*8d180*/  PRMT R154, R154, 0x5210, R14 ;  /* 0x000052109a9a7816 */ /* 0x000fe4000000000e */
[----:B0-----:R-:W4:Y:S04]  /*8d190*/  LDL.LU R10, [R1+0x1008] ;  /* 0x00100800010a7983 */ /* 0x001f280000300800 */
[----:B------:R-:W4:Y:S04]  /*8d1a0*/  LDL.LU R11, [R1+0x467c] ;  /* 0x00467c00010b7983 */ /* 0x000f280000300800 */
[----:B------:R-:W4:Y:S04]  /*8d1b0*/  LDL.LU R14, [R1+0x1004] ;  /* 0x00100400010e7983 */ /* 0x000f280000300800 */
[----:B------:R-:W-:Y:S04]  /*8d1c0*/  STL.64 [R1+0x16b8], R18 ;  /* 0x0016b81201007387 */ /* 0x000fe80000100a00 */
[----:B------:R0:W-:Y:S02]  /*8d1d0*/  STL.64 [R1+0x16b0], R16 ;  /* 0x0016b01001007387 */ /* 0x0001e40000100a00 */
[----:B0-----:R-:W-:-:S05]  /*8d1e0*/  IADD3 R16, P2, R165, R4, RZ ;  /* 0x00000004a5107210 */ /* 0x001fca0007f5e0ff */
[----:B------:R-:W-:-:S05]  /*8d1f0*/  IMAD.X R17, R155, 0x1, R3, P2 ;  /* 0x000000019b117824 */ /* 0x000fca00010e0603 */
[----:B------:R-:W-:Y:S04]  /*8d200*/  STL.64 [R1+0x16a8], R16 ;  /* 0x0016a81001007387 */ /* 0x000fe80000100a00 */
[----:B------:R-:W0:Y:S01]  /*8d210*/  LDS.128 R16, [R8] ;  /* 0x0000000008107984 */ /* 0x000e220000000c00 */
[----:B------:R-:W-:Y:S02]  /*8d220*/  F2FP.SATFINITE.E5M2.F32.PACK_AB_MERGE_C R159, R234, R233, RZ ;  /* 0x000000e9ea9f723e */ /* 0x000fe400048060ff */
[----:B------:R-:W-:Y:S01]  /*8d230*/  F2FP.SATFINITE.E5M2.F32.PACK_AB_MERGE_C R158, R236, R235, RZ ;  /* 0x000000ebec9e723e */ /* 0x000fe200048060ff */
[----:B0-----:R-:W-:Y:S04]  /*8d240*/  STL.64 [R1+0xc40], R16 ;  /* 0x000c401001007387 */ /* 0x001fe80000100a00 */
[----:B------:R-:W-:Y:S04]  /*8d250*/  STL.64 [R1+0xc48], R18 ;  /* 0x000c481201007387 */ /* 0x000fe80000100a00 */
        /* <DEDUP_REMOVED lines=8> */
[----:B------:R-:W-:-:S03]  /*8d2e0*/  PRMT R156, R163, 0x5410, R156 ;  /* 0x00005410a39c7816 */ /* 0x000fc6000000009c */
[----:B------:R-:W4:Y:S01]  /*8d2f0*/  LDL.LU R237, [R1+0xdf8] ;  /* 0x000df80001ed7983 */ /* 0x000f220000300800 */
[----:B------:R-:W-:Y:S01]  /*8d300*/  PRMT R155, R156, 0x5210, R15 ;  /* 0x000052109c9b7816 */ /* 0x000fe2000000000f */
[----:B------:R-:W-:Y:S06]  /*8d310*/  BAR.SYNC.DEFER_BLOCKING 0x0 ;  /* 0x0000000000007b1d */ /* 0x000fec0000010000 */
[----:B------:R-:W4:Y:S04]  /*8d320*/  LDL.LU R238, [R1+0xdfc] ;  /* 0x000dfc0001ee7983 */ /* 0x000f280000300800 */
[----:B------:R2:W-:Y:S02]  /*8d330*/  STSM.16.M88.4 [R222], R152 ;  /* 0x00000098de007844 */ /* 0x0005e40000000200 */
[----:B--2---:R-:W-:-:S02]  /*8d340*/  F2FP.SATFINITE.E5M2.F32.PACK_AB_MERGE_C R154, R240, R239, RZ ;  /* 0x000000eff09a723e */ /* 0x004fc400048060ff */
[----:B------:R-:W2:Y:S04]  /*8d350*/  LDL.LU R239, [R1+0xa00] ;  /* 0x000a000001ef7983 */ /* 0x000ea80000300800 */
[----:B------:R-:W2:Y:S01]  /*8d360*/  LDL.LU R240, [R1+0xa04] ;  /* 0x000a040001f07983 */ /* 0x000ea20000300800 */
[----:B---3--:R-:W-:-:S03]  /*8d370*/  F2FP.SATFINITE.E5M2.F32.PACK_AB_MERGE_C R153, R242, R241, RZ ;  /* 0x000000f1f299723e */ /* 0x008fc600048060ff */
[----:B------:R-:W3:Y:S04]  /*8d380*/  LDL.LU R241, [R1+0x830] ;  /* 0x0008300001f17983 */ /* 0x000ee80000300800 */
[----:B------:R-:W3:Y:S01]  /*8d390*/  LDL.LU R242, [R1+0x834] ;  /* 0x0008340001f27983 */ /* 0x000ee20000300800 */
[----:B----4-:R-:W-:Y:S02]  /*8d3a0*/  LOP3.LUT R163, R243, 0xffff, RZ, 0xc0, !PT ;  /* 0x0000fffff3a37812 */ /* 0x010fe400078ec0ff */
[----:B------:R-:W-:Y:S01]  /*8d3b0*/  LOP3.LUT R22, R244, 0xffff, RZ, 0xc0, !PT ;  /* 0x0000fffff4167812 */ /* 0x000fe200078ec0ff */
[----:B------:R-:W4:Y:S04]  /*8d3c0*/  LDL.LU R243, [R1+0x838] ;  /* 0x0008380001f37983 */ /* 0x000f280000300800 */
[----:B------:R-:W4:Y:S01]  /*8d3d0*/  LDL.LU R244, [R1+0x83c] ;  /* 0x00083c0001f47983 */ /* 0x000f220000300800 */
[----:B------:R-:W-:-:S02]  /*8d3e0*/  LOP3.LUT R162, R245, 0xffff, RZ, 0xc0, !PT ;  /* 0x0000fffff5a27812 */ /* 0x000fc400078ec0ff */
[----:B------:R-:W-:Y:S01]  /*8d3f0*/  LOP3.LUT R21, R246, 0xffff, RZ, 0xc0, !PT ;  /* 0x0000fffff6157812 */ /* 0x000fe200078ec0ff */
[----:B------:R-:W4:Y:S01]  /*8d400*/  LDL.LU R245, [R1+0x430] ;  /* 0x0004300001f57983 */ /* 0x000f220000300800 */
[----:B------:R-:W-:-:S03]  /*8d410*/  LOP3.LUT R165, R247, 0xffff, RZ, 0xc0, !PT ;  /* 0x0000fffff7a57812 */ /* 0x000fc600078ec0ff */
[----:B------:R-:W4:Y:S01]  /*8d420*/  LDL.LU R246, [R1+0x434] ;  /* 0x0004340001f67983 */ /* 0x000f220000300800 */
[----:B------:R-:W-:-:S03]  /*8d430*/  LOP3.LUT R164, R248, 0xffff, RZ, 0xc0, !PT ;  /* 0x0000fffff8a47812 */ /* 0x000fc600078ec0ff */
[----:B------:R-:W4:Y:S04]  /*8d440*/  LDL.LU R247, [R1+0x438] ;  /* 0x0004380001f77983 */ /* 0x000f280000300800 */
[----:B------:R-:W4:Y:S01]  /*8d450*/  LDL.LU R248, [R1+0x43c] ;  /* 0x00043c0001f87983 */ /* 0x000f220000300800 */
[----:B------:R-:W-:Y:S02]  /*8d460*/  PRMT R152, R22, 0x3340, R0 ;  /* 0x0000334016987816 */ /* 0x000fe40000000000 */
[----:B------:R-:W-:Y:S02]  /*8d470*/  PRMT R161, R163, 0x3340, R162 ;  /* 0x00003340a3a17816 */ /* 0x000fe400000000a2 */
[----:B------:R-:W-:Y:S02]  /*8d480*/  PRMT R160, R21, 0x3340, R164 ;  /* 0x0000334015a07816 */ /* 0x000fe400000000a4 */
[----:B------:R-:W-:-:S02]  /*8d490*/  PRMT R161, R161, 0x5410, R152 ;  /* 0x00005410a1a17816 */ /* 0x000fc40000000098 */
[----:B------:R-:W-:Y:S02]  /*8d4a0*/  PRMT R152, R165, 0x3340, R0 ;  /* 0x00003340a5987816 */ /* 0x000fe40000000000 */
[----:B------:R-:W-:Y:S02]  /*8d4b0*/  LOP3.LUT R20, R12, 0xffff, RZ, 0xc0, !PT ;  /* 0x0000ffff0c147812 */ /* 0x000fe400078ec0ff */
[----:B------:R-:W-:Y:S02]  /*8d4c0*/  PRMT R160, R160, 0x5410, R152 ;  /* 0x00005410a0a07816 */ /* 0x000fe40000000098 */
[----:B------:R-:W-:Y:S02]  /*8d4d0*/  LOP3.LUT R17, R157, 0xffff, RZ, 0xc0, !PT ;  /* 0x0000ffff9d117812 */ /* 0x000fe400078ec0ff */
[----:B------:R-:W-:-:S04]  /*8d4e0*/  LOP3.LUT R18, R9, 0xffff, RZ, 0xc0, !PT ;  /* 0x0000ffff09127812 */ /* 0x000fc800078ec0ff */
[----:B------:R-:W-:Y:S02]  /*8d4f0*/  PRMT R152, R18, 0x3340, R0 ;  /* 0x0000334012987816 */ /* 0x000fe40000000000 */
[----:B------:R-:W-:-:S04]  /*8d500*/  LOP3.LUT R19, R10, 0xffff, RZ, 0xc0, !PT ;  /* 0x0000ffff0a137812 */ /* 0x000fc800078ec0ff */
[----:B------:R-:W-:Y:S02]  /*8d510*/  PRMT R156, R20, 0x3340, R19 ;  /* 0x00003340149c7816 */ /* 0x000fe40000000013 */
[----:B------:R-:W-:Y:S02]  /*8d520*/  LOP3.LUT R12, R11, 0xffff, RZ, 0xc0, !PT ;  /* 0x0000ffff0b0c7812 */ /* 0x000fe400078ec0ff */
[----:B------:R-:W-:Y:S02]  /*8d530*/  LOP3.LUT R11, R14, 0xffff, RZ, 0xc0, !PT ;  /* 0x0000ffff0e0b7812 */ /* 0x000fe400078ec0ff */
[----:B------:R-:W-:Y:S02]  /*8d540*/  PRMT R156, R156, 0x5410, R152 ;  /* 0x000054109c9c7816 */ /* 0x000fe40000000098 */
[----:B------:R-:W-:Y:S02]  /*8d550*/  LOP3.LUT R14, R154, 0xffff, RZ, 0xc0, !PT ;  /* 0x0000ffff9a0e7812 */ /* 0x000fe400078ec0ff */
[----:B------:R-:W-:-:S02]  /*8d560*/  LOP3.LUT R10, R159, 0xffff, RZ, 0xc0, !PT ;  /* 0x0000ffff9f0a7812 */ /* 0x000fc400078ec0ff */
[----:B------:R-:W-:Y:S02]  /*8d570*/  LOP3.LUT R9, R158, 0xffff, RZ, 0xc0, !PT ;  /* 0x0000ffff9e097812 */ /* 0x000fe400078ec0ff */
[----:B------:R-:W-:Y:S01]  /*8d580*/  PRMT R154, R156, 0x4210, R14 ;  /* 0x000042109c9a7816 */ /* 0x000fe2000000000e */
[----:B------:R-:W-:Y:S06]  /*8d590*/  BAR.SYNC.DEFER_BLOCKING 0x0 ;  /* 0x0000000000007b1d */ /* 0x000fec0000010000 */
[----:B------:R-:W0:Y:S01]  /*8d5a0*/  LDS.128 R156, [R8] ;  /* 0x00000000089c7984 */ /* 0x000e220000000c00 */
[----:B------:R-:W-:-:S02]  /*8d5b0*/  PRMT R152, R10, 0x3340, R0 ;  /* 0x000033400a987816 */ /* 0x000fc40000000000 */
[----:B------:R-:W-:Y:S02]  /*8d5c0*/  PRMT R155, R12, 0x3340, R11 ;  /* 0x000033400c9b7816 */ /* 0x000fe4000000000b */
[----:B------:R-:W-:Y:S02]  /*8d5d0*/  LOP3.LUT R15, R153, 0xffff, RZ, 0xc0, !PT ;  /* 0x0000ffff990f7812 */ /* 0x000fe400078ec0ff */
[----:B------:R-:W-:Y:S02]  /*8d5e0*/  PRMT R155, R155, 0x5410, R152 ;  /* 0x000054109b9b7816 */ /* 0x000fe40000000098 */
[----:B------:R-:W-:Y:S02]  /*8d5f0*/  PRMT R152, R161, 0x4210, R9 ;  /* 0x00004210a1987816 */ /* 0x000fe40000000009 */
[----:B------:R-:W-:Y:S02]  /*8d600*/  PRMT R153, R160, 0x4210, R17 ;  /* 0x00004210a0997816 */ /* 0x000fe40000000011 */
[----:B------:R-:W-:Y:S01]  /*8d610*/  PRMT R155, R155, 0x4210, R15 ;  /* 0x000042109b9b7816 */ /* 0x000fe2000000000f */
[----:B------:R-:W-:Y:S06]  /*8d620*/  BAR.SYNC.DEFER_BLOCKING 0x0 ;  /* 0x0000000000007b1d */ /* 0x000fec0000010000 */
[----:B------:R1:W-:Y:S04]  /*8d630*/  STSM.16.M88.4 [R222], R152 ;  /* 0x00000098de007844 */ /* 0x0003e80000000200 */
[----:B0-----:R0:W-:Y:S04]  /*8d640*/  STL.64 [R1+0xc30], R156 ;  /* 0x000c309c01007387 */ /* 0x0011e80000100a00 */
[----:B------:R-:W-:Y:S01]  /*8d650*/  STL.64 [R1+0xc38], R158 ;  /* 0x000c389e01007387 */ /* 0x000fe20000100a00 */
[----:B------:R-:W-:-:S02]  /*8d660*/  F2FP.SATFINITE.E5M2.F32.PACK_AB_MERGE_C R16, R230, R229, RZ ;  /* 0x000000e5e610723e */ /* 0x000fc400048060ff */
[----:B-1----:R-:W-:Y:S02]  /*8d670*/  SHF.R.S32.HI R152, RZ, 0x1f, R168 ;  /* 0x0000001fff987819 */ /* 0x002fe400000114a8 */
[----:B0-----:R-:W-:Y:S01]  /*8d680*/  IADD3 R156, P2, R168, R2, RZ ;  /* 0x00000002a89c7210 */ /* 0x001fe20007f5e0ff */
[----:B------:R0:W-:Y:S04]  /*8d690*/  STL [R1+0x5510], R16 ;  /* 0x0055101001007387 */ /* 0x0001e80000100800 */
[----:B------:R-:W-:Y:S01]  /*8d6a0*/  IMAD.X R157, R152, 0x1, R13, P2 ;  /* 0x00000001989d7824 */ /* 0x000fe200010e060d */
[----:B------:R-:W-:Y:S02]  /*8d6b0*/  IADD3 R154, P2, R168, R0, RZ ;  /* 0x00000000a89a7210 */ /* 0x000fe40007f5e0ff */
[----:B0-----:R-:W-:-:S02]  /*8d6c0*/  F2FP.SATFINITE.E5M2.F32.PACK_AB_MERGE_C R16, R232, R231, RZ ;  /* 0x000000e7e810723e */ /* 0x001fc400048060ff */
[----:B------:R-:W-:Y:S01]  /*8d6d0*/  STL.64 [R1+0x16a0], R156 ;  /* 0x0016a09c01007387 */ /* 0x000fe20000100a00 */
[----:B------:R-:W-:-:S03]  /*8d6e0*/  IMAD.X R155, R152, 0x1, R7, P2 ;  /* 0x00000001989b7824 */ /* 0x000fc600010e0607 */
[----:B------:R0:W-:Y:S02]  /*8d6f0*/  STL [R1+0x4acc], R16 ;  /* 0x004acc1001007387 */ /* 0x0001e40000100800 */
[----:B0-----:R-:W-:-:S05]  /*8d700*/  F2FP.SATFINITE.E5M2.F32.PACK_AB_MERGE_C R16, R234, R233, RZ ;  /* 0x000000e9ea10723e */ /* 0x001fca00048060ff */
[----:B------:R0:W-:Y:S04]  /*8d710*/  STL [R1+0x5514], R16 ;  /* 0x0055141001007387 */ /* 0x0001e80000100800 */
[----:B------:R1:W-:Y:S01]  /*8d720*/  STL.64 [R1+0x1698], R154 ;  /* 0x0016989a01007387 */ /* 0x0003e20000100a00 */
[----:B0-----:R-:W-:Y:S02]  /*8d730*/  F2FP.SATFINITE.E5M2.F32.PACK_AB_MERGE_C R16, R236, R235, RZ ;  /* 0x000000ebec10723e */ /* 0x001fe400048060ff */
[----:B-1----:R-:W-:-:S03]  /*8d740*/  IADD3 R154, P2, R168, R6, RZ ;  /* 0x00000006a89a7210 */ /* 0x002fc60007f5e0ff */
[----:B------:R-:W-:Y:S02]  /*8d750*/  STL [R1+0x4a60], R16 ;  /* 0x004a601001007387 */ /* 0x000fe40000100800 */
[----:B------:R-:W-:-:S05]  /*8d760*/  IMAD.X R155, R152, 0x1, R5, P2 ;  /* 0x00000001989b7824 */ /* 0x000fca00010e0605 */
[----:B------:R0:W-:Y:S02]  /*8d770*/  STL.64 [R1+0x1690], R154 ;  /* 0x0016909a01007387 */ /* 0x0001e40000100a00 */
[----:B0-----:R-:W-:-:S05]  /*8d780*/  IADD3 R154, P2, R168, R4, RZ ;  /* 0x00000004a89a7210 */ /* 0x001fca0007f5e0ff */
[----:B------:R-:W-:Y:S01]  /*8d790*/  IMAD.X R155, R152, 0x1, R3, P2 ;  /* 0x00000001989b7824 */ /* 0x000fe200010e0603 */
[----:B------:R-:W-:-:S04]  /*8d7a0*/  SHF.R.S32.HI R152, RZ, 0x1f, R167 ;  /* 0x0000001fff987819 */ /* 0x000fc800000114a7 */
[----:B------:R0:W-:Y:S01]  /*8d7b0*/  STL.64 [R1+0x1688], R154 ;  /* 0x0016889a01007387 */ /* 0x0001e20000100a00 */
[----:B------:R-:W-:Y:S02]  /*8d7c0*/  F2FP.SATFINITE.E5M2.F32.PACK_AB_MERGE_C R23, R238, R237, RZ ;  /* 0x000000edee17723e */ /* 0x000fe400048060ff */
[----:B0-----:R-:W-:-:S03]  /*8d7d0*/  IADD3 R154, P2, R167, R2, RZ ;  /* 0x00000002a79a7210 */ /* 0x001fc60007f5e0ff */
[----:B------:R-:W-:Y:S02]  /*8d7e0*/  STL [R1+0x4a74], R23 ;  /* 0x004a741701007387 */ /* 0x000fe40000100800 */
[----:B------:R-:W-:Y:S01]  /*8d7f0*/  IMAD.X R155, R152, 0x1, R13, P2 ;  /* 0x00000001989b7824 */ /* 0x000fe200010e060d */
[----:B--2---:R-:W-:-:S05]  /*8d800*/  F2FP.SATFINITE.E5M2.F32.PACK_AB_MERGE_C R16, R240, R239, RZ ;  /* 0x000000eff010723e */ /* 0x004fca00048060ff */
[----:B------:R-:W-:Y:S04]  /*8d810*/  STL [R1+0x49f0], R16 ;  /* 0x0049f01001007387 */ /* 0x000fe80000100800 */
[----:B------:R0:W-:Y:S02]  /*8d820*/  STL.64 [R1+0x15f8], R154 ;  /* 0x0015f89a01007387 */ /* 0x0001e40000100a00 */
[----:B0-----:R-:W-:-:S05]  /*8d830*/  IADD3 R154, P2, R167, R0, RZ ;  /* 0x00000000a79a7210 */ /* 0x001fca0007f5e0ff */
[----:B------:R-:W-:-:S05]  /*8d840*/  IMAD.X R155, R152, 0x1, R7, P2 ;  /* 0x00000001989b7824 */ /* 0x000fca00010e0607 */
[----:B------:R0:W-:Y:S02]  /*8d850*/  STL.64 [R1+0x15e8], R154 ;  /* 0x0015e89a01007387 */ /* 0x0001e40000100a00 */
[----:B0-----:R-:W-:-:S05]  /*8d860*/  IADD3 R154, P2, R167, R6, RZ ;  /* 0x00000006a79a7210 */ /* 0x001fca0007f5e0ff */
[----:B------:R-:W-:-:S05]  /*8d870*/  IMAD.X R155, R152, 0x1, R5, P2 ;  /* 0x00000001989b7824 */ /* 0x000fca00010e0605 */
[----:B------:R0:W-:Y:S01]  /*8d880*/  STL.64 [R1+0x15e0], R154 ;  /* 0x0015e09a01007387 */ /* 0x0001e20000100a00 */
[----:B------:R-:W-:Y:S02]  /*8d890*/  SHF.R.U32.HI R153, RZ, 0x8, R163 ;  /* 0x00000008ff997819 */ /* 0x000fe400000116a3 */
[----:B------:R-:W-:Y:S02]  /*8d8a0*/  SHF.R.U32.HI R163, RZ, 0x8, R162 ;  /* 0x00000008ffa37819 */ /* 0x000fe400000116a2 */
[----:B------:R-:W-:Y:S02]  /*8d8b0*/  SHF.R.U32.HI R161, RZ, 0x8, R164 ;  /* 0x00000008ffa17819 */ /* 0x000fe400000116a4 */
[----:B0-----:R-:W-:-:S05]  /*8d8c0*/  IADD3 R154, P2, R167, R4, RZ ;  /* 0x00000004a79a7210 */ /* 0x001fca0007f5e0ff */
[----:B------:R-:W-:Y:S01]  /*8d8d0*/  IMAD.X R155, R152, 0x1, R3, P2 ;  /* 0x00000001989b7824 */ /* 0x000fe200010e0603 */
[----:B------:R-:W-:Y:S02]  /*8d8e0*/  SHF.R.U32.HI R152, RZ, 0x8, R21 ;  /* 0x00000008ff987819 */ /* 0x000fe40000011615 */
[----:B------:R-:W-:Y:S02]  /*8d8f0*/  LOP3.LUT R153, R153, 0xffff, RZ, 0xc0, !PT ;  /* 0x0000ffff99997812 */ /* 0x000fe400078ec0ff */
[----:B------:R-:W-:Y:S02]  /*8d900*/  LOP3.LUT R163, R163, 0xffff, RZ, 0xc0, !PT ;  /* 0x0000ffffa3a37812 */ /* 0x000fe400078ec0ff */
[----:B------:R-:W-:Y:S02]  /*8d910*/  LOP3.LUT R152, R152, 0xffff, RZ, 0xc0, !PT ;  /* 0x0000ffff98987812 */ /* 0x000fe400078ec0ff */
[----:B------:R-:W-:Y:S02]  /*8d920*/  LOP3.LUT R161, R161, 0xffff, RZ, 0xc0, !PT ;  /* 0x0000ffffa1a17812 */ /* 0x000fe400078ec0ff */
[----:B------:R-:W-:-:S02]  /*8d930*/  PRMT R163, R153, 0x3340, R163 ;  /* 0x0000334099a37816 */ /* 0x000fc400000000a3 */
[----:B------:R-:W-:Y:S02]  /*8d940*/  SHF.R.U32.HI R153, RZ, 0x8, R22 ;  /* 0x00000008ff997819 */ /* 0x000fe40000011616 */
[----:B------:R-:W-:Y:S02]  /*8d950*/  PRMT R161, R152, 0x3340, R161 ;  /* 0x0000334098a17816 */ /* 0x000fe400000000a1 */
[----:B------:R-:W-:Y:S02]  /*8d960*/  SHF.R.S32.HI R152, RZ, 0x1f, R166 ;  /* 0x0000001fff987819 */ /* 0x000fe400000114a6 */
[----:B------:R-:W-:Y:S02]  /*8d970*/  IADD3 R22, P2, R166, R2, RZ ;  /* 0x00000002a6167210 */ /* 0x000fe40007f5e0ff */
[----:B------:R-:W-:-:S03]  /*8d980*/  SHF.R.U32.HI R156, RZ, 0x8, R18 ;  /* 0x00000008ff9c7819 */ /* 0x000fc60000011612 */
[----:B------:R-:W-:Y:S01]  /*8d990*/  IMAD.X R23, R152, 0x1, R13, P2 ;  /* 0x0000000198177824 */ /* 0x000fe200010e060d */
[----:B------:R-:W-:Y:S01]  /*8d9a0*/  IADD3 R18, P2, R166, R0, RZ ;  /* 0x00000000a6127210 */ /* 0x000fe20007f5e0ff */
[----:B------:R0:W-:Y:S01]  /*8d9b0*/  STL.64 [R1+0x15d8], R154 ;  /* 0x0015d89a01007387 */ /* 0x0001e20000100a00 */
[----:B------:R-:W-:-:S03]  /*8d9c0*/  SHF.R.U32.HI R162, RZ, 0x8, R19 ;  /* 0x00000008ffa27819 */ /* 0x000fc60000011613 */
[----:B------:R-:W-:Y:S01]  /*8d9d0*/  IMAD.X R19, R152, 0x1, R7, P2 ;  /* 0x0000000198137824 */ /* 0x000fe200010e0607 */
[----:B------:R-:W-:Y:S02]  /*8d9e0*/  SHF.R.U32.HI R164, RZ, 0x8, R11 ;  /* 0x00000008ffa47819 */ /* 0x000fe4000001160b */
[----:B0-----:R-:W-:Y:S02]  /*8d9f0*/  SHF.R.U32.HI R154, RZ, 0x8, R165 ;  /* 0x00000008ff9a7819 */ /* 0x001fe400000116a5 */
[----:B------:R-:W-:Y:S02]  /*8da00*/  SHF.R.U32.HI R165, RZ, 0x8, R10 ;  /* 0x00000008ffa57819 */ /* 0x000fe4000001160a */
[----:B------:R-:W-:Y:S01]  /*8da10*/  IADD3 R10, P2, R166, R6, RZ ;  /* 0x00000006a60a7210 */ /* 0x000fe20007f5e0ff */
[----:B------:R-:W-:Y:S04]  /*8da20*/  STL.64 [R1+0x15d0], R22 ;  /* 0x0015d01601007387 */ /* 0x000fe80000100a00 */
[----:B------:R-:W-:Y:S01]  /*8da30*/  IMAD.X R11, R152, 0x1, R5, P2 ;  /* 0x00000001980b7824 */ /* 0x000fe200010e0605 */
[----:B------:R-:W-:Y:S01]  /*8da40*/  STL.64 [R1+0x15f0], R18 ;  /* 0x0015f01201007387 */ /* 0x000fe20000100a00 */
[----:B---3--:R-:W-:-:S03]  /*8da50*/  F2FP.SATFINITE.E5M2.F32.PACK_AB_MERGE_C R160, R242, R241, RZ ;  /* 0x000000f1f2a0723e */ /* 0x008fc600048060ff */
[----:B------:R0:W-:Y:S04]  /*8da60*/  STL.64 [R1+0x1680], R10 ;  /* 0x0016800a01007387 */ /* 0x0001e80000100a00 */
[----:B------:R-:W2:Y:S04]  /*8da70*/  LDL.LU R240, [R1+0x30] ;  /* 0x0000300001f07983 */ /* 0x000ea80000300800 */
[----:B------:R-:W2:Y:S01]  /*8da80*/  LDL.LU R241, [R1+0x34] ;  /* 0x0000340001f17983 */ /* 0x000ea20000300800 */
[----:B0-----:R-:W-:-:S03]  /*8da90*/  IADD3 R10, P2, R166, R4, RZ ;  /* 0x00000004a60a7210 */ /* 0x001fc60007f5e0ff */
[----:B------:R-:W3:Y:S02]  /*8daa0*/  LDL.LU R242, [R1+0x38] ;  /* 0x0000380001f27983 */ /* 0x000ee40000300800 */
[----:B------:R-:W-:Y:S01]  /*8dab0*/  IMAD.X R11, R152, 0x1, R3, P2 ;  /* 0x00000001980b7824 */ /* 0x000fe200010e0603 */
[----:B----4-:R-:W-:-:S04]  /*8dac0*/  F2FP.SATFINITE.E5M2.F32.PACK_AB_MERGE_C R159, R244, R243, RZ ;  /* 0x000000f3f49f723e */ /* 0x010fc800048060ff */
[----:B------:R0:W-:Y:S04]  /*8dad0*/  STL.64 [R1+0x1678], R10 ;  /* 0x0016780a01007387 */ /* 0x0001e80000100a00 */
[----:B------:R-:W3:Y:S01]  /*8dae0*/  LDL.LU R243, [R1+0x3c] ;  /* 0x00003c0001f37983 */ /* 0x000ee20000300800 */
[----:B------:R-:W-:-:S03]  /*8daf0*/  F2FP.SATFINITE.E5M2.F32.PACK_AB_MERGE_C R158, R246, R245, RZ ;  /* 0x000000f5f69e723e */ /* 0x000fc600048060ff */
[----:B------:R-:W4:Y:S01]  /*8db00*/  LDL.LU R244, [R1+0x46b0] ;  /* 0x0046b00001f47983 */ /* 0x000f220000300800 */
[----:B------:R-:W-:-:S03]  /*8db10*/  F2FP.SATFINITE.E5M2.F32.PACK_AB_MERGE_C R157, R248, R247, RZ ;  /* 0x000000f7f89d723e */ /* 0x000fc600048060ff */
[----:B------:R-:W3:Y:S04]  /*8db20*/  LDL.LU R245, [R1+0xc0c] ;  /* 0x000c0c0001f57983 */ /* 0x000ee80000300800 */
[----:B------:R-:W3:Y:S04]  /*8db30*/  LDL.LU R246, [R1+0x140c] ;  /* 0x00140c0001f67983 */ /* 0x000ee80000300800 */
[----:B------:R-:W3:Y:S04]  /*8db40*/  LDL.LU R247, [R1+0x46ac] ;  /* 0x0046ac0001f77983 */ /* 0x000ee80000300800 */
[----:B------:R-:W3:Y:S01]  /*8db50*/  LDL.LU R248, [R1+0xc08] ;  /* 0x000c080001f87983 */ /* 0x000ee20000300800 */
[----:B------:R-:W-:-:S02]  /*8db60*/  SHF.R.U32.HI R155, RZ, 0x8, R20 ;  /* 0x00000008ff9b7819 */ /* 0x000fc40000011614 */
[----:B------:R-:W-:Y:S01]  /*8db70*/  LOP3.LUT R153, R153, 0xffff, RZ, 0xc0, !PT ;  /* 0x0000ffff99997812 */ /* 0x000fe200078ec0ff */
[----:B------:R-:W-:Y:S01]  /*8db80*/  BAR.SYNC.DEFER_BLOCKING 0x0 ;  /* 0x0000000000007b1d */ /* 0x000fe20000010000 */
[----:B------:R-:W-:Y:S02]  /*8db90*/  LOP3.LUT R154, R154, 0xffff, RZ, 0xc0, !PT ;  /* 0x0000ffff9a9a7812 */ /* 0x000fe400078ec0ff */
[----:B------:R-:W-:Y:S02]  /*8dba0*/  LOP3.LUT R155, R155, 0xffff, RZ, 0xc0, !PT ;  /* 0x0000ffff9b9b7812 */ /* 0x000fe400078ec0ff */
[----:B------:R-:W-:Y:S02]  /*8dbb0*/  LOP3.LUT R162, R162, 0xffff, RZ, 0xc0, !PT ;  /* 0x0000ffffa2a27812 */ /* 0x000fe400078ec0ff */
[----:B------:R-:W-:Y:S02]  /*8dbc0*/  LOP3.LUT R156, R156, 0xffff, RZ, 0xc0, !PT ;  /* 0x0000ffff9c9c7812 */ /* 0x000fe400078ec0ff */
[----:B------:R-:W-:-:S02]  /*8dbd0*/  PRMT R153, R153, 0x3340, R0 ;  /* 0x0000334099997816 */ /* 0x000fc40000000000 */
[--C-:B------:R-:W-:Y:S02]  /*8dbe0*/  PRMT R154, R154, 0x3340, R1.reuse ;  /* 0x000033409a9a7816 */ /* 0x100fe40000000001 */
        /* <DEDUP_REMOVED lines=9> */
[----:B------:R-:W-:Y:S02]  /*8dc80*/  SHF.R.U32.HI R156, RZ, 0x8, R12 ;  /* 0x00000008ff9c7819 */ /* 0x000fe4000001160c */
[----:B------:R-:W3:Y:S01]  /*8dc90*/  LDL.LU R12, [R1+0x1408] ;  /* 0x00140800010c7983 */ /* 0x000ee20000300800 */
[----:B------:R-:W-:Y:S01]  /*8dca0*/  IMAD.X R19, R155, 0x1, R7, P2 ;  /* 0x000000019b137824 */ /* 0x000fe200010e0607 */
[----:B------:R-:W-:Y:S02]  /*8dcb0*/  IADD3 R16, P2, R169, R6, RZ ;  /* 0x00000006a9107210 */ /* 0x000fe40007f5e0ff */
[----:B------:R-:W-:Y:S02]  /*8dcc0*/  PRMT R152, R152, 0x5210, R9 ;  /* 0x0000521098987816 */ /* 0x000fe40000000009 */
[----:B------:R-:W3:Y:S01]  /*8dcd0*/  LDL.LU R9, [R1+0x4688] ;  /* 0x0046880001097983 */ /* 0x000ee20000300800 */
[----:B------:R-:W-:Y:S01]  /*8dce0*/  PRMT R153, R153, 0x5210, R17 ;  /* 0x0000521099997816 */ /* 0x000fe20000000011 */
[----:B------:R-:W-:-:S02]  /*8dcf0*/  IMAD.X R17, R155, 0x1, R5, P2 ;  /* 0x000000019b117824 */ /* 0x000fc400010e0605 */
[----:B------:R0:W-:Y:S01]  /*8dd00*/  STL.64 [R1+0x15c8], R10 ;  /* 0x0015c80a01007387 */ /* 0x0001e20000100a00 */
[----:B------:R-:W-:-:S03]  /*8dd10*/  PRMT R154, R154, 0x5210, R14 ;  /* 0x000052109a9a7816 */ /* 0x000fc6000000000e */
[----:B0-----:R-:W3:Y:S04]  /*8dd20*/  LDL.LU R10, [R1+0x1010] ;  /* 0x00101000010a7983 */ /* 0x001ee80000300800 */
[----:B------:R-:W3:Y:S04]  /*8dd30*/  LDL.LU R11, [R1+0x4684] ;  /* 0x00468400010b7983 */ /* 0x000ee80000300800 */
[----:B------:R-:W3:Y:S04]  /*8dd40*/  LDL.LU R14, [R1+0x100c] ;  /* 0x00100c00010e7983 */ /* 0x000ee80000300800 */
[----:B------:R-:W-:Y:S04]  /*8dd50*/  STL.64 [R1+0x15c0], R18 ;  /* 0x0015c01201007387 */ /* 0x000fe80000100a00 */
[----:B------:R0:W-:Y:S02]  /*8dd60*/  STL.64 [R1+0x15b8], R16 ;  /* 0x0015b81001007387 */ /* 0x0001e40000100a00 */
[----:B0-----:R-:W-:-:S05]  /*8dd70*/  IADD3 R16, P2, R169, R4, RZ ;  /* 0x00000004a9107210 */ /* 0x001fca0007f5e0ff */
[----:B------:R-:W-:-:S05]  /*8dd80*/  IMAD.X R17, R155, 0x1, R3, P2 ;  /* 0x000000019b117824 */ /* 0x000fca00010e0603 */
[----:B------:R-:W-:Y:S04]  /*8dd90*/  STL.64 [R1+0x15b0], R16 ;  /* 0x0015b01001007387 */ /* 0x000fe80000100a00 */
[----:B------:R-:W0:Y:S01]  /*8dda0*/  LDS.128 R16, [R8] ;  /* 0x0000000008107984 */ /* 0x000e220000000c00 */
[----:B------:R-:W-:Y:S02]  /*8ddb0*/  LOP3.LUT R156, R156, 0xffff, RZ, 0xc0, !PT ;  /* 0x0000ffff9c9c7812 */ /* 0x000fe400078ec0ff */
[----:B------:R-:W-:Y:S02]  /*8ddc0*/  LOP3.LUT R164, R164, 0xffff, RZ, 0xc0, !PT ;  /* 0x0000ffffa4a47812 */ /* 0x000fe400078ec0ff */
[----:B------:R-:W-:Y:S02]  /*8ddd0*/  LOP3.LUT R165, R165, 0xffff, RZ, 0xc0, !PT ;  /* 0x0000ffffa5a57812 */ /* 0x000fe400078ec0ff */
[----:B------:R-:W-:-:S02]  /*8dde0*/  PRMT R164, R156, 0x3340, R164 ;  /* 0x000033409ca47816 */ /* 0x000fc400000000a4 */
[----:B------:R-:W-:Y:S01]  /*8ddf0*/  PRMT R156, R165, 0x3340, R0 ;  /* 0x00003340a59c7816 */ /* 0x000fe20000000000 */
[----:B0-----:R-:W-:Y:S04]  /*8de00*/  STL.64 [R1+0xc20], R16 ;  /* 0x000c201001007387 */ /* 0x001fe80000100a00 */
[----:B------:R-:W-:Y:S04]  /*8de10*/  STL.64 [R1+0xc28], R18 ;  /* 0x000c281201007387 */ /* 0x000fe80000100a00 */
        /* <DEDUP_REMOVED lines=8> */
[----:B------:R-:W-:-:S03]  /*8dea0*/  PRMT R156, R164, 0x5410, R156 ;  /* 0x00005410a49c7816 */ /* 0x000fc6000000009c */
[----:B------:R-:W3:Y:S01]  /*8deb0*/  LDL.LU R237, [R1+0xa28] ;  /* 0x000a280001ed7983 */ /* 0x000ee20000300800 */
[----:B------:R-:W-:Y:S01]  /*8dec0*/  PRMT R155, R156, 0x5210, R15 ;  /* 0x000052109c9b7816 */ /* 0x000fe2000000000f */
[----:B------:R-:W-:Y:S06]  /*8ded0*/  BAR.SYNC.DEFER_BLOCKING 0x0 ;  /* 0x0000000000007b1d */ /* 0x000fec0000010000 */
[----:B------:R-:W3:Y:S04]  /*8dee0*/  LDL.LU R238, [R1+0xa2c] ;  /* 0x000a2c0001ee7983 */ /* 0x000ee80000300800 */
[----:B------:R-:W3:Y:S04]  /*8def0*/  LDL.LU R239, [R1+0xa30] ;  /* 0x000a300001ef7983 */ /* 0x000ee80000300800 */
[----:B------:R2:W-:Y:S01]  /*8df00*/  STSM.16.M88.4 [R222], R152 ;  /* 0x00000098de007844 */ /* 0x0005e20000000200 */
[----:B------:R-:W-:Y:S01]  /*8df10*/  BAR.SYNC.DEFER_BLOCKING 0x0 ;  /* 0x0000000000007b1d */ /* 0x000fe20000010000 */
[----:B----4-:R-:W-:-:S05]  /*8df20*/  LOP3.LUT R166, R244, 0xffff, RZ, 0xc0, !PT ;  /* 0x0000fffff4a67812 */ /* 0x010fca00078ec0ff */
[----:B------:R-:W0:Y:S01]  /*8df30*/  LDS.128 R20, [R8] ;  /* 0x0000000008147984 */ /* 0x000e220000000c00 */
[----:B--2---:R-:W-:-:S03]  /*8df40*/  F2FP.SATFINITE.E5M2.F32.PACK_AB_MERGE_C R154, R241, R240, RZ ;  /* 0x000000f0f19a723e */ /* 0x004fc600048060ff */
[----:B------:R-:W2:Y:S01]  /*8df50*/  LDL.LU R240, [R1+0xa34] ;  /* 0x000a340001f07983 */ /* 0x000ea20000300800 */
[----:B---3--:R-:W-:-:S03]  /*8df60*/  F2FP.SATFINITE.E5M2.F32.PACK_AB_MERGE_C R153, R243, R242, RZ ;  /* 0x000000f2f399723e */ /* 0x008fc600048060ff */
[----:B------:R-:W3:Y:S04]  /*8df70*/  LDL.LU R241, [R1+0x840] ;  /* 0x0008400001f17983 */ /* 0x000ee80000300800 */
[----:B------:R-:W3:Y:S04]  /*8df80*/  LDL.LU R242, [R1+0x844] ;  /* 0x0008440001f27983 */ /* 0x000ee80000300800 */
[----:B------:R-:W4:Y:S01]  /*8df90*/  LDL.LU R243, [R1+0x848] ;  /* 0x0008480001f37983 */ /* 0x000f220000300800 */
[----:B------:R-:W-:-:S03]  /*8dfa0*/  LOP3.LUT R168, R245, 0xffff, RZ, 0xc0, !PT ;  /* 0x0000fffff5a87812 */ /* 0x000fc600078ec0ff */
[----:B------:R-:W4:Y:S01]  /*8dfb0*/  LDL.LU R244, [R1+0x84c] ;  /* 0x00084c0001f47983 */ /* 0x000f220000300800 */
[----:B------:R-:W-:Y:S02]  /*8dfc0*/  LOP3.LUT R163, R246, 0xffff, RZ, 0xc0, !PT ;  /* 0x0000fffff6a37812 */ /* 0x000fe400078ec0ff */
[----:B------:R-:W-:Y:S01]  /*8dfd0*/  LOP3.LUT R169, R247, 0xffff, RZ, 0xc0, !PT ;  /* 0x0000fffff7a97812 */ /* 0x000fe200078ec0ff */
[----:B------:R-:W4:Y:S01]  /*8dfe0*/  LDL.LU R245, [R1+0x440] ;  /* 0x0004400001f57983 */ /* 0x000f220000300800 */
[----:B------:R-:W-:-:S03]  /*8dff0*/  LOP3.LUT R17, R248, 0xffff, RZ, 0xc0, !PT ;  /* 0x0000fffff8117812 */ /* 0x000fc600078ec0ff */
[----:B------:R-:W4:Y:S04]  /*8e000*/  LDL.LU R246, [R1+0x444] ;  /* 0x0004440001f67983 */ /* 0x000f280000300800 */
[----:B------:R-:W4:Y:S04]  /*8e010*/  LDL.LU R247, [R1+0x448] ;  /* 0x0004480001f77983 */ /* 0x000f280000300800 */
[----:B------:R-:W4:Y:S01]  /*8e020*/  LDL.LU R248, [R1+0x44c] ;  /* 0x00044c0001f87983 */ /* 0x000f220000300800 */
[----:B------:R-:W-:Y:S02]  /*8e030*/  PRMT R152, R168, 0x3340, R0 ;  /* 0x00003340a8987816 */ /* 0x000fe40000000000 */
[----:B------:R-:W-:-:S02]  /*8e040*/  PRMT R162, R166, 0x3340, R163 ;  /* 0x00003340a6a27816 */ /* 0x000fc400000000a3 */
[----:B------:R-:W-:Y:S02]  /*8e050*/  LOP3.LUT R18, R160, 0xffff, RZ, 0xc0, !PT ;  /* 0x0000ffffa0127812 */ /* 0x000fe400078ec0ff */
[----:B------:R-:W-:Y:S02]  /*8e060*/  PRMT R162, R162, 0x5410, R152 ;  /* 0x00005410a2a27816 */ /* 0x000fe40000000098 */
[----:B------:R-:W-:Y:S02]  /*8e070*/  PRMT R152, R17, 0x3340, R0 ;  /* 0x0000334011987816 */ /* 0x000fe40000000000 */
[----:B------:R-:W-:-:S04]  /*8e080*/  LOP3.LUT R167, R12, 0xffff, RZ, 0xc0, !PT ;  /* 0x0000ffff0ca77812 */ /* 0x000fc800078ec0ff */
[----:B------:R-:W-:Y:S02]  /*8e090*/  PRMT R161, R169, 0x3340, R167 ;  /* 0x00003340a9a17816 */ /* 0x000fe400000000a7 */
[----:B------:R-:W-:Y:S02]  /*8e0a0*/  LOP3.LUT R165, R9, 0xffff, RZ, 0xc0, !PT ;  /* 0x0000ffff09a57812 */ /* 0x000fe400078ec0ff */
[----:B------:R-:W-:Y:S02]  /*8e0b0*/  PRMT R161, R161, 0x5410, R152 ;  /* 0x00005410a1a17816 */ /* 0x000fe40000000098 */
[----:B------:R-:W-:Y:S02]  /*8e0c0*/  PRMT R152, R18, 0x3340, R0 ;  /* 0x0000334012987816 */ /* 0x000fe40000000000 */
[----:B------:R-:W-:Y:S02]  /*8e0d0*/  LOP3.LUT R164, R10, 0xffff, RZ, 0xc0, !PT ;  /* 0x0000ffff0aa47812 */ /* 0x000fe400078ec0ff */
[----:B------:R-:W-:-:S02]  /*8e0e0*/  LOP3.LUT R10, R159, 0xffff, RZ, 0xc0, !PT ;  /* 0x0000ffff9f0a7812 */ /* 0x000fc400078ec0ff */
[----:B------:R-:W-:Y:S02]  /*8e0f0*/  LOP3.LUT R12, R11, 0xffff, RZ, 0xc0, !PT ;  /* 0x0000ffff0b0c7812 */ /* 0x000fe400078ec0ff */
[----:B------:R-:W-:Y:S02]  /*8e100*/  PRMT R156, R165, 0x3340, R164 ;  /* 0x00003340a59c7816 */ /* 0x000fe400000000a4 */
[----:B------:R-:W-:Y:S02]  /*8e110*/  LOP3.LUT R11, R14, 0xffff, RZ, 0xc0, !PT ;  /* 0x0000ffff0e0b7812 */ /* 0x000fe400078ec0ff */
[----:B------:R-:W-:Y:S02]  /*8e120*/  PRMT R156, R156, 0x5410, R152 ;  /* 0x000054109c9c7816 */ /* 0x000fe40000000098 */
[----:B------:R-:W-:Y:S02]  /*8e130*/  PRMT R152, R10, 0x3340, R0 ;  /* 0x000033400a987816 */ /* 0x000fe40000000000 */
[----:B------:R-:W-:-:S02]  /*8e140*/  PRMT R155, R12, 0x3340, R11 ;  /* 0x000033400c9b7816 */ /* 0x000fc4000000000b */
[----:B------:R-:W-:Y:S02]  /*8e150*/  LOP3.LUT R9, R158, 0xffff, RZ, 0xc0, !PT ;  /* 0x0000ffff9e097812 */ /* 0x000fe400078ec0ff */
[----:B------:R-:W-:Y:S02]  /*8e160*/  PRMT R155, R155, 0x5410, R152 ;  /* 0x000054109b9b7816 */ /* 0x000fe40000000098 */
[----:B------:R-:W-:Y:S02]  /*8e170*/  LOP3.LUT R16, R157, 0xffff, RZ, 0xc0, !PT ;  /* 0x0000ffff9d107812 */ /* 0x000fe400078ec0ff */
[----:B------:R-:W-:Y:S02]  /*8e180*/  LOP3.LUT R14, R154, 0xffff, RZ, 0xc0, !PT ;  /* 0x0000ffff9a0e7812 */ /* 0x000fe400078ec0ff */
[----:B------:R-:W-:Y:S02]  /*8e190*/  LOP3.LUT R15, R153, 0xffff, RZ, 0xc0, !PT ;  /* 0x0000ffff990f7812 */ /* 0x000fe400078ec0ff */
[----:B------:R-:W-:-:S02]  /*8e1a0*/  PRMT R152, R162, 0x4210, R9 ;  /* 0x00004210a2987816 */ /* 0x000fc40000000009 */
[----:B------:R-:W-:Y:S02]  /*8e1b0*/  PRMT R153, R161, 0x4210, R16 ;  /* 0x00004210a1997816 */ /* 0x000fe40000000010 */
[----:B------:R-:W-:Y:S02]  /*8e1c0*/  PRMT R154, R156, 0x4210, R14 ;  /* 0x000042109c9a7816 */ /* 0x000fe4000000000e */
[----:B------:R-:W-:Y:S01]  /*8e1d0*/  PRMT R155, R155, 0x4210, R15 ;  /* 0x000042109b9b7816 */ /* 0x000fe2000000000f */
[----:B------:R-:W-:Y:S06]  /*8e1e0*/  BAR.SYNC.DEFER_BLOCKING 0x0 ;  /* 0x0000000000007b1d */ /* 0x000fec0000010000 */
[----:B0-----:R0:W-:Y:S02]  /*8e1f0*/  STL.64 [R1+0xc10], R20 ;  /* 0x000c101401007387 */ /* 0x0011e40000100a00 */
[----:B0-----:R-:W-:-:S02]  /*8e200*/  IADD3 R20, P2, R172, R2, RZ ;  /* 0x00000002ac147210 */ /* 0x001fc40007f5e0ff */
[----:B------:R0:W-:Y:S04]  /*8e210*/  STSM.16.M88.4 [R222], R152 ;  /* 0x00000098de007844 */ /* 0x0001e80000000200 */
[----:B------:R-:W-:Y:S01]  /*8e220*/  STL.64 [R1+0xc18], R22 ;  /* 0x000c181601007387 */ /* 0x000fe20000100a00 */
[----:B0-----:R-:W-:-:S05]  /*8e230*/  SHF.R.S32.HI R152, RZ, 0x1f, R172 ;  /* 0x0000001fff987819 */ /* 0x001fca00000114ac */
[----:B------:R-:W-:-:S05]  /*8e240*/  IMAD.X R21, R152, 0x1, R13, P2 ;  /* 0x0000000198157824 */ /* 0x000fca00010e060d */
[----:B------:R0:W-:Y:S02]  /*8e250*/  STL.64 [R1+0x15a8], R20 ;  /* 0x0015a81401007387 */ /* 0x0001e40000100a00 */
[----:B0-----:R-:W-:Y:S02]  /*8e260*/  IADD3 R20, P2, R172, R0, RZ ;  /* 0x00000000ac147210 */ /* 0x001fe40007f5e0ff */
[----:B------:R-:W-:-:S03]  /*8e270*/  F2FP.SATFINITE.E5M2.F32.PACK_AB_MERGE_C R22, R230, R229, RZ ;  /* 0x000000e5e616723e */ /* 0x000fc600048060ff */
[----:B------:R-:W-:Y:S01]  /*8e280*/  IMAD.X R21, R152, 0x1, R7, P2 ;  /* 0x0000000198157824 */ /* 0x000fe200010e0607 */
[----:B------:R-:W-:Y:S01]  /*8e290*/  F2FP.SATFINITE.E5M2.F32.PACK_AB_MERGE_C R19, R232, R231, RZ ;  /* 0x000000e7e813723e */ /* 0x000fe200048060ff */
[----:B------:R0:W-:Y:S04]  /*8e2a0*/  STL [R1+0x4970], R22 ;  /* 0x0049701601007387 */ /* 0x0001e80000100800 */
[----:B------:R1:W-:Y:S04]  /*8e2b0*/  STL [R1+0x4920], R19 ;  /* 0x0049201301007387 */ /* 0x0003e80000100800 */
[----:B------:R1:W-:Y:S01]  /*8e2c0*/  STL.64 [R1+0x15a0], R20 ;  /* 0x0015a01401007387 */ /* 0x0003e20000100a00 */
[----:B0-----:R-:W-:-:S02]  /*8e2d0*/  F2FP.SATFINITE.E5M2.F32.PACK_AB_MERGE_C R22, R234, R233, RZ ;  /* 0x000000e9ea16723e */ /* 0x001fc400048060ff */
[----:B-1----:R-:W-:Y:S02]  /*8e2e0*/  F2FP.SATFINITE.E5M2.F32.PACK_AB_MERGE_C R19, R236, R235, RZ ;  /* 0x000000ebec13723e */ /* 0x002fe400048060ff */
[----:B------:R-:W-:Y:S01]  /*8e2f0*/  IADD3 R20, P2, R172, R6, RZ ;  /* 0x00000006ac147210 */ /* 0x000fe20007f5e0ff */
[----:B------:R-:W-:Y:S04]  /*8e300*/  STL [R1+0x4934], R22 ;  /* 0x0049341601007387 */ /* 0x000fe80000100800 */
[----:B------:R-:W-:Y:S01]  /*8e310*/  IMAD.X R21, R152, 0x1, R5, P2 ;  /* 0x0000000198157824 */ /* 0x000fe200010e0605 */
[----:B------:R-:W-:Y:S04]  /*8e320*/  STL [R1+0x48d4], R19 ;  /* 0x0048d41301007387 */ /* 0x000fe80000100800 */
[----:B------:R0:W-:Y:S02]  /*8e330*/  STL.64 [R1+0x1598], R20 ;  /* 0x0015981401007387 */ /* 0x0001e40000100a00 */
[----:B0-----:R-:W-:-:S05]  /*8e340*/  IADD3 R20, P2, R172, R4, RZ ;  /* 0x00000004ac147210 */ /* 0x001fca0007f5e0ff */
[----:B------:R-:W-:-:S05]  /*8e350*/  IMAD.X R21, R152, 0x1, R3, P2 ;  /* 0x0000000198157824 */ /* 0x000fca00010e0603 */
[----:B------:R0:W-:Y:S01]  /*8e360*/  STL.64 [R1+0x1590], R20 ;  /* 0x0015901401007387 */ /* 0x0001e20000100a00 */
[----:B------:R-:W-:Y:S02]  /*8e370*/  SHF.R.S32.HI R152, RZ, 0x1f, R171 ;  /* 0x0000001fff987819 */ /* 0x000fe400000114ab */
[----:B0-----:R-:W-:-:S05]  /*8e380*/  F2FP.SATFINITE.E5M2.F32.PACK_AB_MERGE_C R20, R238, R237, RZ ;  /* 0x000000edee14723e */ /* 0x001fca00048060ff */
[----:B------:R0:W-:Y:S02]  /*8e390*/  STL [R1+0x48e0], R20 ;  /* 0x0048e01401007387 */ /* 0x0001e40000100800 */
[----:B0-----:R-:W-:-:S05]  /*8e3a0*/  IADD3 R20, P2, R171, R2, RZ ;  /* 0x00000002ab147210 */ /* 0x001fca0007f5e0ff */
[----:B------:R-:W-:Y:S01]  /*8e3b0*/  IMAD.X R21, R152, 0x1, R13, P2 ;  /* 0x0000000198157824 */ /* 0x000fe200010e060d */
[----:B------:R-:W-:Y:S02]  /*8e3c0*/  SHF.R.U32.HI R162, RZ, 0x8, R167 ;  /* 0x00000008ffa27819 */ /* 0x000fe400000116a7 */
        /* <DEDUP_REMOVED lines=9> */
[----:B------:R-:W-:Y:S02]  /*8e460*/  LOP3.LUT R162, R162, 0xffff, RZ, 0xc0, !PT ;  /* 0x0000ffffa2a27812 */ /* 0x000fe400078ec0ff */
[----:B0-----:R-:W-:-:S05]  /*8e470*/  IADD3 R20, P2, R171, R4, RZ ;  /* 0x00000004ab147210 */ /* 0x001fca0007f5e0ff */
[----:B------:R-:W-:Y:S01]  /*8e480*/  IMAD.X R21, R152, 0x1, R3, P2 ;  /* 0x0000000198157824 */ /* 0x000fe200010e0603 */
[----:B------:R-:W-:-:S04]  /*8e490*/  SHF.R.U32.HI R152, RZ, 0x8, R169 ;  /* 0x00000008ff987819 */ /* 0x000fc800000116a9 */
[----:B------:R-:W-:Y:S01]  /*8e4a0*/  LOP3.LUT R152, R152, 0xffff, RZ, 0xc0, !PT ;  /* 0x0000ffff98987812 */ /* 0x000fe200078ec0ff */
[----:B------:R0:W-:Y:S03]  /*8e4b0*/  STL.64 [R1+0x1558], R20 ;  /* 0x0015581401007387 */ /* 0x0001e60000100a00 */
[----:B------:R-:W-:Y:S02]  /*8e4c0*/  PRMT R162, R152, 0x3340, R162 ;  /* 0x0000334098a27816 */ /* 0x000fe400000000a2 */
[----:B------:R-:W-:Y:S02]  /*8e4d0*/  SHF.R.S32.HI R152, RZ, 0x1f, R170 ;  /* 0x0000001fff987819 */ /* 0x000fe400000114aa */
[----:B------:R-:W-:Y:S02]  /*8e4e0*/  SHF.R.U32.HI R155, RZ, 0x8, R18 ;  /* 0x00000008ff9b7819 */ /* 0x000fe40000011612 */
[----:B0-----:R-:W-:-:S05]  /*8e4f0*/  IADD3 R20, P2, R170, R2, RZ ;  /* 0x00000002aa147210 */ /* 0x001fca0007f5e0ff */
[----:B------:R-:W-:Y:S01]  /*8e500*/  IMAD.X R21, R152, 0x1, R13, P2 ;  /* 0x0000000198157824 */ /* 0x000fe200010e060d */
[----:B------:R-:W-:Y:S02]  /*8e510*/  IADD3 R18, P2, R170, R0, RZ ;  /* 0x00000000aa127210 */ /* 0x000fe40007f5e0ff */
[----:B------:R-:W-:Y:S02]  /*8e520*/  SHF.R.U32.HI R154, RZ, 0x8, R165 ;  /* 0x00000008ff9a7819 */ /* 0x000fe400000116a5 */
[----:B------:R-:W-:Y:S01]  /*8e530*/  SHF.R.U32.HI R165, RZ, 0x8, R10 ;  /* 0x00000008ffa57819 */ /* 0x000fe2000001160a */
[----:B------:R-:W-:Y:S01]  /*8e540*/  IMAD.X R19, R152, 0x1, R7, P2 ;  /* 0x0000000198137824 */ /* 0x000fe200010e0607 */
[----:B------:R-:W-:Y:S02]  /*8e550*/  IADD3 R10, P2, R170, R6, RZ ;  /* 0x00000006aa0a7210 */ /* 0x000fe40007f5e0ff */
[----:B------:R-:W-:Y:S02]  /*8e560*/  SHF.R.U32.HI R157, RZ, 0x8, R164 ;  /* 0x00000008ff9d7819 */ /* 0x000fe400000116a4 */
[----:B------:R-:W-:Y:S01]  /*8e570*/  SHF.R.U32.HI R164, RZ, 0x8, R11 ;  /* 0x00000008ffa47819 */ /* 0x000fe2000001160b */
[----:B------:R-:W-:Y:S01]  /*8e580*/  IMAD.X R11, R152, 0x1, R5, P2 ;  /* 0x00000001980b7824 */ /* 0x000fe200010e0605 */
[----:B------:R-:W-:-:S02]  /*8e590*/  SHF.R.U32.HI R153, RZ, 0x8, R166 ;  /* 0x00000008ff997819 */ /* 0x000fc400000116a6 */
[----:B------:R-:W-:Y:S01]  /*8e5a0*/  SHF.R.U32.HI R163, RZ, 0x8, R163 ;  /* 0x00000008ffa37819 */ /* 0x000fe200000116a3 */
[----:B------:R-:W-:Y:S01]  /*8e5b0*/  STL.64 [R1+0x1550], R20 ;  /* 0x0015501401007387 */ /* 0x000fe20000100a00 */
[----:B------:R-:W-:Y:S02]  /*8e5c0*/  LOP3.LUT R153, R153, 0xffff, RZ, 0xc0, !PT ;  /* 0x0000ffff99997812 */ /* 0x000fe400078ec0ff */
[----:B------:R-:W-:Y:S01]  /*8e5d0*/  LOP3.LUT R163, R163, 0xffff, RZ, 0xc0, !PT ;  /* 0x0000ffffa3a37812 */ /* 0x000fe200078ec0ff */
[----:B------:R-:W-:Y:S01]  /*8e5e0*/  STL.64 [R1+0x1570], R18 ;  /* 0x0015701201007387 */ /* 0x000fe20000100a00 */
[----:B---3--:R-:W-:-:S03]  /*8e5f0*/  F2FP.SATFINITE.E5M2.F32.PACK_AB_MERGE_C R161, R242, R241, RZ ;  /* 0x000000f1f2a1723e */ /* 0x008fc600048060ff */
[----:B------:R0:W-:Y:S01]  /*8e600*/  STL.64 [R1+0x1588], R10 ;  /* 0x0015880a01007387 */ /* 0x0001e20000100a00 */
[----:B------:R-:W-:-:S03]  /*8e610*/  PRMT R163, R153, 0x3340, R163 ;  /* 0x0000334099a37816 */ /* 0x000fc600000000a3 */
[----:B------:R-:W2:Y:S01]  /*8e620*/  LDL.LU R240, [R1+0x40] ;  /* 0x0000400001f07983 */ /* 0x000ea20000300800 */
[----:B------:R-:W-:-:S03]  /*8e630*/  LOP3.LUT R154, R154, 0xffff, RZ, 0xc0, !PT ;  /* 0x0000ffff9a9a7812 */ /* 0x000fc600078ec0ff */
[----:B------:R-:W2:Y:S01]  /*8e640*/  LDL.LU R241, [R1+0x44] ;  /* 0x0000440001f17983 */ /* 0x000ea20000300800 */
[----:B------:R-:W-:Y:S02]  /*8e650*/  LOP3.LUT R157, R157, 0xffff, RZ, 0xc0, !PT ;  /* 0x0000ffff9d9d7812 */ /* 0x000fe400078ec0ff */
[----:B0-----:R-:W-:Y:S01]  /*8e660*/  IADD3 R10, P2, R170, R4, RZ ;  /* 0x00000004aa0a7210 */ /* 0x001fe20007f5e0ff */
[----:B------:R-:W3:Y:S01]  /*8e670*/  LDL.LU R242, [R1+0x48] ;  /* 0x0000480001f27983 */ /* 0x000ee20000300800 */
[----:B------:R-:W-:Y:S02]  /*8e680*/  LOP3.LUT R155, R155, 0xffff, RZ, 0xc0, !PT ;  /* 0x0000ffff9b9b7812 */ /* 0x000fe400078ec0ff */
[----:B------:R-:W-:Y:S01]  /*8e690*/  SHF.R.U32.HI R153, RZ, 0x8, R168 ;  /* 0x00000008ff997819 */ /* 0x000fe200000116a8 */
[----:B------:R-:W-:Y:S01]  /*8e6a0*/  IMAD.X R11, R152, 0x1, R3, P2 ;  /* 0x00000001980b7824 */ /* 0x000fe200010e0603 */
[----:B------:R-:W-:Y:S01]  /*8e6b0*/  PRMT R157, R154, 0x3340, R157 ;  /* 0x000033409a9d7816 */ /* 0x000fe2000000009d */
[----:B------:R-:W-:Y:S01]  /*8e6c0*/  BAR.SYNC.DEFER_BLOCKING 0x0 ;  /* 0x0000000000007b1d */ /* 0x000fe20000010000 */
[----:B------:R-:W-:-:S02]  /*8e6d0*/  PRMT R155, R155, 0x3340, R0 ;  /* 0x000033409b9b7816 */ /* 0x000fc40000000000 */
[----:B------:R-:W-:Y:S02]  /*8e6e0*/  LOP3.LUT R153, R153, 0xffff, RZ, 0xc0, !PT ;  /* 0x0000ffff99997812 */ /* 0x000fe400078ec0ff */
[----:B----4-:R-:W-:Y:S02]  /*8e6f0*/  F2FP.SATFINITE.E5M2.F32.PACK_AB_MERGE_C R160, R244, R243, RZ ;  /* 0x000000f3f4a0723e */ /* 0x010fe400048060ff */
[----:B------:R-:W-:Y:S01]  /*8e700*/  PRMT R157, R157, 0x5410, R155 ;  /* 0x000054109d9d7816 */ /* 0x000fe2000000009b */
[----:B------:R0:W-:Y:S01]  /*8e710*/  STL.64 [R1+0x1580], R10 ;  /* 0x0015800a01007387 */ /* 0x0001e20000100a00 */
[----:B------:R-:W-:Y:S02]  /*8e720*/  PRMT R153, R153, 0x3340, R0 ;  /* 0x0000334099997816 */ /* 0x000fe40000000000 */
[----:B------:R-:W-:Y:S01]  /*8e730*/  SHF.R.S32.HI R155, RZ, 0x1f, R173 ;  /* 0x0000001fff9b7819 */ /* 0x000fe200000114ad */
[----:B------:R-:W3:Y:S01]  /*8e740*/  LDL.LU R243, [R1+0x4c] ;  /* 0x00004c0001f37983 */ /* 0x000ee20000300800 */
[----:B------:R-:W-:-:S02]  /*8e750*/  F2FP.SATFINITE.E5M2.F32.PACK_AB_MERGE_C R159, R246, R245, RZ ;  /* 0x000000f5f69f723e */ /* 0x000fc400048060ff */
[----:B------:R-:W-:Y:S01]  /*8e760*/  PRMT R152, R163, 0x5410, R153 ;  /* 0x00005410a3987816 */ /* 0x000fe20000000099 */
[----:B------:R-:W4:Y:S01]  /*8e770*/  LDL.LU R244, [R1+0x46c0] ;  /* 0x0046c00001f47983 */ /* 0x000f220000300800 */
[----:B0-----:R-:W-:-:S03]  /*8e780*/  IADD3 R10, P2, R173, R2, RZ ;  /* 0x00000002ad0a7210 */ /* 0x001fc60007f5e0ff */
[----:B------:R-:W3:Y:S01]  /*8e790*/  LDL.LU R245, [R1+0xe0c] ;  /* 0x000e0c0001f57983 */ /* 0x000ee20000300800 */
[----:B------:R-:W-:-:S03]  /*8e7a0*/  F2FP.SATFINITE.E5M2.F32.PACK_AB_MERGE_C R158, R248, R247, RZ ;  /* 0x000000f7f89e723e */ /* 0x000fc600048060ff */
[----:B------:R-:W3:Y:S01]  /*8e7b0*/  LDL.LU R246, [R1+0x1414] ;  /* 0x0014140001f67983 */ /* 0x000ee20000300800 */
[----:B------:R-:W-:Y:S01]  /*8e7c0*/  IMAD.X R11, R155, 0x1, R13, P2 ;  /* 0x000000019b0b7824 */ /* 0x000fe200010e060d */
[----:B------:R-:W-:Y:S02]  /*8e7d0*/  SHF.R.U32.HI R156, RZ, 0x8, R12 ;  /* 0x00000008ff9c7819 */ /* 0x000fe4000001160c */
[----:B------:R-:W3:Y:S01]  /*8e7e0*/  LDL.LU R247, [R1+0x46bc] ;  /* 0x0046bc0001f77983 */ /* 0x000ee20000300800 */
[----:B------:R-:W-:-:S03]  /*8e7f0*/  PRMT R152, R152, 0x5210, R9 ;  /* 0x0000521098987816 */ /* 0x000fc60000000009 */
[----:B------:R-:W3:Y:S04]  /*8e800*/  LDL.LU R248, [R1+0xe08] ;  /* 0x000e080001f87983 */ /* 0x000ee80000300800 */
[----:B------:R-:W3:Y:S04]  /*8e810*/  LDL.LU R12, [R1+0x1410] ;  /* 0x00141000010c7983 */ /* 0x000ee80000300800 */
[----:B------:R-:W3:Y:S04]  /*8e820*/  LDL.LU R9, [R1+0x4690] ;  /* 0x0046900001097983 */ /* 0x000ee80000300800 */
[----:B------:R0:W-:Y:S04]  /*8e830*/  STL.64 [R1+0x1548], R10 ;  /* 0x0015480a01007387 */ /* 0x0001e80000100a00 */
[----:B0-----:R-:W3:Y:S04]  /*8e840*/  LDL.LU R10, [R1+0x1018] ;  /* 0x00101800010a7983 */ /* 0x001ee80000300800 */
[----:B------:R-:W3:Y:S01]  /*8e850*/  LDL.LU R11, [R1+0x468c] ;  /* 0x00468c00010b7983 */ /* 0x000ee20000300800 */
[----:B------:R-:W-:-:S04]  /*8e860*/  SHF.R.U32.HI R154, RZ, 0x8, R17 ;  /* 0x00000008ff9a7819 */ /* 0x000fc80000011611 */
[----:B------:R-:W-:-:S04]  /*8e870*/  LOP3.LUT R154, R154, 0xffff, RZ, 0xc0, !PT ;  /* 0x0000ffff9a9a7812 */ /* 0x000fc800078ec0ff */
[----:B------:R-:W-:Y:S02]  /*8e880*/  PRMT R154, R154, 0x3340, R0 ;  /* 0x000033409a9a7816 */ /* 0x000fe40000000000 */
[----:B------:R-:W-:Y:S02]  /*8e890*/  IADD3 R18, P2, R173, R0, RZ ;  /* 0x00000000ad127210 */ /* 0x000fe40007f5e0ff */
[----:B------:R-:W-:-:S03]  /*8e8a0*/  PRMT R153, R162, 0x5410, R154 ;  /* 0x00005410a2997816 */ /* 0x000fc6000000009a */
[----:B------:R-:W-:Y:S01]  /*8e8b0*/  IMAD.X R19, R155, 0x1, R7, P2 ;  /* 0x000000019b137824 */ /* 0x000fe200010e0607 */
[----:B------:R-:W-:Y:S02]  /*8e8c0*/  PRMT R153, R153, 0x5210, R16 ;  /* 0x0000521099997816 */ /* 0x000fe40000000010 */
[----:B------:R-:W-:Y:S02]  /*8e8d0*/  IADD3 R16, P2, R173, R6, RZ ;  /* 0x00000006ad107210 */ /* 0x000fe40007f5e0ff */
[----:B------:R-:W-:Y:S02]  /*8e8e0*/  PRMT R154, R157, 0x5210, R14 ;  /* 0x000052109d9a7816 */ /* 0x000fe4000000000e */
[----:B------:R-:W3:Y:S01]  /*8e8f0*/  LDL.LU R14, [R1+0x1014] ;  /* 0x00101400010e7983 */ /* 0x000ee20000300800 */
[----:B------:R-:W-:-:S03]  /*8e900*/  IMAD.X R17, R155, 0x1, R5, P2 ;  /* 0x000000019b117824 */ /* 0x000fc600010e0605 */
        /* <DEDUP_REMOVED lines=10> */
[----:B------:R-:W-:-:S04]  /*8e9b0*/  PRMT R156, R165, 0x3340, R0 ;  /* 0x00003340a59c7816 */ /* 0x000fc80000000000 */
        /* <DEDUP_REMOVED lines=11> */
[----:B------:R-:W-:Y:S01]  /*8ea70*/  PRMT R155, R156, 0x5210, R15 ;  /* 0x000052109c9b7816 */ /* 0x000fe2000000000f */
[----:B------:R-:W-:Y:S01]  /*8ea80*/  BAR.SYNC.DEFER_BLOCKING 0x0 ;  /* 0x0000000000007b1d */ /* 0x000fe20000010000 */
[----:B------:R-:W-:-:S05]  /*8ea90*/  LOP3.LUT R166, R161, 0xffff, RZ, 0xc0, !PT ;  /* 0x0000ffffa1a67812 */ /* 0x000fca00078ec0ff */
[----:B------:R2:W-:Y:S02]  /*8eaa0*/  STSM.16.M88.4 [R222], R152 ;  /* 0x00000098de007844 */ /* 0x0005e40000000200 */
[----:B------:R-:W-:Y:S01]  /*8eab0*/  BAR.SYNC.DEFER_BLOCKING 0x0 ;  /* 0x0000000000007b1d */ /* 0x000fe20000010000 */
[----:B----4-:R-:W-:-:S05]  /*8eac0*/  LOP3.LUT R164, R244, 0xffff, RZ, 0xc0, !PT ;  /* 0x0000fffff4a47812 */ /* 0x010fca00078ec0ff */
[----:B------:R-:W0:Y:S01]  /*8ead0*/  LDS.128 R20, [R8] ;  /* 0x0000000008147984 */ /* 0x000e220000000c00 */
[----:B--2---:R-:W-:-:S03]  /*8eae0*/  F2FP.SATFINITE.E5M2.F32.PACK_AB_MERGE_C R154, R241, R240, RZ ;  /* 0x000000f0f19a723e */ /* 0x004fc600048060ff */
[----:B------:R-:W2:Y:S04]  /*8eaf0*/  LDL.LU R240, [R1+0xa58] ;  /* 0x000a580001f07983 */ /* 0x000ea80000300800 */
[----:B------:R-:W2:Y:S01]  /*8eb00*/  LDL.LU R241, [R1+0xa5c] ;  /* 0x000a5c0001f17983 */ /* 0x000ea20000300800 */
[----:B---3--:R-:W-:-:S03]  /*8eb10*/  F2FP.SATFINITE.E5M2.F32.PACK_AB_MERGE_C R153, R243, R242, RZ ;  /* 0x000000f2f399723e */ /* 0x008fc600048060ff */
[----:B------:R-:W3:Y:S04]  /*8eb20*/  LDL.LU R242, [R1+0xa60] ;  /* 0x000a600001f27983 */ /* 0x000ee80000300800 */
[----:B------:R-:W3:Y:S01]  /*8eb30*/  LDL.LU R243, [R1+0xa64] ;  /* 0x000a640001f37983 */ /* 0x000ee20000300800 */
[----:B------:R-:W-:Y:S02]  /*8eb40*/  LOP3.LUT R169, R245, 0xffff, RZ, 0xc0, !PT ;  /* 0x0000fffff5a97812 */ /* 0x000fe400078ec0ff */
[----:B------:R-:W-:Y:S01]  /*8eb50*/  LOP3.LUT R163, R246, 0xffff, RZ, 0xc0, !PT ;  /* 0x0000fffff6a37812 */ /* 0x000fe200078ec0ff */
[----:B------:R-:W4:Y:S01]  /*8eb60*/  LDL.LU R244, [R1+0x850] ;  /* 0x0008500001f47983 */ /* 0x000f220000300800 */
[----:B------:R-:W-:-:S03]  /*8eb70*/  LOP3.LUT R171, R247, 0xffff, RZ, 0xc0, !PT ;  /* 0x0000fffff7ab7812 */ /* 0x000fc600078ec0ff */
[----:B------:R-:W4:Y:S01]  /*8eb80*/  LDL.LU R245, [R1+0x854] ;  /* 0x0008540001f57983 */ /* 0x000f220000300800 */
[----:B------:R-:W-:-:S03]  /*8eb90*/  LOP3.LUT R167, R248, 0xffff, RZ, 0xc0, !PT ;  /* 0x0000fffff8a77812 */ /* 0x000fc600078ec0ff */
[----:B------:R-:W4:Y:S01]  /*8eba0*/  LDL.LU R246, [R1+0x858] ;  /* 0x0008580001f67983 */ /* 0x000f220000300800 */
[----:B------:R-:W-:-:S03]  /*8ebb0*/  LOP3.LUT R165, R12, 0xffff, RZ, 0xc0, !PT ;  /* 0x0000ffff0ca57812 */ /* 0x000fc600078ec0ff */
[----:B------:R-:W4:Y:S04]  /*8ebc0*/  LDL.LU R247, [R1+0x85c] ;  /* 0x00085c0001f77983 */ /* 0x000f280000300800 */
        /* <DEDUP_REMOVED lines=13> */
[----:B------:R-:W-:Y:S02]  /*8eca0*/  PRMT R152, R166, 0x3340, R0 ;  /* 0x00003340a6987816 */ /* 0x000fe40000000000 */
[----:B------:R-:W-:Y:S02]  /*8ecb0*/  PRMT R156, R168, 0x3340, R161 ;  /* 0x00003340a89c7816 */ /* 0x000fe400000000a1 */
[----:B------:R-:W-:-:S02]  /*8ecc0*/  LOP3.LUT R172, R160, 0xffff, RZ, 0xc0, !PT ;  /* 0x0000ffffa0ac7812 */ /* 0x000fc400078ec0ff */
[----:B------:R-:W-:Y:S02]  /*8ecd0*/  LOP3.LUT R170, R14, 0xffff, RZ, 0xc0, !PT ;  /* 0x0000ffff0eaa7812 */ /* 0x000fe400078ec0ff */
[----:B------:R-:W-:Y:S02]  /*8ece0*/  PRMT R156, R156, 0x5410, R152 ;  /* 0x000054109c9c7816 */ /* 0x000fe40000000098 */
[----:B------:R-:W-:Y:S02]  /*8ecf0*/  PRMT R152, R172, 0x3340, R0 ;  /* 0x00003340ac987816 */ /* 0x000fe40000000000 */
[----:B------:R-:W-:Y:S02]  /*8ed00*/  PRMT R155, R173, 0x3340, R170 ;  /* 0x00003340ad9b7816 */ /* 0x000fe400000000aa */
[----:B------:R-:W-:Y:S02]  /*8ed10*/  LOP3.LUT R9, R159, 0xffff, RZ, 0xc0, !PT ;  /* 0x0000ffff9f097812 */ /* 0x000fe400078ec0ff */
[----:B------:R-:W-:-:S02]  /*8ed20*/  PRMT R155, R155, 0x5410, R152 ;  /* 0x000054109b9b7816 */ /* 0x000fc40000000098 */
[----:B------:R-:W-:Y:S02]  /*8ed30*/  LOP3.LUT R16, R158, 0xffff, RZ, 0xc0, !PT ;  /* 0x0000ffff9e107812 */ /* 0x000fe400078ec0ff */
[----:B------:R-:W-:Y:S02]  /*8ed40*/  LOP3.LUT R14, R154, 0xffff, RZ, 0xc0, !PT ;  /* 0x0000ffff9a0e7812 */ /* 0x000fe400078ec0ff */
[----:B------:R-:W-:Y:S02]  /*8ed50*/  LOP3.LUT R15, R153, 0xffff, RZ, 0xc0, !PT ;  /* 0x0000ffff990f7812 */ /* 0x000fe400078ec0ff */
[----:B------:R-:W-:Y:S02]  /*8ed60*/  PRMT R152, R162, 0x4210, R9 ;  /* 0x00004210a2987816 */ /* 0x000fe40000000009 */
[----:B------:R-:W-:Y:S02]  /*8ed70*/  PRMT R153, R157, 0x4210, R16 ;  /* 0x000042109d997816 */ /* 0x000fe40000000010 */
[----:B------:R-:W-:-:S02]  /*8ed80*/  PRMT R154, R156, 0x4210, R14 ;  /* 0x000042109c9a7816 */ /* 0x000fc4000000000e */
[----:B------:R-:W-:Y:S01]  /*8ed90*/  PRMT R155, R155, 0x4210, R15 ;  /* 0x000042109b9b7816 */ /* 0x000fe2000000000f */
[----:B------:R-:W-:Y:S01]  /*8eda0*/  BAR.SYNC.DEFER_BLOCKING 0x0 ;  /* 0x0000000000007b1d */ /* 0x000fe20000010000 */
[----:B------:R-:W-:-:S05]  /*8edb0*/  IADD3 R18, P2, R176, R2, RZ ;  /* 0x00000002b0127210 */ /* 0x000fca0007f5e0ff */
[----:B0-----:R-:W-:Y:S04]  /*8edc0*/  STL.64 [R1+0xa20], R20 ;  /* 0x000a201401007387 */ /* 0x001fe80000100a00 */
[----:B------:R-:W-:Y:S04]  /*8edd0*/  STL.64 [R1+0xa28], R22 ;  /* 0x000a281601007387 */ /* 0x000fe80000100a00 */
[----:B------:R0:W-:Y:S02]  /*8ede0*/  STSM.16.M88.4 [R222], R152 ;  /* 0x00000098de007844 */ /* 0x0001e40000000200 */
[----:B0-----:R-:W-:-:S05]  /*8edf0*/  SHF.R.S32.HI R152, RZ, 0x1f, R176 ;  /* 0x0000001fff987819 */ /* 0x001fca00000114b0 */
[----:B------:R-:W-:-:S05]  /*8ee00*/  IMAD.X R19, R152, 0x1, R13, P2 ;  /* 0x0000000198137824 */ /* 0x000fca00010e060d */
[----:B------:R0:W-:Y:S01]  /*8ee10*/  STL.64 [R1+0x1528], R18 ;  /* 0x0015281201007387 */ /* 0x0001e20000100a00 */
[----:B------:R-:W-:Y:S02]  /*8ee20*/  F2FP.SATFINITE.E5M2.F32.PACK_AB_MERGE_C R20, R233, R232, RZ ;  /* 0x000000e8e914723e */ /* 0x000fe400048060ff */
[----:B0-----:R-:W-:Y:S02]  /*8ee30*/  IADD3 R18, P2, R176, R0, RZ ;  /* 0x00000000b0127210 */ /* 0x001fe40007f5e0ff */
[----:B------:R-:W-:-:S03]  /*8ee40*/  F2FP.SATFINITE.E5M2.F32.PACK_AB_MERGE_C R17, R235, R234, RZ ;  /* 0x000000eaeb11723e */ /* 0x000fc600048060ff */
[----:B------:R-:W-:Y:S01]  /*8ee50*/  IMAD.X R19, R152, 0x1, R7, P2 ;  /* 0x0000000198137824 */ /* 0x000fe200010e0607 */
        /* <DEDUP_REMOVED lines=14> */
[----:B------:R-:W-:-:S04]  /*8ef40*/  SHF.R.U32.HI R162, RZ, 0x8, R165 ;  /* 0x00000008ffa27819 */ /* 0x000fc800000116a5 */
[----:B------:R-:W-:Y:S02]  /*8ef50*/  LOP3.LUT R162, R162, 0xffff, RZ, 0xc0, !PT ;  /* 0x0000ffffa2a27812 */ /* 0x000fe400078ec0ff */
[----:B--2---:R-:W-:-:S05]  /*8ef60*/  F2FP.SATFINITE.E5M2.F32.PACK_AB_MERGE_C R18, R241, R240, RZ ;  /* 0x000000f0f112723e */ /* 0x004fca00048060ff */
[----:B------:R0:W-:Y:S01]  /*8ef70*/  STL [R1+0x481c], R18 ;  /* 0x00481c1201007387 */ /* 0x0001e20000100800 */
[----:B---3--:R-:W-:Y:S02]  /*8ef80*/  F2FP.SATFINITE.E5M2.F32.PACK_AB_MERGE_C R17, R243, R242, RZ ;  /* 0x000000f2f311723e */ /* 0x008fe400048060ff */
[----:B0-----:R-:W-:-:S03]  /*8ef90*/  IADD3 R18, P2, R175, R2, RZ ;  /* 0x00000002af127210 */ /* 0x001fc60007f5e0ff */
[----:B------:R-:W-:Y:S02]  /*8efa0*/  STL [R1+0x4700], R17 ;  /* 0x0047001101007387 */ /* 0x000fe40000100800 */
[----:B------:R-:W-:-:S05]  /*8efb0*/  IMAD.X R19, R152, 0x1, R13, P2 ;  /* 0x0000000198137824 */ /* 0x000fca00010e060d */
[----:B------:R0:W-:Y:S02]  /*8efc0*/  STL.64 [R1+0x14f8], R18 ;  /* 0x0014f81201007387 */ /* 0x0001e40000100a00 */
[----:B0-----:R-:W-:Y:S02]  /*8efd0*/  IADD3 R18, P2, R175, R0, RZ ;  /* 0x00000000af127210 */ /* 0x001fe40007f5e0ff */
[----:B----4-:R-:W-:-:S03]  /*8efe0*/  F2FP.SATFINITE.E5M2.F32.PACK_AB_MERGE_C R157, R11, R10, RZ ;  /* 0x0000000a0b9d723e */ /* 0x010fc600048060ff */
[----:B------:R-:W-:Y:S01]  /*8eff0*/  IMAD.X R19, R152, 0x1, R7, P2 ;  /* 0x0000000198137824 */ /* 0x000fe200010e0607 */
[----:B------:R-:W-:-:S05]  /*8f000*/  IADD3 R10, P2, R175, R6, RZ ;  /* 0x00000006af0a7210 */ /* 0x000fca0007f5e0ff */
[----:B------:R-:W-:Y:S01]  /*8f010*/  IMAD.X R11, R152, 0x1, R5, P2 ;  /* 0x00000001980b7824 */ /* 0x000fe200010e0605 */
[----:B------:R-:W-:Y:S04]  /*8f020*/  STL.64 [R1+0x14e8], R18 ;  /* 0x0014e81201007387 */ /* 0x000fe80000100a00 */
[----:B------:R0:W-:Y:S02]  /*8f030*/  STL.64 [R1+0x14e0], R10 ;  /* 0x0014e00a01007387 */ /* 0x0001e40000100a00 */
[----:B0-----:R-:W-:-:S05]  /*8f040*/  IADD3 R10, P2, R175, R4, RZ ;  /* 0x00000004af0a7210 */ /* 0x001fca0007f5e0ff */
[----:B------:R-:W-:Y:S01]  /*8f050*/  IMAD.X R11, R152, 0x1, R3, P2 ;  /* 0x00000001980b7824 */ /* 0x000fe200010e0603 */
[----:B------:R-:W-:-:S04]  /*8f060*/  SHF.R.U32.HI R152, RZ, 0x8, R171 ;  /* 0x00000008ff987819 */ /* 0x000fc800000116ab */
[----:B------:R-:W-:Y:S01]  /*8f070*/  LOP3.LUT R152, R152, 0xffff, RZ, 0xc0, !PT ;  /* 0x0000ffff98987812 */ /* 0x000fe200078ec0ff */
[----:B------:R0:W-:Y:S03]  /*8f080*/  STL.64 [R1+0x14d8], R10 ;  /* 0x0014d80a01007387 */ /* 0x0001e60000100a00 */
[----:B------:R-:W-:Y:S02]  /*8f090*/  PRMT R162, R152, 0x3340, R162 ;  /* 0x0000334098a27816 */ /* 0x000fe400000000a2 */
[----:B------:R-:W-:Y:S02]  /*8f0a0*/  SHF.R.S32.HI R152, RZ, 0x1f, R174 ;  /* 0x0000001fff987819 */ /* 0x000fe400000114ae */
[----:B0-----:R-:W-:-:S05]  /*8f0b0*/  IADD3 R10, P2, R174, R2, RZ ;  /* 0x00000002ae0a7210 */ /* 0x001fca0007f5e0ff */
[----:B------:R-:W-:-:S05]  /*8f0c0*/  IMAD.X R11, R152, 0x1, R13, P2 ;  /* 0x00000001980b7824 */ /* 0x000fca00010e060d */
[----:B------:R0:W-:Y:S02]  /*8f0d0*/  STL.64 [R1+0x14d0], R10 ;  /* 0x0014d00a01007387 */ /* 0x0001e40000100a00 */
[----:B0-----:R-:W-:-:S05]  /*8f0e0*/  IADD3 R10, P2, R174, R0, RZ ;  /* 0x00000000ae0a7210 */ /* 0x001fca0007f5e0ff */
[----:B------:R-:W-:-:S05]  /*8f0f0*/  IMAD.X R11, R152, 0x1, R7, P2 ;  /* 0x00000001980b7824 */ /* 0x000fca00010e0607 */
[----:B------:R0:W-:Y:S02]  /*8f100*/  STL.64 [R1+0x14f0], R10 ;  /* 0x0014f00a01007387 */ /* 0x0001e40000100a00 */
[----:B0-----:R-:W-:-:S05]  /*8f110*/  IADD3 R10, P2, R174, R6, RZ ;  /* 0x00000006ae0a7210 */ /* 0x001fca0007f5e0ff */
[----:B------:R-:W-:-:S05]  /*8f120*/  IMAD.X R11, R152, 0x1, R5, P2 ;  /* 0x00000001980b7824 */ /* 0x000fca00010e0605 */
[----:B------:R0:W-:Y:S04]  /*8f130*/  STL.64 [R1+0x1508], R10 ;  /* 0x0015080a01007387 */ /* 0x0001e80000100a00 */
[----:B------:R-:W2:Y:S04]  /*8f140*/  LDL.LU R240, [R1+0x50] ;  /* 0x0000500001f07983 */ /* 0x000ea80000300800 */
[----:B------:R-:W2:Y:S01]  /*8f150*/  LDL.LU R241, [R1+0x54] ;  /* 0x0000540001f17983 */ /* 0x000ea20000300800 */
[----:B------:R-:W-:Y:S02]  /*8f160*/  SHF.R.U32.HI R153, RZ, 0x8, R164 ;  /* 0x00000008ff997819 */ /* 0x000fe400000116a4 */
[----:B------:R-:W-:Y:S01]  /*8f170*/  SHF.R.U32.HI R163, RZ, 0x8, R163 ;  /* 0x00000008ffa37819 */ /* 0x000fe200000116a3 */
[----:B------:R-:W3:Y:S01]  /*8f180*/  LDL.LU R242, [R1+0x58] ;  /* 0x0000580001f27983 */ /* 0x000ee20000300800 */
[----:B0-----:R-:W-:-:S02]  /*8f190*/  IADD3 R10, P2, R174, R4, RZ ;  /* 0x00000004ae0a7210 */ /* 0x001fc40007f5e0ff */
[----:B------:R-:W-:Y:S02]  /*8f1a0*/  LOP3.LUT R153, R153, 0xffff, RZ, 0xc0, !PT ;  /* 0x0000ffff99997812 */ /* 0x000fe400078ec0ff */
[----:B------:R-:W-:Y:S01]  /*8f1b0*/  LOP3.LUT R163, R163, 0xffff, RZ, 0xc0, !PT ;  /* 0x0000ffffa3a37812 */ /* 0x000fe200078ec0ff */
[----:B------:R-:W-:Y:S01]  /*8f1c0*/  IMAD.X R11, R152, 0x1, R3, P2 ;  /* 0x00000001980b7824 */ /* 0x000fe200010e0603 */
[----:B------:R-:W-:Y:S02]  /*8f1d0*/  SHF.R.U32.HI R154, RZ, 0x8, R167 ;  /* 0x00000008ff9a7819 */ /* 0x000fe400000116a7 */
[----:B------:R-:W-:Y:S02]  /*8f1e0*/  PRMT R163, R153, 0x3340, R163 ;  /* 0x0000334099a37816 */ /* 0x000fe400000000a3 */
[----:B------:R-:W-:Y:S01]  /*8f1f0*/  SHF.R.U32.HI R153, RZ, 0x8, R169 ;  /* 0x00000008ff997819 */ /* 0x000fe200000116a9 */
[----:B------:R0:W-:Y:S01]  /*8f200*/  STL.64 [R1+0x1500], R10 ;  /* 0x0015000a01007387 */ /* 0x0001e20000100a00 */
[----:B------:R-:W-:-:S02]  /*8f210*/  SHF.R.U32.HI R155, RZ, 0x8, R168 ;  /* 0x00000008ff9b7819 */ /* 0x000fc400000116a8 */
[----:B------:R-:W-:Y:S01]  /*8f220*/  SHF.R.U32.HI R161, RZ, 0x8, R161 ;  /* 0x00000008ffa17819 */ /* 0x000fe200000116a1 */
[----:B------:R-:W3:Y:S01]  /*8f230*/  LDL.LU R243, [R1+0x5c] ;  /* 0x00005c0001f37983 */ /* 0x000ee20000300800 */
[----:B------:R-:W-:Y:S02]  /*8f240*/  F2FP.SATFINITE.E5M2.F32.PACK_AB_MERGE_C R160, R245, R244, RZ ;  /* 0x000000f4f5a0723e */ /* 0x000fe400048060ff */
[----:B------:R-:W-:Y:S01]  /*8f250*/  SHF.R.U32.HI R156, RZ, 0x8, R166 ;  /* 0x00000008ff9c7819 */ /* 0x000fe200000116a6 */
[----:B------:R-:W4:Y:S01]  /*8f260*/  LDL.LU R244, [R1+0x46d0] ;  /* 0x0046d00001f47983 */ /* 0x000f220000300800 */
[----:B------:R-:W-:Y:S02]  /*8f270*/  LOP3.LUT R153, R153, 0xffff, RZ, 0xc0, !PT ;  /* 0x0000ffff99997812 */ /* 0x000fe400078ec0ff */
[----:B------:R-:W-:Y:S01]  /*8f280*/  LOP3.LUT R154, R154, 0xffff, RZ, 0xc0, !PT ;  /* 0x0000ffff9a9a7812 */ /* 0x000fe200078ec0ff */
[----:B------:R-:W3:Y:S01]  /*8f290*/  LDL.LU R245, [R1+0xe14] ;  /* 0x000e140001f57983 */ /* 0x000ee20000300800 */
[----:B------:R-:W-:-:S02]  /*8f2a0*/  LOP3.LUT R155, R155, 0xffff, RZ, 0xc0, !PT ;  /* 0x0000ffff9b9b7812 */ /* 0x000fc400078ec0ff */
[----:B------:R-:W-:Y:S02]  /*8f2b0*/  LOP3.LUT R161, R161, 0xffff, RZ, 0xc0, !PT ;  /* 0x0000ffffa1a17812 */ /* 0x000fe400078ec0ff */
[----:B------:R-:W-:Y:S02]  /*8f2c0*/  LOP3.LUT R156, R156, 0xffff, RZ, 0xc0, !PT ;  /* 0x0000ffff9c9c7812 */ /* 0x000fe400078ec0ff */
[--C-:B------:R-:W-:Y:S02]  /*8f2d0*/  PRMT R153, R153, 0x3340, R0.reuse ;  /* 0x0000334099997816 */ /* 0x100fe40000000000 */
[--C-:B------:R-:W-:Y:S02]  /*8f2e0*/  PRMT R154, R154, 0x3340, R0.reuse ;  /* 0x000033409a9a7816 */ /* 0x100fe40000000000 */
[----:B------:R-:W-:Y:S02]  /*8f2f0*/  PRMT R161, R155, 0x3340, R161 ;  /* 0x000033409ba17816 */ /* 0x000fe400000000a1 */
[----:B------:R-:W-:-:S02]  /*8f300*/  PRMT R155, R156, 0x3340, R0 ;  /* 0x000033409c9b7816 */ /* 0x000fc40000000000 */
[----:B------:R-:W-:Y:S02]  /*8f310*/  PRMT R152, R163, 0x5410, R153 ;  /* 0x00005410a3987816 */ /* 0x000fe40000000099 */
[----:B------:R-:W-:Y:S02]  /*8f320*/  PRMT R153, R162, 0x5410, R154 ;  /* 0x00005410a2997816 */ /* 0x000fe4000000009a */
[----:B------:R-:W-:Y:S02]  /*8f330*/  PRMT R154, R161, 0x5410, R155 ;  /* 0x00005410a19a7816 */ /* 0x000fe4000000009b */
[----:B------:R-:W-:Y:S02]  /*8f340*/  SHF.R.S32.HI R155, RZ, 0x1f, R177 ;  /* 0x0000001fff9b7819 */ /* 0x000fe400000114b1 */
[----:B0-----:R-:W-:Y:S02]  /*8f350*/  IADD3 R10, P2, R177, R2, RZ ;  /* 0x00000002b10a7210 */ /* 0x001fe40007f5e0ff */
[----:B------:R-:W-:-:S02]  /*8f360*/  F2FP.SATFINITE.E5M2.F32.PACK_AB_MERGE_C R159, R247, R246, RZ ;  /* 0x000000f6f79f723e */ /* 0x000fc400048060ff */
[----:B------:R-:W3:Y:S01]  /*8f370*/  LDL.LU R246, [R1+0x141c] ;  /* 0x00141c0001f67983 */ /* 0x000ee20000300800 */
[----:B------:R-:W-:Y:S01]  /*8f380*/  IMAD.X R11, R155, 0x1, R13, P2 ;  /* 0x000000019b0b7824 */ /* 0x000fe200010e060d */
[----:B------:R-:W-:Y:S02]  /*8f390*/  F2FP.SATFINITE.E5M2.F32.PACK_AB_MERGE_C R158, R12, R248, RZ ;  /* 0x000000f80c9e723e */ /* 0x000fe400048060ff */
[----:B------:R-:W3:Y:S01]  /*8f3a0*/  LDL.LU R247, [R1+0x46cc] ;  /* 0x0046cc0001f77983 */ /* 0x000ee20000300800 */
[----:B------:R-:W-:-:S03]  /*8f3b0*/  PRMT R152, R152, 0x5210, R9 ;  /* 0x0000521098987816 */ /* 0x000fc60000000009 */
[----:B------:R-:W3:Y:S04]  /*8f3c0*/  LDL.LU R248, [R1+0xe10] ;  /* 0x000e100001f87983 */ /* 0x000ee80000300800 */
[----:B------:R-:W3:Y:S04]  /*8f3d0*/  LDL.LU R12, [R1+0x1418] ;  /* 0x00141800010c7983 */ /* 0x000ee80000300800 */
[----:B------:R-:W3:Y:S04]  /*8f3e0*/  LDL.LU R9, [R1+0x4698] ;  /* 0x0046980001097983 */ /* 0x000ee80000300800 */
[----:B------:R0:W-:Y:S01]  /*8f3f0*/  STL.64 [R1+0x14c8], R10 ;  /* 0x0014c80a01007387 */ /* 0x0001e20000100a00 */
[----:B------:R-:W-:-:S03]  /*8f400*/  PRMT R154, R154, 0x5210, R14 ;  /* 0x000052109a9a7816 */ /* 0x000fc6000000000e */
[----:B0-----:R-:W3:Y:S04]  /*8f410*/  LDL.LU R10, [R1+0x1020] ;  /* 0x00102000010a7983 */ /* 0x001ee80000300800 */
[----:B------:R-:W3:Y:S04]  /*8f420*/  LDL.LU R11, [R1+0x4694] ;  /* 0x00469400010b7983 */ /* 0x000ee80000300800 */
[----:B------:R-:W3:Y:S01]  /*8f430*/  LDL.LU R14, [R1+0x101c] ;  /* 0x00101c00010e7983 */ /* 0x000ee20000300800 */
[----:B------:R-:W-:Y:S02]  /*8f440*/  IADD3 R18, P2, R177, R0, RZ ;  /* 0x00000000b1127210 */ /* 0x000fe40007f5e0ff */
[----:B------:R-:W-:-:S03]  /*8f450*/  PRMT R153, R153, 0x5210, R16 ;  /* 0x0000521099997816 */ /* 0x000fc60000000010 */
[----:B------:R-:W-:Y:S01]  /*8f460*/  IMAD.X R19, R155, 0x1, R7, P2 ;  /* 0x000000019b137824 */ /* 0x000fe200010e0607 */
[----:B------:R-:W-:-:S05]  /*8f470*/  IADD3 R16, P2, R177, R6, RZ ;  /* 0x00000006b1107210 */ /* 0x000fca0007f5e0ff */
[----:B------:R-:W-:Y:S01]  /*8f480*/  IMAD.X R17, R155, 0x1, R5, P2 ;  /* 0x000000019b117824 */ /* 0x000fe200010e0605 */
[----:B------:R-:W-:Y:S04]  /*8f490*/  STL.64 [R1+0x14c0], R18 ;  /* 0x0014c01201007387 */ /* 0x000fe80000100a00 */
[----:B------:R0:W-:Y:S02]  /*8f4a0*/  STL.64 [R1+0x14b8], R16 ;  /* 0x0014b81001007387 */ /* 0x0001e40000100a00 */
[----:B0-----:R-:W-:-:S05]  /*8f4b0*/  IADD3 R16, P2, R177, R4, RZ ;  /* 0x00000004b1107210 */ /* 0x001fca0007f5e0ff */
[----:B------:R-:W-:-:S05]  /*8f4c0*/  IMAD.X R17, R155, 0x1, R3, P2 ;  /* 0x000000019b117824 */ /* 0x000fca00010e0603 */
[----:B------:R-:W-:Y:S01]  /*8f4d0*/  STL.64 [R1+0x14b0], R16 ;  /* 0x0014b01001007387 */ /* 0x000fe20000100a00 */
[----:B------:R-:W-:Y:S06]  /*8f4e0*/  BAR.SYNC.DEFER_BLOCKING 0x0 ;  /* 0x0000000000007b1d */ /* 0x000fec0000010000 */
[----:B------:R-:W0:Y:S01]  /*8f4f0*/  LDS.128 R16, [R8] ;  /* 0x0000000008107984 */ /* 0x000e220000000c00 */
[----:B------:R-:W-:Y:S02]  /*8f500*/  SHF.R.U32.HI R156, RZ, 0x8, R173 ;  /* 0x00000008ff9c7819 */ /* 0x000fe400000116ad */
[----:B------:R-:W-:-:S02]  /*8f510*/  SHF.R.U32.HI R164, RZ, 0x8, R170 ;  /* 0x00000008ffa47819 */ /* 0x000fc400000116aa */
[----:B------:R-:W-:Y:S02]  /*8f520*/  SHF.R.U32.HI R165, RZ, 0x8, R172 ;  /* 0x00000008ffa57819 */ /* 0x000fe400000116ac */
[----:B------:R-:W-:Y:S02]  /*8f530*/  LOP3.LUT R156, R156, 0xffff, RZ, 0xc0, !PT ;  /* 0x0000ffff9c9c7812 */ /* 0x000fe400078ec0ff */
[----:B------:R-:W-:Y:S02]  /*8f540*/  LOP3.LUT R164, R164, 0xffff, RZ, 0xc0, !PT ;  /* 0x0000ffffa4a47812 */ /* 0x000fe400078ec0ff */
[----:B------:R-:W-:Y:S02]  /*8f550*/  LOP3.LUT R165, R165, 0xffff, RZ, 0xc0, !PT ;  /* 0x0000ffffa5a57812 */ /* 0x000fe400078ec0ff */
[----:B------:R-:W-:Y:S02]  /*8f560*/  PRMT R164, R156, 0x3340, R164 ;  /* 0x000033409ca47816 */ /* 0x000fe400000000a4 */
[----:B------:R-:W-:-:S04]  /*8f570*/  PRMT R156, R165, 0x3340, R0 ;  /* 0x00003340a59c7816 */ /* 0x000fc80000000000 */
[----:B------:R-:W-:-:S04]  /*8f580*/  PRMT R156, R164, 0x5410, R156 ;  /* 0x00005410a49c7816 */ /* 0x000fc8000000009c */
[----:B------:R-:W-:Y:S01]  /*8f590*/  PRMT R155, R156, 0x5210, R15 ;  /* 0x000052109c9b7816 */ /* 0x000fe2000000000f */
[----:B------:R-:W-:Y:S06]  /*8f5a0*/  BAR.SYNC.DEFER_BLOCKING 0x0 ;  /* 0x0000000000007b1d */ /* 0x000fec0000010000 */
[----:B0-----:R-:W-:Y:S04]  /*8f5b0*/  STL.64 [R1+0xa10], R16 ;  /* 0x000a101001007387 */ /* 0x001fe80000100a00 */
[----:B------:R-:W-:Y:S04]  /*8f5c0*/  STL.64 [R1+0xa18], R18 ;  /* 0x000a181201007387 */ /* 0x000fe80000100a00 */
[----:B------:R-:W3:Y:S04]  /*8f5d0*/  LDL.LU R234, [R1+0xa68] ;  /* 0x000a680001ea7983 */ /* 0x000ee80000300800 */
[----:B------:R-:W3:Y:S04]  /*8f5e0*/  LDL.LU R235, [R1+0xa6c] ;  /* 0x000a6c0001eb7983 */ /* 0x000ee80000300800 */
[----:B------:R-:W3:Y:S04]  /*8f5f0*/  LDL.LU R236, [R1+0xa70] ;  /* 0x000a700001ec7983 */ /* 0x000ee80000300800 */
[----:B------:R-:W3:Y:S04]  /*8f600*/  LDL.LU R237, [R1+0xa74] ;  /* 0x000a740001ed7983 */ /* 0x000ee80000300800 */
[----:B------:R2:W-:Y:S04]  /*8f610*/  STSM.16.M88.4 [R222], R152 ;  /* 0x00000098de007844 */ /* 0x0005e80000000200 */
[----:B------:R-:W3:Y:S04]  /*8f620*/  LDL.LU R238, [R1+0xa78] ;  /* 0x000a780001ee7983 */ /* 0x000ee80000300800 */
[----:B------:R-:W3:Y:S01]  /*8f630*/  LDL.LU R239, [R1+0xa7c] ;  /* 0x000a7c0001ef7983 */ /* 0x000ee20000300800 */
[----:B------:R-:W-:Y:S01]  /*8f640*/  BAR.SYNC.DEFER_BLOCKING 0x0 ;  /* 0x0000000000007b1d */ /* 0x000fe20000010000 */
[----:B----4-:R-:W-:-:S05]  /*8f650*/  LOP3.LUT R174, R244, 0xffff, RZ, 0xc0, !PT ;  /* 0x0000fffff4ae7812 */ /* 0x010fca00078ec0ff */
[----:B------:R-:W0:Y:S01]  /*8f660*/  LDS.128 R16, [R8] ;  /* 0x0000000008107984 */ /* 0x000e220000000c00 */
[----:B--2---:R-:W-:-:S03]  /*8f670*/  F2FP.SATFINITE.E5M2.F32.PACK_AB_MERGE_C R154, R241, R240, RZ ;  /* 0x000000f0f19a723e */ /* 0x004fc600048060ff */
[----:B------:R-:W2:Y:S04]  /*8f680*/  LDL.LU R240, [R1+0xa80] ;  /* 0x000a800001f07983 */ /* 0x000ea80000300800 */
[----:B------:R-:W2:Y:S01]  /*8f690*/  LDL.LU R241, [R1+0xa84] ;  /* 0x000a840001f17983 */ /* 0x000ea20000300800 */
[----:B---3--:R-:W-:-:S03]  /*8f6a0*/  F2FP.SATFINITE.E5M2.F32.PACK_AB_MERGE_C R153, R243, R242, RZ ;  /* 0x000000f2f399723e */ /* 0x008fc600048060ff */
[----:B------:R-:W3:Y:S01]  /*8f6b0*/  LDL.LU R242, [R1+0xa88] ;  /* 0x000a880001f27983 */ /* 0x000ee20000300800 */
[----:B------:R-:W-:-:S03]  /*8f6c0*/  LOP3.LUT R172, R245, 0xffff, RZ, 0xc0, !PT ;  /* 0x0000fffff5ac7812 */ /* 0x000fc600078ec0ff */
[----:B------:R-:W3:Y:S04]  /*8f6d0*/  LDL.LU R243, [R1+0xa8c] ;  /* 0x000a8c0001f37983 */ /* 0x000ee80000300800 */
[----:B------:R-:W4:Y:S04]  /*8f6e0*/  LDL.LU R244, [R1+0xa90] ;  /* 0x000a900001f47983 */ /* 0x000f280000300800 */
[----:B------:R-:W4:Y:S01]  /*8f6f0*/  LDL.LU R245, [R1+0xa94] ;  /* 0x000a940001f57983 */ /* 0x000f220000300800 */
[----:B------:R-:W-:-:S03]  /*8f700*/  LOP3.LUT R170, R246, 0xffff, RZ, 0xc0, !PT ;  /* 0x0000fffff6aa7812 */ /* 0x000fc600078ec0ff */
        /* <DEDUP_REMOVED lines=15> */
[----:B------:R-:W-:Y:S02]  /*8f800*/  PRMT R152, R172, 0x3340, R0 ;  /* 0x00003340ac987816 */ /* 0x000fe40000000000 */
[----:B------:R-:W-:Y:S02]  /*8f810*/  PRMT R162, R174, 0x3340, R170 ;  /* 0x00003340aea27816 */ /* 0x000fe400000000aa */
[----:B------:R-:W-:Y:S02]  /*8f820*/  PRMT R161, R164, 0x3340, R163 ;  /* 0x00003340a4a17816 */ /* 0x000fe400000000a3 */
[----:B------:R-:W-:Y:S02]  /*8f830*/  PRMT R162, R162, 0x5410, R152 ;  /* 0x00005410a2a27816 */ /* 0x000fe40000000098 */
[----:B------:R-:W-:Y:S02]  /*8f840*/  PRMT R152, R165, 0x3340, R0 ;  /* 0x00003340a5987816 */ /* 0x000fe40000000000 */
[----:B------:R-:W-:-:S02]  /*8f850*/  LOP3.LUT R167, R160, 0xffff, RZ, 0xc0, !PT ;  /* 0x0000ffffa0a77812 */ /* 0x000fc400078ec0ff */
[----:B------:R-:W-:Y:S02]  /*8f860*/  PRMT R161, R161, 0x5410, R152 ;  /* 0x00005410a1a17816 */ /* 0x000fe40000000098 */
[----:B------:R-:W-:Y:S02]  /*8f870*/  PRMT R152, R167, 0x3340, R0 ;  /* 0x00003340a7987816 */ /* 0x000fe40000000000 */
[----:B------:R-:W-:Y:S02]  /*8f880*/  PRMT R156, R168, 0x3340, R166 ;  /* 0x00003340a89c7816 */ /* 0x000fe400000000a6 */
[----:B------:R-:W-:Y:S02]  /*8f890*/  LOP3.LUT R171, R159, 0xffff, RZ, 0xc0, !PT ;  /* 0x0000ffff9fab7812 */ /* 0x000fe400078ec0ff */
[----:B------:R-:W-:Y:S02]  /*8f8a0*/  PRMT R156, R156, 0x5410, R152 ;  /* 0x000054109c9c7816 */ /* 0x000fe40000000098 */
[----:B------:R-:W-:-:S02]  /*8f8b0*/  PRMT R152, R171, 0x3340, R0 ;  /* 0x00003340ab987816 */ /* 0x000fc40000000000 */
[----:B------:R-:W-:Y:S02]  /*8f8c0*/  PRMT R155, R173, 0x3340, R169 ;  /* 0x00003340ad9b7816 */ /* 0x000fe400000000a9 */
[----:B------:R-:W-:Y:S02]  /*8f8d0*/  LOP3.LUT R175, R158, 0xffff, RZ, 0xc0, !PT ;  /* 0x0000ffff9eaf7812 */ /* 0x000fe400078ec0ff */
[----:B------:R-:W-:Y:S02]  /*8f8e0*/  PRMT R155, R155, 0x5410, R152 ;  /* 0x000054109b9b7816 */ /* 0x000fe40000000098 */
[----:B------:R-:W-:Y:S02]  /*8f8f0*/  LOP3.LUT R177, R157, 0xffff, RZ, 0xc0, !PT ;  /* 0x0000ffff9db17812 */ /* 0x000fe400078ec0ff */
[----:B------:R-:W-:Y:S02]  /*8f900*/  LOP3.LUT R176, R154, 0xffff, RZ, 0xc0, !PT ;  /* 0x0000ffff9ab07812 */ /* 0x000fe400078ec0ff */
[----:B------:R-:W-:-:S02]  /*8f910*/  LOP3.LUT R15, R153, 0xffff, RZ, 0xc0, !PT ;  /* 0x0000ffff990f7812 */ /* 0x000fc400078ec0ff */
[----:B------:R-:W-:Y:S02]  /*8f920*/  PRMT R152, R162, 0x4210, R175 ;  /* 0x00004210a2987816 */ /* 0x000fe400000000af */
        /* <DEDUP_REMOVED lines=11> */
[----:B0-----:R-:W-:-:S05]  /*8f9e0*/  IADD3 R16, P2, R180, R0, RZ ;  /* 0x00000000b4107210 */ /* 0x001fca0007f5e0ff */
[----:B------:R-:W-:Y:S01]  /*8f9f0*/  IMAD.X R17, R152, 0x1, R7, P2 ;  /* 0x0000000198117824 */ /* 0x000fe200010e0607 */
[----:B------:R-:W-:Y:S02]  /*8fa00*/  F2FP.SATFINITE.E5M2.F32.PACK_AB_MERGE_C R19, R235, R234, RZ ;  /* 0x000000eaeb13723e */ /* 0x000fe400048060ff */
[----:B------:R-:W-:-:S03]  /*8fa10*/  F2FP.SATFINITE.E5M2.F32.PACK_AB_MERGE_C R18, R237, R236, RZ ;  /* 0x000000eced12723e */ /* 0x000fc600048060ff */
[----:B------:R0:W-:Y:S04]  /*8fa20*/  STL [R1+0x46e0], R19 ;  /* 0x0046e01301007387 */ /* 0x0001e80000100800 */
[----:B------:R-:W-:Y:S04]  /*8fa30*/  STL [R1+0x46d0], R18 ;  /* 0x0046d01201007387 */ /* 0x000fe80000100800 */
[----:B------:R1:W-:Y:S01]  /*8fa40*/  STL.64 [R1+0x14a0], R16 ;  /* 0x0014a01001007387 */ /* 0x0003e20000100a00 */
[----:B0-----:R-:W-:Y:S02]  /*8fa50*/  F2FP.SATFINITE.E5M2.F32.PACK_AB_MERGE_C R19, R239, R238, RZ ;  /* 0x000000eeef13723e */ /* 0x001fe400048060ff */
[----:B-1----:R-:W-:-:S03]  /*8fa60*/  IADD3 R16, P2, R180, R6, RZ ;  /* 0x00000006b4107210 */ /* 0x002fc60007f5e0ff */
[----:B------:R-:W-:Y:S02]  /*8fa70*/  STL [R1+0x46cc], R19 ;  /* 0x0046cc1301007387 */ /* 0x000fe40000100800 */
[----:B------:R-:W-:Y:S01]  /*8fa80*/  IMAD.X R17, R152, 0x1, R5, P2 ;  /* 0x0000000198117824 */ /* 0x000fe200010e0605 */
[----:B------:R-:W-:Y:S02]  /*8fa90*/  SHF.R.U32.HI R157, RZ, 0x8, R163 ;  /* 0x00000008ff9d7819 */ /* 0x000fe400000116a3 */
[----:B------:R-:W-:-:S04]  /*8faa0*/  SHF.R.U32.HI R163, RZ, 0x8, R170 ;  /* 0x00000008ffa37819 */ /* 0x000fc800000116aa */
[----:B------:R-:W-:Y:S02]  /*8fab0*/  LOP3.LUT R163, R163, 0xffff, RZ, 0xc0, !PT ;  /* 0x0000ffffa3a37812 */ /* 0x000fe400078ec0ff */
[----:B--2---:R-:W-:-:S05]  /*8fac0*/  F2FP.SATFINITE.E5M2.F32.PACK_AB_MERGE_C R18, R241, R240, RZ ;  /* 0x000000f0f112723e */ /* 0x004fca00048060ff */
[----:B------:R-:W-:Y:S04]  /*8fad0*/  STL [R1+0x46c0], R18 ;  /* 0x0046c01201007387 */ /* 0x000fe80000100800 */
[----:B------:R0:W-:Y:S02]  /*8fae0*/  STL.64 [R1+0x1498], R16 ;  /* 0x0014981001007387 */ /* 0x0001e40000100a00 */
[----:B0-----:R-:W-:-:S05]  /*8faf0*/  IADD3 R16, P2, R180, R4, RZ ;  /* 0x00000004b4107210 */ /* 0x001fca0007f5e0ff */
[----:B------:R-:W-:-:S05]  /*8fb00*/  IMAD.X R17, R152, 0x1, R3, P2 ;  /* 0x0000000198117824 */ /* 0x000fca00010e0603 */
[----:B------:R3:W-:Y:S01]  /*8fb10*/  STL.64 [R1+0x1490], R16 ;  /* 0x0014901001007387 */ /* 0x0007e20000100a00 */
[----:B------:R-:W-:Y:S02]  /*8fb20*/  SHF.R.S32.HI R152, RZ, 0x1f, R179 ;  /* 0x0000001fff987819 */ /* 0x000fe400000114b3 */
[----:B---3--:R-:W-:Y:S02]  /*8fb30*/  F2FP.SATFINITE.E5M2.F32.PACK_AB_MERGE_C R17, R243, R242, RZ ;  /* 0x000000f2f311723e */ /* 0x008fe400048060ff */
[----:B----4-:R-:W-:-:S03]  /*8fb40*/  F2FP.SATFINITE.E5M2.F32.PACK_AB_MERGE_C R16, R245, R244, RZ ;  /* 0x000000f4f510723e */ /* 0x010fc600048060ff */
[----:B------:R-:W-:Y:S04]  /*8fb50*/  STL [R1+0x46bc], R17 ;  /* 0x0046bc1101007387 */ /* 0x000fe80000100800 */
[----:B------:R0:W-:Y:S02]  /*8fb60*/  STL [R1+0x46b0], R16 ;  /* 0x0046b01001007387 */ /* 0x0001e40000100800 */
[----:B0-----:R-:W-:-:S05]  /*8fb70*/  IADD3 R16, P2, R179, R2, RZ ;  /* 0x00000002b3107210 */ /* 0x001fca0007f5e0ff */
[----:B------:R-:W-:-:S05]  /*8fb80*/  IMAD.X R17, R152, 0x1, R13, P2 ;  /* 0x0000000198117824 */ /* 0x000fca00010e060d */
[----:B------:R0:W-:Y:S01]  /*8fb90*/  STL.64 [R1+0x1478], R16 ;  /* 0x0014781001007387 */ /* 0x0001e20000100a00 */
[----:B------:R-:W-:Y:S02]  /*8fba0*/  F2FP.SATFINITE.E5M2.F32.PACK_AB_MERGE_C R159, R10, R9, RZ ;  /* 0x000000090a9f723e */ /* 0x000fe400048060ff */
[----:B0-----:R-:W-:-:S05]  /*8fbb0*/  IADD3 R16, P2, R179, R0, RZ ;  /* 0x00000000b3107210 */ /* 0x001fca0007f5e0ff */
[----:B------:R-:W-:Y:S01]  /*8fbc0*/  IMAD.X R17, R152, 0x1, R7, P2 ;  /* 0x0000000198117824 */ /* 0x000fe200010e0607 */
[----:B------:R-:W-:Y:S02]  /*8fbd0*/  IADD3 R10, P2, R179, R6, RZ ;  /* 0x00000006b30a7210 */ /* 0x000fe40007f5e0ff */
[----:B------:R-:W-:-:S03]  /*8fbe0*/  F2FP.SATFINITE.E5M2.F32.PACK_AB_MERGE_C R158, R14, R11, RZ ;  /* 0x0000000b0e9e723e */ /* 0x000fc600048060ff */
        /* <DEDUP_REMOVED lines=21> */
[----:B0-----:R-:W-:-:S03]  /*8fd40*/  IADD3 R10, P2, R178, R4, RZ ;  /* 0x00000004b20a7210 */ /* 0x001fc60007f5e0ff */
[----:B------:R-:W3:Y:S02]  /*8fd50*/  LDL.LU R242, [R1+0x68] ;  /* 0x0000680001f27983 */ /* 0x000ee40000300800 */
[----:B------:R-:W-:Y:S01]  /*8fd60*/  IMAD.X R11, R152, 0x1, R3, P2 ;  /* 0x00000001980b7824 */ /* 0x000fe200010e0603 */
[----:B------:R-:W-:Y:S02]  /*8fd70*/  SHF.R.U32.HI R153, RZ, 0x8, R164 ;  /* 0x00000008ff997819 */ /* 0x000fe400000116a4 */
[----:B------:R-:W-:Y:S02]  /*8fd80*/  SHF.R.U32.HI R154, RZ, 0x8, R165 ;  /* 0x00000008ff9a7819 */ /* 0x000fe400000116a5 */
[----:B------:R-:W-:Y:S01]  /*8fd90*/  SHF.R.U32.HI R155, RZ, 0x8, R168 ;  /* 0x00000008ff9b7819 */ /* 0x000fe200000116a8 */
[----:B------:R0:W-:Y:S01]  /*8fda0*/  STL.64 [R1+0x1480], R10 ;  /* 0x0014800a01007387 */ /* 0x0001e20000100a00 */
[----:B------:R-:W-:Y:S02]  /*8fdb0*/  SHF.R.U32.HI R162, RZ, 0x8, R166 ;  /* 0x00000008ffa27819 */ /* 0x000fe400000116a6 */
[----:B------:R-:W-:Y:S01]  /*8fdc0*/  SHF.R.U32.HI R156, RZ, 0x8, R167 ;  /* 0x00000008ff9c7819 */ /* 0x000fe200000116a7 */
[----:B------:R-:W3:Y:S01]  /*8fdd0*/  LDL.LU R243, [R1+0x6c] ;  /* 0x00006c0001f37983 */ /* 0x000ee20000300800 */
[----:B------:R-:W-:-:S02]  /*8fde0*/  LOP3.LUT R153, R153, 0xffff, RZ, 0xc0, !PT ;  /* 0x0000ffff99997812 */ /* 0x000fc400078ec0ff */
[----:B------:R-:W-:Y:S01]  /*8fdf0*/  LOP3.LUT R157, R157, 0xffff, RZ, 0xc0, !PT ;  /* 0x0000ffff9d9d7812 */ /* 0x000fe200078ec0ff */
[----:B------:R-:W4:Y:S01]  /*8fe00*/  LDL.LU R244, [R1+0x47fc] ;  /* 0x0047fc0001f47983 */ /* 0x000f220000300800 */
[----:B------:R-:W-:Y:S02]  /*8fe10*/  LOP3.LUT R154, R154, 0xffff, RZ, 0xc0, !PT ;  /* 0x0000ffff9a9a7812 */ /* 0x000fe400078ec0ff */
[----:B------:R-:W-:Y:S01]  /*8fe20*/  LOP3.LUT R155, R155, 0xffff, RZ, 0xc0, !PT ;  /* 0x0000ffff9b9b7812 */ /* 0x000fe200078ec0ff */
[----:B------:R-:W3:Y:S01]  /*8fe30*/  LDL.LU R245, [R1+0xe1c] ;  /* 0x000e1c0001f57983 */ /* 0x000ee20000300800 */
[----:B------:R-:W-:Y:S02]  /*8fe40*/  LOP3.LUT R162, R162, 0xffff, RZ, 0xc0, !PT ;  /* 0x0000ffffa2a27812 */ /* 0x000fe400078ec0ff */
[----:B------:R-:W-:Y:S02]  /*8fe50*/  LOP3.LUT R156, R156, 0xffff, RZ, 0xc0, !PT ;  /* 0x0000ffff9c9c7812 */ /* 0x000fe400078ec0ff */
[----:B------:R-:W-:-:S02]  /*8fe60*/  PRMT R157, R153, 0x3340, R157 ;  /* 0x00003340999d7816 */ /* 0x000fc4000000009d */
[----:B------:R-:W-:Y:S02]  /*8fe70*/  PRMT R154, R154, 0x3340, R0 ;  /* 0x000033409a9a7816 */ /* 0x000fe40000000000 */
[----:B------:R-:W-:Y:S02]  /*8fe80*/  PRMT R162, R155, 0x3340, R162 ;  /* 0x000033409ba27816 */ /* 0x000fe400000000a2 */
[----:B------:R-:W-:Y:S02]  /*8fe90*/  PRMT R155, R156, 0x3340, R0 ;  /* 0x000033409c9b7816 */ /* 0x000fe40000000000 */
[----:B------:R-:W-:Y:S02]  /*8fea0*/  PRMT R157, R157, 0x5410, R154 ;  /* 0x000054109d9d7816 */ /* 0x000fe4000000009a */
[----:B------:R-:W-:Y:S02]  /*8feb0*/  PRMT R154, R162, 0x5410, R155 ;  /* 0x00005410a29a7816 */ /* 0x000fe4000000009b */
[----:B------:R-:W-:-:S02]  /*8fec0*/  SHF.R.S32.HI R155, RZ, 0x1f, R181 ;  /* 0x0000001fff9b7819 */ /* 0x000fc400000114b5 */
[----:B0-----:R-:W-:Y:S02]  /*8fed0*/  IADD3 R10, P2, R181, R2, RZ ;  /* 0x00000002b50a7210 */ /* 0x001fe40007f5e0ff */
[----:B------:R-:W-:Y:S02]  /*8fee0*/  F2FP.SATFINITE.E5M2.F32.PACK_AB_MERGE_C R161, R247, R246, RZ ;  /* 0x000000f6f7a1723e */ /* 0x000fe400048060ff */
[----:B------:R-:W3:Y:S01]  /*8fef0*/  LDL.LU R246, [R1+0x1424] ;  /* 0x0014240001f67983 */ /* 0x000ee20000300800 */
[----:B------:R-:W-:Y:S01]  /*8ff00*/  IMAD.X R11, R155, 0x1, R13, P2 ;  /* 0x000000019b0b7824 */ /* 0x000fe200010e060d */
[----:B------:R-:W-:Y:S02]  /*8ff10*/  F2FP.SATFINITE.E5M2.F32.PACK_AB_MERGE_C R160, R12, R248, RZ ;  /* 0x000000f80ca0723e */ /* 0x000fe400048060ff */
[----:B------:R-:W3:Y:S04]  /*8ff20*/  LDL.LU R247, [R1+0x47f4] ;  /* 0x0047f40001f77983 */ /* 0x000ee80000300800 */
[----:B------:R-:W3:Y:S04]  /*8ff30*/  LDL.LU R248, [R1+0xe18] ;  /* 0x000e180001f87983 */ /* 0x000ee80000300800 */
[----:B------:R-:W3:Y:S04]  /*8ff40*/  LDL.LU R12, [R1+0x1420] ;  /* 0x00142000010c7983 */ /* 0x000ee80000300800 */
[----:B------:R-:W3:Y:S04]  /*8ff50*/  LDL.LU R9, [R1+0x46a8] ;  /* 0x0046a80001097983 */ /* 0x000ee80000300800 */
[----:B------:R0:W-:Y:S04]  /*8ff60*/  STL.64 [R1+0x1448], R10 ;  /* 0x0014480a01007387 */ /* 0x0001e80000100a00 */
[----:B0-----:R-:W3:Y:S04]  /*8ff70*/  LDL.LU R10, [R1+0x1028] ;  /* 0x00102800010a7983 */ /* 0x001ee80000300800 */
[----:B------:R-:W3:Y:S04]  /*8ff80*/  LDL.LU R11, [R1+0x46a4] ;  /* 0x0046a400010b7983 */ /* 0x000ee80000300800 */
[----:B------:R-:W3:Y:S01]  /*8ff90*/  LDL.LU R14, [R1+0x1024] ;  /* 0x00102400010e7983 */ /* 0x000ee20000300800 */
[----:B------:R-:W-:-:S05]  /*8ffa0*/  IADD3 R16, P2, R181, R0, RZ ;  /* 0x00000000b5107210 */ /* 0x000fca0007f5e0ff */
[----:B------:R-:W-:-:S05]  /*8ffb0*/  IMAD.X R17, R155, 0x1, R7, P2 ;  /* 0x000000019b117824 */ /* 0x000fca00010e0607 */
[----:B------:R0:W-:Y:S02]  /*8ffc0*/  STL.64 [R1+0x1440], R16 ;  /* 0x0014401001007387 */ /* 0x0001e40000100a00 */
[----:B0-----:R-:W-:-:S05]  /*8ffd0*/  IADD3 R16, P2, R181, R6, RZ ;  /* 0x00000006b5107210 */ /* 0x001fca0007f5e0ff */
[----:B------:R-:W-:-:S05]  /*8ffe0*/  IMAD.X R17, R155, 0x1, R5, P2 ;  /* 0x000000019b117824 */ /* 0x000fca00010e0605 */
        /* <DEDUP_REMOVED lines=9> */
[----:B------:R-:W-:Y:S02]  /*90080*/  SHF.R.U32.HI R165, RZ, 0x8, R171 ;  /* 0x00000008ffa57819 */ /* 0x000fe400000116ab */
[----:B------:R-:W-:Y:S02]  /*90090*/  LOP3.LUT R156, R156, 0xffff, RZ, 0xc0, !PT ;  /* 0x0000ffff9c9c7812 */ /* 0x000fe400078ec0ff */
[----:B------:R-:W-:Y:S02]  /*900a0*/  LOP3.LUT R164, R164, 0xffff, RZ, 0xc0, !PT ;  /* 0x0000ffffa4a47812 */ /* 0x000fe400078ec0ff */
[----:B------:R-:W-:Y:S02]  /*900b0*/  LOP3.LUT R153, R153, 0xffff, RZ, 0xc0, !PT ;  /* 0x0000ffff99997812 */ /* 0x000fe400078ec0ff */
[----:B------:R-:W-:-:S02]  /*900c0*/  LOP3.LUT R165, R165, 0xffff, RZ, 0xc0, !PT ;  /* 0x0000ffffa5a57812 */ /* 0x000fc400078ec0ff */
[----:B------:R-:W-:Y:S02]  /*900d0*/  PRMT R164, R156, 0x3340, R164 ;  /* 0x000033409ca47816 */ /* 0x000fe400000000a4 */
[--C-:B------:R-:W-:Y:S02]  /*900e0*/  PRMT R153, R153, 0x3340, R0.reuse ;  /* 0x0000334099997816 */ /* 0x100fe40000000000 */
[----:B------:R-:W-:Y:S02]  /*900f0*/  PRMT R156, R165, 0x3340, R0 ;  /* 0x00003340a59c7816 */ /* 0x000fe40000000000 */
[----:B------:R-:W-:Y:S02]  /*90100*/  PRMT R152, R163, 0x5410, R153 ;  /* 0x00005410a3987816 */ /* 0x000fe40000000099 */
[----:B------:R-:W-:Y:S02]  /*90110*/  PRMT R156, R164, 0x5410, R156 ;  /* 0x00005410a49c7816 */ /* 0x000fe4000000009c */
[----:B------:R-:W-:-:S02]  /*90120*/  PRMT R152, R152, 0x5210, R175 ;  /* 0x0000521098987816 */ /* 0x000fc400000000af */
[----:B------:R-:W-:Y:S02]  /*90130*/  PRMT R153, R157, 0x5210, R177 ;  /* 0x000052109d997816 */ /* 0x000fe400000000b1 */
[----:B------:R-:W-:Y:S01]  /*90140*/  PRMT R154, R154, 0x5210, R176 ;  /* 0x000052109a9a7816 */ /* 0x000fe200000000b0 */
[----:B0-----:R-:W-:Y:S04]  /*90150*/  STL.64 [R1+0x860], R16 ;  /* 0x0008601001007387 */ /* 0x001fe80000100a00 */
[----:B------:R-:W-:Y:S01]  /*90160*/  STL.64 [R1+0x868], R18 ;  /* 0x0008681201007387 */ /* 0x000fe20000100a00 */
        /* <DEDUP_REMOVED lines=18> */
[----:B------:R-:W-:-:S03]  /*90290*/  LOP3.LUT R169, R245, 0xffff, RZ, 0xc0, !PT ;  /* 0x0000fffff5a97812 */ /* 0x000fc600078ec0ff */
        /* <DEDUP_REMOVED lines=60> */
[----:B--2---:R-:W-:-:S05]  /*90660*/  F2FP.SATFINITE.E5M2.F32.PACK_AB_MERGE_C R15, R241, R240, RZ ;  /* 0x000000f0f10f723e */ /* 0x004fca00048060ff */
[----:B------:R-:W-:Y:S04]  /*90670*/  STL [R1+0x469c], R15 ;  /* 0x00469c0f01007387 */ /* 0x000fe80000100800 */
[----:B------:R0:W-:Y:S02]  /*90680*/  STL.64 [R1+0x1418], R16 ;  /* 0x0014181001007387 */ /* 0x0001e40000100a00 */
[----:B0-----:R-:W-:-:S05]  /*90690*/  IADD3 R16, P2, R184, R4, RZ ;  /* 0x00000004b8107210 */ /* 0x001fca0007f5e0ff */
[----:B------:R-:W-:-:S05]  /*906a0*/  IMAD.X R17, R152, 0x1, R3, P2 ;  /* 0x0000000198117824 */ /* 0x000fca00010e0603 */
[----:B------:R3:W-:Y:S01]  /*906b0*/  STL.64 [R1+0x1410], R16 ;  /* 0x0014101001007387 */ /* 0x0007e20000100a00 */
[----:B------:R-:W-:Y:S02]  /*906c0*/  SHF.R.S32.HI R152, RZ, 0x1f, R183 ;  /* 0x0000001fff987819 */ /* 0x000fe400000114b7 */
[----:B---3--:R-:W-:-:S05]  /*906d0*/  F2FP.SATFINITE.E5M2.F32.PACK_AB_MERGE_C R16, R243, R242, RZ ;  /* 0x000000f2f310723e */ /* 0x008fca00048060ff */
[----:B------:R0:W-:Y:S01]  /*906e0*/  STL [R1+0x46a0], R16 ;  /* 0x0046a01001007387 */ /* 0x0001e20000100800 */
[----:B----4-:R-:W-:Y:S02]  /*906f0*/  F2FP.SATFINITE.E5M2.F32.PACK_AB_MERGE_C R15, R245, R244, RZ ;  /* 0x000000f4f50f723e */ /* 0x010fe400048060ff */
[----:B0-----:R-:W-:-:S03]  /*90700*/  IADD3 R16, P2, R183, R2, RZ ;  /* 0x00000002b7107210 */ /* 0x001fc60007f5e0ff */
[----:B------:R-:W-:Y:S02]  /*90710*/  STL [R1+0x4698], R15 ;  /* 0x0046980f01007387 */ /* 0x000fe40000100800 */
        /* <DEDUP_REMOVED lines=36> */
[----:B------:R-:W-:-:S03]  /*90960*/  LOP3.LUT R154, R154, 0xffff, RZ, 0xc0, !PT ;  /* 0x0000ffff9a9a7812 */ /* 0x000fc600078ec0ff */
[----:B------:R-:W3:Y:S01]  /*90970*/  LDL.LU R243, [R1+0x7c] ;  /* 0x00007c0001f37983 */ /* 0x000ee20000300800 */
[----:B------:R-:W-:Y:S02]  /*90980*/  LOP3.LUT R157, R157, 0xffff, RZ, 0xc0, !PT ;  /* 0x0000ffff9d9d7812 */ /* 0x000fe400078ec0ff */
[----:B------:R-:W-:Y:S01]  /*90990*/  LOP3.LUT R155, R155, 0xffff, RZ, 0xc0, !PT ;  /* 0x0000ffff9b9b7812 */ /* 0x000fe200078ec0ff */
[----:B------:R-:W4:Y:S01]  /*909a0*/  LDL.LU R244, [R1+0x4808] ;  /* 0x0048080001f47983 */ /* 0x000f220000300800 */
[----:B------:R-:W-:Y:S02]  /*909b0*/  PRMT R157, R154, 0x3340, R157 ;  /* 0x000033409a9d7816 */ /* 0x000fe4000000009d */
[----:B------:R-:W-:Y:S01]  /*909c0*/  PRMT R155, R155, 0x3340, R0 ;  /* 0x000033409b9b7816 */ /* 0x000fe20000000000 */
[----:B------:R-:W3:Y:S01]  /*909d0*/  LDL.LU R245, [R1+0xe24] ;  /* 0x000e240001f57983 */ /* 0x000ee20000300800 */
[----:B0-----:R-:W-:Y:S02]  /*909e0*/  IADD3 R10, P2, R185, R2, RZ ;  /* 0x00000002b90a7210 */ /* 0x001fe40007f5e0ff */
[----:B------:R-:W-:-:S02]  /*909f0*/  PRMT R157, R157, 0x5410, R155 ;  /* 0x000054109d9d7816 */ /* 0x000fc4000000009b */
[----:B------:R-:W-:Y:S02]  /*90a00*/  SHF.R.S32.HI R155, RZ, 0x1f, R185 ;  /* 0x0000001fff9b7819 */ /* 0x000fe400000114b9 */
[----:B------:R-:W-:Y:S02]  /*90a10*/  F2FP.SATFINITE.E5M2.F32.PACK_AB_MERGE_C R161, R247, R246, RZ ;  /* 0x000000f6f7a1723e */ /* 0x000fe400048060ff */
[----:B------:R-:W3:Y:S01]  /*90a20*/  LDL.LU R246, [R1+0x4628] ;  /* 0x0046280001f67983 */ /* 0x000ee20000300800 */
[----:B------:R-:W-:Y:S01]  /*90a30*/  IMAD.X R11, R155, 0x1, R13, P2 ;  /* 0x000000019b0b7824 */ /* 0x000fe200010e060d */
[----:B------:R-:W-:Y:S02]  /*90a40*/  IADD3 R14, P2, R185, R0, RZ ;  /* 0x00000000b90e7210 */ /* 0x000fe40007f5e0ff */
[----:B------:R-:W-:Y:S01]  /*90a50*/  F2FP.SATFINITE.E5M2.F32.PACK_AB_MERGE_C R160, R12, R248, RZ ;  /* 0x000000f80ca0723e */ /* 0x000fe200048060ff */
[----:B------:R-:W3:Y:S04]  /*90a60*/  LDL.LU R247, [R1+0x4804] ;  /* 0x0048040001f77983 */ /* 0x000ee80000300800 */
[----:B------:R-:W3:Y:S01]  /*90a70*/  LDL.LU R248, [R1+0xe20] ;  /* 0x000e200001f87983 */ /* 0x000ee20000300800 */
[----:B------:R-:W-:-:S03]  /*90a80*/  IMAD.X R15, R155, 0x1, R7, P2 ;  /* 0x000000019b0f7824 */ /* 0x000fc600010e0607 */
[----:B------:R-:W3:Y:S04]  /*90a90*/  LDL.LU R12, [R1+0x1634] ;  /* 0x00163400010c7983 */ /* 0x000ee80000300800 */
[----:B------:R-:W3:Y:S04]  /*90aa0*/  LDL.LU R9, [R1+0x47e8] ;  /* 0x0047e80001097983 */ /* 0x000ee80000300800 */
[----:B------:R0:W-:Y:S04]  /*90ab0*/  STL.64 [R1+0x13c8], R10 ;  /* 0x0013c80a01007387 */ /* 0x0001e80000100a00 */
[----:B0-----:R-:W3:Y:S04]  /*90ac0*/  LDL.LU R10, [R1+0x1030] ;  /* 0x00103000010a7983 */ /* 0x001ee80000300800 */
[----:B------:R-:W3:Y:S04]  /*90ad0*/  LDL.LU R11, [R1+0x47e4] ;  /* 0x0047e400010b7983 */ /* 0x000ee80000300800 */
[----:B------:R0:W-:Y:S04]  /*90ae0*/  STL.64 [R1+0x13c0], R14 ;  /* 0x0013c00e01007387 */ /* 0x0001e80000100a00 */
[----:B0-----:R-:W3:Y:S01]  /*90af0*/  LDL.LU R14, [R1+0x102c] ;  /* 0x00102c00010e7983 */ /* 0x001ee20000300800 */
[----:B------:R-:W-:-:S05]  /*90b00*/  IADD3 R16, P2, R185, R6, RZ ;  /* 0x00000006b9107210 */ /* 0x000fca0007f5e0ff */
[----:B------:R-:W-:-:S05]  /*90b10*/  IMAD.X R17, R155, 0x1, R5, P2 ;  /* 0x000000019b117824 */ /* 0x000fca00010e0605 */
[----:B------:R0:W-:Y:S02]  /*90b20*/  STL.64 [R1+0x13b8], R16 ;  /* 0x0013b81001007387 */ /* 0x0001e40000100a00 */
[----:B0-----:R-:W-:-:S05]  /*90b30*/  IADD3 R16, P2, R185, R4, RZ ;  /* 0x00000004b9107210 */ /* 0x001fca0007f5e0ff */
[----:B------:R-:W-:-:S05]  /*90b40*/  IMAD.X R17, R155, 0x1, R3, P2 ;  /* 0x000000019b117824 */ /* 0x000fca00010e0603 */
[----:B------:R-:W-:Y:S01]  /*90b50*/  STL.64 [R1+0x13b0], R16 ;  /* 0x0013b01001007387 */ /* 0x000fe20000100a00 */
[----:B------:R-:W-:Y:S01]  /*90b60*/  BAR.SYNC.DEFER_BLOCKING 0x0 ;  /* 0x0000000000007b1d */ /* 0x000fe20000010000 */
[----:B------:R-:W-:-:S05]  /*90b70*/  SHF.R.U32.HI R153, RZ, 0x8, R166 ;  /* 0x00000008ff997819 */ /* 0x000fca00000116a6 */
[----:B------:R-:W0:Y:S01]  /*90b80*/  LDS.128 R16, [R8] ;  /* 0x0000000008107984 */ /* 0x000e220000000c00 */
[----:B------:R-:W-:Y:S02]  /*90b90*/  SHF.R.U32.HI R163, RZ, 0x8, R163 ;  /* 0x00000008ffa37819 */ /* 0x000fe400000116a3 */
[----:B------:R-:W-:Y:S02]  /*90ba0*/  LOP3.LUT R153, R153, 0xffff, RZ, 0xc0, !PT ;  /* 0x0000ffff99997812 */ /* 0x000fe400078ec0ff */
[----:B------:R-:W-:Y:S02]  /*90bb0*/  LOP3.LUT R163, R163, 0xffff, RZ, 0xc0, !PT ;  /* 0x0000ffffa3a37812 */ /* 0x000fe400078ec0ff */
[----:B------:R-:W-:Y:S02]  /*90bc0*/  SHF.R.U32.HI R156, RZ, 0x8, R173 ;  /* 0x00000008ff9c7819 */ /* 0x000fe400000116ad */
[----:B------:R-:W-:Y:S02]  /*90bd0*/  PRMT R163, R153, 0x3340, R163 ;  /* 0x0000334099a37816 */ /* 0x000fe400000000a3 */
[----:B------:R-:W-:-:S02]  /*90be0*/  SHF.R.U32.HI R153, RZ, 0x8, R169 ;  /* 0x00000008ff997819 */ /* 0x000fc400000116a9 */
[----:B------:R-:W-:Y:S02]  /*90bf0*/  SHF.R.U32.HI R164, RZ, 0x8, R170 ;  /* 0x00000008ffa47819 */ /* 0x000fe400000116aa */
[----:B------:R-:W-:Y:S02]  /*90c00*/  SHF.R.U32.HI R154, RZ, 0x8, R174 ;  /* 0x00000008ff9a7819 */ /* 0x000fe400000116ae */
[----:B------:R-:W-:Y:S02]  /*90c10*/  SHF.R.U32.HI R165, RZ, 0x8, R172 ;  /* 0x00000008ffa57819 */ /* 0x000fe400000116ac */
[----:B------:R-:W-:Y:S02]  /*90c20*/  LOP3.LUT R153, R153, 0xffff, RZ, 0xc0, !PT ;  /* 0x0000ffff99997812 */ /* 0x000fe400078ec0ff */
[----:B------:R-:W-:Y:S02]  /*90c30*/  LOP3.LUT R156, R156, 0xffff, RZ, 0xc0, !PT ;  /* 0x0000ffff9c9c7812 */ /* 0x000fe400078ec0ff */
[----:B------:R-:W-:-:S02]  /*90c40*/  LOP3.LUT R164, R164, 0xffff, RZ, 0xc0, !PT ;  /* 0x0000ffffa4a47812 */ /* 0x000fc400078ec0ff */
[----:B------:R-:W-:Y:S02]  /*90c50*/  LOP3.LUT R154, R154, 0xffff, RZ, 0xc0, !PT ;  /* 0x0000ffff9a9a7812 */ /* 0x000fe400078ec0ff */
[----:B------:R-:W-:Y:S02]  /*90c60*/  LOP3.LUT R165, R165, 0xffff, RZ, 0xc0, !PT ;  /* 0x0000ffffa5a57812 */ /* 0x000fe400078ec0ff */
[----:B------:R-:W-:Y:S02]  /*90c70*/  PRMT R153, R153, 0x3340, R0 ;  /* 0x0000334099997816 */ /* 0x000fe40000000000 */
[----:B------:R-:W-:Y:S02]  /*90c80*/  PRMT R164, R156, 0x3340, R164 ;  /* 0x000033409ca47816 */ /* 0x000fe400000000a4 */
[--C-:B------:R-:W-:Y:S02]  /*90c90*/  PRMT R154, R154, 0x3340, R0.reuse ;  /* 0x000033409a9a7816 */ /* 0x100fe40000000000 */
[----:B------:R-:W-:-:S02]  /*90ca0*/  PRMT R156, R165, 0x3340, R0 ;  /* 0x00003340a59c7816 */ /* 0x000fc40000000000 */
[----:B------:R-:W-:Y:S01]  /*90cb0*/  PRMT R152, R163, 0x5410, R153 ;  /* 0x00005410a3987816 */ /* 0x000fe20000000099 */
[----:B0-----:R-:W-:Y:S01]  /*90cc0*/  STL.64 [R1+0x840], R16 ;  /* 0x0008401001007387 */ /* 0x001fe20000100a00 */
[----:B------:R-:W-:-:S03]  /*90cd0*/  PRMT R153, R162, 0x5410, R154 ;  /* 0x00005410a2997816 */ /* 0x000fc6000000009a */
[----:B------:R-:W-:Y:S01]  /*90ce0*/  STL.64 [R1+0x848], R18 ;  /* 0x0008481201007387 */ /* 0x000fe20000100a00 */
[----:B------:R-:W-:Y:S01]  /*90cf0*/  BAR.SYNC.DEFER_BLOCKING 0x0 ;  /* 0x0000000000007b1d */ /* 0x000fe20000010000 */
[----:B------:R-:W-:-:S05]  /*90d00*/  PRMT R156, R164, 0x5410, R156 ;  /* 0x00005410a49c7816 */ /* 0x000fca000000009c */
[----:B------:R-:W3:Y:S04]  /*90d10*/  LDL.LU R234, [R1+0xac8] ;  /* 0x000ac80001ea7983 */ /* 0x000ee80000300800 */
[----:B------:R-:W3:Y:S04]  /*90d20*/  LDL.LU R235, [R1+0xacc] ;  /* 0x000acc0001eb7983 */ /* 0x000ee80000300800 */
[----:B------:R-:W3:Y:S01]  /*90d30*/  LDL.LU R236, [R1+0xad0] ;  /* 0x000ad00001ec7983 */ /* 0x000ee20000300800 */
[----:B------:R-:W-:-:S03]  /*90d40*/  PRMT R152, R152, 0x5210, R175 ;  /* 0x0000521098987816 */ /* 0x000fc600000000af */
[----:B------:R-:W3:Y:S01]  /*90d50*/  LDL.LU R237, [R1+0xad4] ;  /* 0x000ad40001ed7983 */ /* 0x000ee20000300800 */
[----:B------:R-:W-:Y:S02]  /*90d60*/  PRMT R153, R153, 0x5210, R177 ;  /* 0x0000521099997816 */ /* 0x000fe400000000b1 */
[----:B------:R-:W-:Y:S01]  /*90d70*/  PRMT R154, R157, 0x5210, R176 ;  /* 0x000052109d9a7816 */ /* 0x000fe200000000b0 */
[----:B------:R-:W3:Y:S01]  /*90d80*/  LDL.LU R238, [R1+0xad8] ;  /* 0x000ad80001ee7983 */ /* 0x000ee20000300800 */
[----:B------:R-:W-:-:S03]  /*90d90*/  PRMT R155, R156, 0x5210, R178 ;  /* 0x000052109c9b7816 */ /* 0x000fc600000000b2 */
[----:B------:R-:W3:Y:S04]  /*90da0*/  LDL.LU R239, [R1+0xadc] ;  /* 0x000adc0001ef7983 */ /* 0x000ee80000300800 */
[----:B------:R2:W-:Y:S01]  /*90db0*/  STSM.16.M88.4 [R222], R152 ;  /* 0x00000098de007844 */ /* 0x0005e20000000200 */
        /* <DEDUP_REMOVED lines=12> */
[----:B------:R-:W-:Y:S02]  /*90e80*/  LOP3.LUT R163, R246, 0xffff, RZ, 0xc0, !PT ;  /* 0x0000fffff6a37812 */ /* 0x000fe400078ec0ff */
[----:B------:R-:W-:Y:S01]  /*90e90*/  LOP3.LUT R174, R247, 0xffff, RZ, 0xc0, !PT ;  /* 0x0000fffff7ae7812 */ /* 0x000fe200078ec0ff */
        /* <DEDUP_REMOVED lines=91> */
[----:B------:R0:W-:Y:S01]  /*91450*/  STL.64 [R1+0x1360], R10 ;  /* 0x0013600a01007387 */ /* 0x0001e20000100a00 */
[----:B------:R-:W-:Y:S02]  /*91460*/  SHF.R.U32.HI R155, RZ, 0x8, R165 ;  /* 0x00000008ff9b7819 */ /* 0x000fe400000116a5 */
[----:B0-----:R-:W-:-:S05]  /*91470*/  IADD3 R10, P2, R186, R6, RZ ;  /* 0x00000006ba0a7210 */ /* 0x001fca0007f5e0ff */
[----:B------:R-:W-:Y:S01]  /*91480*/  IMAD.X R11, R152, 0x1, R5, P2 ;  /* 0x00000001980b7824 */ /* 0x000fe200010e0605 */
[----:B------:R-:W-:-:S04]  /*91490*/  LOP3.LUT R155, R155, 0xffff, RZ, 0xc0, !PT ;  /* 0x0000ffff9b9b7812 */ /* 0x000fc800078ec0ff */
[----:B------:R0:W-:Y:S01]  /*914a0*/  STL.64 [R1+0x1358], R10 ;  /* 0x0013580a01007387 */ /* 0x0001e20000100a00 */
[----:B------:R-:W-:-:S03]  /*914b0*/  PRMT R155, R155, 0x3340, R0 ;  /* 0x000033409b9b7816 */ /* 0x000fc60000000000 */
[----:B------:R-:W2:Y:S01]  /*914c0*/  LDL.LU R240, [R1+0x80] ;  /* 0x0000800001f07983 */ /* 0x000ea20000300800 */
[----:B0-----:R-:W-:-:S03]  /*914d0*/  IADD3 R10, P2, R186, R4, RZ ;  /* 0x00000004ba0a7210 */ /* 0x001fc60007f5e0ff */
[----:B------:R-:W2:Y:S02]  /*914e0*/  LDL.LU R241, [R1+0x84] ;  /* 0x0000840001f17983 */ /* 0x000ea40000300800 */
[----:B------:R-:W-:Y:S02]  /*914f0*/  IMAD.X R11, R152, 0x1, R3, P2 ;  /* 0x00000001980b7824 */ /* 0x000fe400010e0603 */
[----:B------:R-:W3:Y:S01]  /*91500*/  LDL.LU R242, [R1+0x88] ;  /* 0x0000880001f27983 */ /* 0x000ee20000300800 */
[----:B------:R-:W-:Y:S02]  /*91510*/  PRMT R157, R157, 0x5410, R155 ;  /* 0x000054109d9d7816 */ /* 0x000fe4000000009b */
[----:B------:R-:W-:Y:S01]  /*91520*/  SHF.R.S32.HI R155, RZ, 0x1f, R189 ;  /* 0x0000001fff9b7819 */ /* 0x000fe200000114bd */
[----:B------:R0:W-:Y:S01]  /*91530*/  STL.64 [R1+0x1350], R10 ;  /* 0x0013500a01007387 */ /* 0x0001e20000100a00 */
[----:B------:R-:W-:-:S03]  /*91540*/  F2FP.SATFINITE.E5M2.F32.PACK_AB_MERGE_C R161, R247, R246, RZ ;  /* 0x000000f6f7a1723e */ /* 0x000fc600048060ff */
[----:B------:R-:W3:Y:S01]  /*91550*/  LDL.LU R243, [R1+0x8c] ;  /* 0x00008c0001f37983 */ /* 0x000ee20000300800 */
[----:B------:R-:W-:-:S03]  /*91560*/  F2FP.SATFINITE.E5M2.F32.PACK_AB_MERGE_C R160, R12, R248, RZ ;  /* 0x000000f80ca0723e */ /* 0x000fc600048060ff */
[----:B------:R-:W4:Y:S01]  /*91570*/  LDL.LU R244, [R1+0x482c] ;  /* 0x00482c0001f47983 */ /* 0x000f220000300800 */
[----:B0-----:R-:W-:-:S03]  /*91580*/  IADD3 R10, P2, R189, R2, RZ ;  /* 0x00000002bd0a7210 */ /* 0x001fc60007f5e0ff */
[----:B------:R-:W4:Y:S02]  /*91590*/  LDL.LU R245, [R1+0xe2c] ;  /* 0x000e2c0001f57983 */ /* 0x000f240000300800 */
[----:B------:R-:W-:Y:S02]  /*915a0*/  IMAD.X R11, R155, 0x1, R13, P2 ;  /* 0x000000019b0b7824 */ /* 0x000fe400010e060d */
[----:B------:R-:W4:Y:S01]  /*915b0*/  LDL.LU R246, [R1+0x4630] ;  /* 0x0046300001f67983 */ /* 0x000f220000300800 */
[----:B------:R-:W-:-:S03]  /*915c0*/  IADD3 R14, P2, R189, R0, RZ ;  /* 0x00000000bd0e7210 */ /* 0x000fc60007f5e0ff */
[----:B------:R-:W4:Y:S04]  /*915d0*/  LDL.LU R247, [R1+0x4830] ;  /* 0x0048300001f77983 */ /* 0x000f280000300800 */
[----:B------:R-:W4:Y:S01]  /*915e0*/  LDL.LU R248, [R1+0xe28] ;  /* 0x000e280001f87983 */ /* 0x000f220000300800 */
[----:B------:R-:W-:-:S03]  /*915f0*/  IMAD.X R15, R155, 0x1, R7, P2 ;  /* 0x000000019b0f7824 */ /* 0x000fc600010e0607 */
[----:B------:R-:W4:Y:S04]  /*91600*/  LDL.LU R12, [R1+0x462c] ;  /* 0x00462c00010c7983 */ /* 0x000f280000300800 */
[----:B------:R-:W2:Y:S04]  /*91610*/  LDL.LU R9, [R1+0x47f0] ;  /* 0x0047f00001097983 */ /* 0x000ea80000300800 */
[----:B------:R0:W-:Y:S04]  /*91620*/  STL.64 [R1+0x1348], R10 ;  /* 0x0013480a01007387 */ /* 0x0001e80000100a00 */
[----:B0-----:R-:W4:Y:S04]  /*91630*/  LDL.LU R10, [R1+0x1038] ;  /* 0x00103800010a7983 */ /* 0x001f280000300800 */
[----:B------:R-:W4:Y:S04]  /*91640*/  LDL.LU R11, [R1+0x47ec] ;  /* 0x0047ec00010b7983 */ /* 0x000f280000300800 */
[----:B------:R0:W-:Y:S04]  /*91650*/  STL.64 [R1+0x1340], R14 ;  /* 0x0013400e01007387 */ /* 0x0001e80000100a00 */
[----:B0-----:R-:W4:Y:S01]  /*91660*/  LDL.LU R14, [R1+0x1034] ;  /* 0x00103400010e7983 */ /* 0x001f220000300800 */
[----:B------:R-:W-:-:S05]  /*91670*/  IADD3 R16, P2, R189, R6, RZ ;  /* 0x00000006bd107210 */ /* 0x000fca0007f5e0ff */
        /* <DEDUP_REMOVED lines=20> */
[----:B------:R-:W-:Y:S01]  /*917c0*/  SHF.R.U32.HI R153, RZ, 0x8, R168 ;  /* 0x00000008ff997819 */ /* 0x000fe200000116a8 */
[----:B0-----:R-:W-:Y:S04]  /*917d0*/  STL.64 [R1+0x820], R16 ;  /* 0x0008201001007387 */ /* 0x001fe80000100a00 */
[----:B------:R-:W-:Y:S04]  /*917e0*/  STL.64 [R1+0x828], R18 ;  /* 0x0008281201007387 */ /* 0x000fe80000100a00 */
[----:B------:R-:W4:Y:S04]  /*917f0*/  LDL.LU R234, [R1+0xaf8] ;  /* 0x000af80001ea7983 */ /* 0x000f280000300800 */
[----:B------:R-:W4:Y:S01]  /*91800*/  LDL.LU R235, [R1+0xafc] ;  /* 0x000afc0001eb7983 */ /* 0x000f220000300800 */
[----:B------:R-:W-:Y:S01]  /*91810*/  SHF.R.U32.HI R156, RZ, 0x8, R171 ;  /* 0x00000008ff9c7819 */ /* 0x000fe200000116ab */
[----:B------:R-:W-:Y:S01]  /*91820*/  BAR.SYNC.DEFER_BLOCKING 0x0 ;  /* 0x0000000000007b1d */ /* 0x000fe20000010000 */
[----:B------:R-:W-:-:S02]  /*91830*/  SHF.R.U32.HI R164, RZ, 0x8, R169 ;  /* 0x00000008ffa47819 */ /* 0x000fc400000116a9 */
[----:B------:R-:W-:Y:S02]  /*91840*/  SHF.R.U32.HI R165, RZ, 0x8, R170 ;  /* 0x00000008ffa57819 */ /* 0x000fe400000116aa */
[----:B------:R-:W-:Y:S02]  /*91850*/  LOP3.LUT R153, R153, 0xffff, RZ, 0xc0, !PT ;  /* 0x0000ffff99997812 */ /* 0x000fe400078ec0ff */
[----:B------:R-:W-:Y:S01]  /*91860*/  LOP3.LUT R156, R156, 0xffff, RZ, 0xc0, !PT ;  /* 0x0000ffff9c9c7812 */ /* 0x000fe200078ec0ff */
[----:B------:R-:W4:Y:S01]  /*91870*/  LDL.LU R236, [R1+0xb00] ;  /* 0x000b000001ec7983 */ /* 0x000f220000300800 */
[----:B------:R-:W-:Y:S02]  /*91880*/  LOP3.LUT R164, R164, 0xffff, RZ, 0xc0, !PT ;  /* 0x0000ffffa4a47812 */ /* 0x000fe400078ec0ff */
[----:B------:R-:W-:Y:S01]  /*91890*/  LOP3.LUT R165, R165, 0xffff, RZ, 0xc0, !PT ;  /* 0x0000ffffa5a57812 */ /* 0x000fe200078ec0ff */
[----:B------:R-:W4:Y:S01]  /*918a0*/  LDL.LU R237, [R1+0xb04] ;  /* 0x000b040001ed7983 */ /* 0x000f220000300800 */
[----:B------:R-:W-:-:S02]  /*918b0*/  PRMT R153, R153, 0x3340, R0 ;  /* 0x0000334099997816 */ /* 0x000fc40000000000 */
[----:B------:R-:W-:Y:S01]  /*918c0*/  PRMT R164, R156, 0x3340, R164 ;  /* 0x000033409ca47816 */ /* 0x000fe200000000a4 */
[----:B------:R-:W4:Y:S01]  /*918d0*/  LDL.LU R238, [R1+0xb08] ;  /* 0x000b080001ee7983 */ /* 0x000f220000300800 */
[----:B------:R-:W-:Y:S02]  /*918e0*/  PRMT R156, R165, 0x3340, R0 ;  /* 0x00003340a59c7816 */ /* 0x000fe40000000000 */
[----:B------:R-:W-:Y:S01]  /*918f0*/  PRMT R152, R163, 0x5410, R153 ;  /* 0x00005410a3987816 */ /* 0x000fe20000000099 */
[----:B------:R-:W4:Y:S01]  /*91900*/  LDL.LU R239, [R1+0xb0c] ;  /* 0x000b0c0001ef7983 */ /* 0x000f220000300800 */
[----:B------:R-:W-:Y:S02]  /*91910*/  PRMT R153, R162, 0x5410, R154 ;  /* 0x00005410a2997816 */ /* 0x000fe4000000009a */
[----:B------:R-:W-:Y:S02]  /*91920*/  PRMT R156, R164, 0x5410, R156 ;  /* 0x00005410a49c7816 */ /* 0x000fe4000000009c */
[----:B------:R-:W-:-:S02]  /*91930*/  PRMT R152, R152, 0x5210, R175 ;  /* 0x0000521098987816 */ /* 0x000fc400000000af */
[----:B------:R-:W-:Y:S02]  /*91940*/  PRMT R153, R153, 0x5210, R177 ;  /* 0x0000521099997816 */ /* 0x000fe400000000b1 */
[----:B------:R-:W-:Y:S02]  /*91950*/  PRMT R154, R157, 0x5210, R176 ;  /* 0x000052109d9a7816 */ /* 0x000fe400000000b0 */
[----:B------:R-:W-:-:S05]  /*91960*/  PRMT R155, R156, 0x5210, R178 ;  /* 0x000052109c9b7816 */ /* 0x000fca00000000b2 */
[----:B------:R0:W-:Y:S01]  /*91970*/  STSM.16.M88.4 [R222], R152 ;  /* 0x00000098de007844 */ /* 0x0001e20000000200 */
[----:B------:R-:W-:Y:S01]  /*91980*/  BAR.SYNC.DEFER_BLOCKING 0x0 ;  /* 0x0000000000007b1d */ /* 0x000fe20000010000 */
[----:B--2---:R-:W-:-:S05]  /*91990*/  LOP3.LUT R174, R9, 0xffff, RZ, 0xc0, !PT ;  /* 0x0000ffff09ae7812 */ /* 0x004fca00078ec0ff */
[----:B------:R-:W1:Y:S01]  /*919a0*/  LDS.128 R16, [R8] ;  /* 0x0000000008107984 */ /* 0x000e620000000c00 */
[----:B0-----:R-:W-:Y:S02]  /*919b0*/  F2FP.SATFINITE.E5M2.F32.PACK_AB_MERGE_C R154, R241, R240, RZ ;  /* 0x000000f0f19a723e */ /* 0x001fe400048060ff */
[----:B---3--:R-:W-:Y:S01]  /*919c0*/  F2FP.SATFINITE.E5M2.F32.PACK_AB_MERGE_C R153, R243, R242, RZ ;  /* 0x000000f2f399723e */ /* 0x008fe200048060ff */
[----:B------:R-:W2:Y:S01]  /*919d0*/  LDL.LU R240, [R1+0xb10] ;  /* 0x000b100001f07983 */ /* 0x000ea20000300800 */
[----:B----4-:R-:W-:-:S03]  /*919e0*/  LOP3.LUT R170, R244, 0xffff, RZ, 0xc0, !PT ;  /* 0x0000fffff4aa7812 */ /* 0x010fc600078ec0ff */
[----:B------:R-:W2:Y:S01]  /*919f0*/  LDL.LU R241, [R1+0xb14] ;  /* 0x000b140001f17983 */ /* 0x000ea20000300800 */
[----:B------:R-:W-:-:S03]  /*91a00*/  LOP3.LUT R171, R245, 0xffff, RZ, 0xc0, !PT ;  /* 0x0000fffff5ab7812 */ /* 0x000fc600078ec0ff */
[----:B------:R-:W3:Y:S01]  /*91a10*/  LDL.LU R242, [R1+0xb18] ;  /* 0x000b180001f27983 */ /* 0x000ee20000300800 */
[----:B------:R-:W-:-:S03]  /*91a20*/  LOP3.LUT R168, R246, 0xffff, RZ, 0xc0, !PT ;  /* 0x0000fffff6a87812 */ /* 0x000fc600078ec0ff */
[----:B------:R-:W3:Y:S01]  /*91a30*/  LDL.LU R243, [R1+0xb1c] ;  /* 0x000b1c0001f37983 */ /* 0x000ee20000300800 */
[----:B------:R-:W-:-:S03]  /*91a40*/  LOP3.LUT R164, R247, 0xffff, RZ, 0xc0, !PT ;  /* 0x0000fffff7a47812 */ /* 0x000fc600078ec0ff */
[----:B------:R-:W4:Y:S01]  /*91a50*/  LDL.LU R244, [R1+0xb20] ;  /* 0x000b200001f47983 */ /* 0x000f220000300800 */
[----:B------:R-:W-:-:S03]  /*91a60*/  LOP3.LUT R169, R248, 0xffff, RZ, 0xc0, !PT ;  /* 0x0000fffff8a97812 */ /* 0x000fc600078ec0ff */
[----:B------:R-:W4:Y:S01]  /*91a70*/  LDL.LU R245, [R1+0xb24] ;  /* 0x000b240001f57983 */ /* 0x000f220000300800 */
[----:B------:R-:W-:-:S03]  /*91a80*/  LOP3.LUT R163, R12, 0xffff, RZ, 0xc0, !PT ;  /* 0x0000ffff0ca37812 */ /* 0x000fc600078ec0ff */
[----:B------:R-:W4:Y:S01]  /*91a90*/  LDL.LU R246, [R1+0x890] ;  /* 0x0008900001f67983 */ /* 0x000f220000300800 */
[----:B------:R-:W-:-:S03]  /*91aa0*/  LOP3.LUT R172, R10, 0xffff, RZ, 0xc0, !PT ;  /* 0x0000ffff0aac7812 */ /* 0x000fc600078ec0ff */
[----:B------:R-:W4:Y:S04]  /*91ab0*/  LDL.LU R247, [R1+0x894] ;  /* 0x0008940001f77983 */ /* 0x000f280000300800 */
[----:B------:R-:W4:Y:S04]  /*91ac0*/  LDL.LU R248, [R1+0x898] ;  /* 0x0008980001f87983 */ /* 0x000f280000300800 */
[----:B------:R-:W4:Y:S04]  /*91ad0*/  LDL.LU R12, [R1+0x89c] ;  /* 0x00089c00010c7983 */ /* 0x000f280000300800 */
[----:B------:R-:W2:Y:S01]  /*91ae0*/  LDL.LU R9, [R1+0x490] ;  /* 0x0004900001097983 */ /* 0x000ea20000300800 */
[----:B------:R-:W-:-:S03]  /*91af0*/  LOP3.LUT R167, R11, 0xffff, RZ, 0xc0, !PT ;  /* 0x0000ffff0ba77812 */ /* 0x000fc600078ec0ff */
[----:B------:R-:W2:Y:S01]  /*91b00*/  LDL.LU R10, [R1+0x494] ;  /* 0x00049400010a7983 */ /* 0x000ea20000300800 */
[----:B------:R-:W-:-:S03]  /*91b10*/  LOP3.LUT R165, R14, 0xffff, RZ, 0xc0, !PT ;  /* 0x0000ffff0ea57812 */ /* 0x000fc600078ec0ff */
[----:B------:R-:W3:Y:S04]  /*91b20*/  LDL.LU R11, [R1+0x498] ;  /* 0x00049800010b7983 */ /* 0x000ee80000300800 */
[----:B------:R-:W3:Y:S01]  /*91b30*/  LDL.LU R14, [R1+0x49c] ;  /* 0x00049c00010e7983 */ /* 0x000ee20000300800 */
        /* <DEDUP_REMOVED lines=21> */
[----:B------:R-:W-:Y:S01]  /*91c90*/  PRMT R155, R155, 0x4210, R178 ;  /* 0x000042109b9b7816 */ /* 0x000fe200000000b2 */
[----:B------:R-:W-:Y:S06]  /*91ca0*/  BAR.SYNC.DEFER_BLOCKING 0x0 ;  /* 0x0000000000007b1d */ /* 0x000fec0000010000 */
[----:B-1----:R0:W-:Y:S02]  /*91cb0*/  STL.64 [R1+0x810], R16 ;  /* 0x0008101001007387 */ /* 0x0021e40000100a00 */
[----:B0-----:R-:W-:-:S02]  /*91cc0*/  IADD3 R16, P2, R192, R2, RZ ;  /* 0x00000002c0107210 */ /* 0x001fc40007f5e0ff */
[----:B------:R0:W-:Y:S04]  /*91cd0*/  STSM.16.M88.4 [R222], R152 ;  /* 0x00000098de007844 */ /* 0x0001e80000000200 */
[----:B------:R-:W-:Y:S01]  /*91ce0*/  STL.64 [R1+0x818], R18 ;  /* 0x0008181201007387 */ /* 0x000fe20000100a00 */
[----:B0-----:R-:W-:-:S05]  /*91cf0*/  SHF.R.S32.HI R152, RZ, 0x1f, R192 ;  /* 0x0000001fff987819 */ /* 0x001fca00000114c0 */
[----:B------:R-:W-:-:S05]  /*91d00*/  IMAD.X R17, R152, 0x1, R13, P2 ;  /* 0x0000000198117824 */ /* 0x000fca00010e060d */
[----:B------:R0:W-:Y:S01]  /*91d10*/  STL.64 [R1+0x1328], R16 ;  /* 0x0013281001007387 */ /* 0x0001e20000100a00 */
[----:B------:R-:W-:Y:S02]  /*91d20*/  F2FP.SATFINITE.E5M2.F32.PACK_AB_MERGE_C R15, R235, R234, RZ ;  /* 0x000000eaeb0f723e */ /* 0x000fe400048060ff */
[----:B0-----:R-:W-:-:S03]  /*91d30*/  IADD3 R16, P2, R192, R0, RZ ;  /* 0x00000000c0107210 */ /* 0x001fc60007f5e0ff */
[----:B------:R-:W-:Y:S02]  /*91d40*/  STL [R1+0x4670], R15 ;  /* 0x0046700f01007387 */ /* 0x000fe40000100800 */
[----:B------:R-:W-:-:S05]  /*91d50*/  IMAD.X R17, R152, 0x1, R7, P2 ;  /* 0x0000000198117824 */ /* 0x000fca00010e0607 */
[----:B------:R0:W-:Y:S02]  /*91d60*/  STL.64 [R1+0x1320], R16 ;  /* 0x0013201001007387 */ /* 0x0001e40000100a00 */
[----:B0-----:R-:W-:-:S05]  /*91d70*/  IADD3 R16, P2, R192, R6, RZ ;  /* 0x00000006c0107210 */ /* 0x001fca0007f5e0ff */
[----:B------:R-:W-:-:S05]  /*91d80*/  IMAD.X R17, R152, 0x1, R5, P2 ;  /* 0x0000000198117824 */ /* 0x000fca00010e0605 */
[----:B------:R0:W-:Y:S02]  /*91d90*/  STL.64 [R1+0x1318], R16 ;  /* 0x0013181001007387 */ /* 0x0001e40000100a00 */
[----:B0-----:R-:W-:-:S05]  /*91da0*/  IADD3 R16, P2, R192, R4, RZ ;  /* 0x00000004c0107210 */ /* 0x001fca0007f5e0ff */
[----:B------:R-:W-:Y:S01]  /*91db0*/  IMAD.X R17, R152, 0x1, R3, P2 ;  /* 0x0000000198117824 */ /* 0x000fe200010e0603 */
[----:B------:R-:W-:-:S04]  /*91dc0*/  SHF.R.S32.HI R152, RZ, 0x1f, R191 ;  /* 0x0000001fff987819 */ /* 0x000fc800000114bf */
[----:B------:R0:W-:Y:S02]  /*91dd0*/  STL.64 [R1+0x1310], R16 ;  /* 0x0013101001007387 */ /* 0x0001e40000100a00 */
[----:B0-----:R-:W-:-:S05]  /*91de0*/  IADD3 R16, P2, R191, R2, RZ ;  /* 0x00000002bf107210 */ /* 0x001fca0007f5e0ff */
[----:B------:R-:W-:-:S05]  /*91df0*/  IMAD.X R17, R152, 0x1, R13, P2 ;  /* 0x0000000198117824 */ /* 0x000fca00010e060d */
[----:B------:R0:W-:Y:S02]  /*91e00*/  STL.64 [R1+0x1308], R16 ;  /* 0x0013081001007387 */ /* 0x0001e40000100a00 */
[----:B0-----:R-:W-:-:S05]  /*91e10*/  IADD3 R16, P2, R191, R0, RZ ;  /* 0x00000000bf107210 */ /* 0x001fca0007f5e0ff */
[----:B------:R-:W-:-:S05]  /*91e20*/  IMAD.X R17, R152, 0x1, R7, P2 ;  /* 0x0000000198117824 */ /* 0x000fca00010e0607 */
[----:B------:R-:W-:Y:S01]  /*91e30*/  STL.64 [R1+0x1300], R16 ;  /* 0x0013001001007387 */ /* 0x000fe20000100a00 */
[----:B------:R-:W-:-:S04]  /*91e40*/  SHF.R.U32.HI R162, RZ, 0x8, R168 ;  /* 0x00000008ffa27819 */ /* 0x000fc800000116a8 */
[----:B------:R-:W-:Y:S02]  /*91e50*/  LOP3.LUT R162, R162, 0xffff, RZ, 0xc0, !PT ;  /* 0x0000ffffa2a27812 */ /* 0x000fe400078ec0ff */
[----:B------:R-:W-:Y:S02]  /*91e60*/  SHF.R.U32.HI R155, RZ, 0x8, R167 ;  /* 0x00000008ff9b7819 */ /* 0x000fe400000116a7 */
[----:B------:R-:W-:Y:S02]  /*91e70*/  SHF.R.U32.HI R156, RZ, 0x8, R165 ;  /* 0x00000008ff9c7819 */ /* 0x000fe400000116a5 */
[----:B------:R-:W-:Y:S02]  /*91e80*/  SHF.R.U32.HI R157, RZ, 0x8, R166 ;  /* 0x00000008ff9d7819 */ /* 0x000fe400000116a6 */
[----:B------:R-:W-:Y:S02]  /*91e90*/  LOP3.LUT R155, R155, 0xffff, RZ, 0xc0, !PT ;  /* 0x0000ffff9b9b7812 */ /* 0x000fe400078ec0ff */
[----:B------:R-:W-:-:S02]  /*91ea0*/  LOP3.LUT R156, R156, 0xffff, RZ, 0xc0, !PT ;  /* 0x0000ffff9c9c7812 */ /* 0x000fc400078ec0ff */
[----:B------:R-:W-:Y:S02]  /*91eb0*/  LOP3.LUT R157, R157, 0xffff, RZ, 0xc0, !PT ;  /* 0x0000ffff9d9d7812 */ /* 0x000fe400078ec0ff */
[----:B------:R-:W-:Y:S02]  /*91ec0*/  PRMT R156, R155, 0x3340, R156 ;  /* 0x000033409b9c7816 */ /* 0x000fe4000000009c */
[----:B------:R-:W-:Y:S02]  /*91ed0*/  PRMT R155, R157, 0x3340, R0 ;  /* 0x000033409d9b7816 */ /* 0x000fe40000000000 */
[----:B--2---:R-:W-:Y:S02]  /*91ee0*/  F2FP.SATFINITE.E5M2.F32.PACK_AB_MERGE_C R159, R10, R9, RZ ;  /* 0x000000090a9f723e */ /* 0x004fe400048060ff */
[----:B------:R-:W-:Y:S02]  /*91ef0*/  IADD3 R10, P2, R191, R6, RZ ;  /* 0x00000006bf0a7210 */ /* 0x000fe40007f5e0ff */
[----:B---3--:R-:W-:-:S03]  /*91f00*/  F2FP.SATFINITE.E5M2.F32.PACK_AB_MERGE_C R158, R14, R11, RZ ;  /* 0x0000000b0e9e723e */ /* 0x008fc600048060ff */
[----:B------:R-:W-:-:S05]  /*91f10*/  IMAD.X R11, R152, 0x1, R5, P2 ;  /* 0x00000001980b7824 */ /* 0x000fca00010e0605 */
        /* <DEDUP_REMOVED lines=16> */
[----:B------:R0:W-:Y:S01]  /*92020*/  STL.64 [R1+0x12d8], R10 ;  /* 0x0012d80a01007387 */ /* 0x0001e20000100a00 */
[----:B------:R-:W-:Y:S02]  /*92030*/  F2FP.SATFINITE.E5M2.F32.PACK_AB_MERGE_C R218, R241, R240, RZ ;  /* 0x000000f0f1da723e */ /* 0x000fe400048060ff */
[----:B------:R-:W-:Y:S01]  /*92040*/  F2FP.SATFINITE.E5M2.F32.PACK_AB_MERGE_C R217, R243, R242, RZ ;  /* 0x000000f2f3d9723e */ /* 0x000fe200048060ff */
[----:B------:R-:W2:Y:S01]  /*92050*/  LDL.LU R240, [R1+0x90] ;  /* 0x0000900001f07983 */ /* 0x000ea20000300800 */
[----:B------:R-:W-:-:S03]  /*92060*/  PRMT R156, R156, 0x5410, R155 ;  /* 0x000054109c9c7816 */ /* 0x000fc6000000009b */
[----:B------:R-:W2:Y:S01]  /*92070*/  LDL.LU R241, [R1+0x94] ;  /* 0x0000940001f17983 */ /* 0x000ea20000300800 */
[----:B0-----:R-:W-:-:S03]  /*92080*/  IADD3 R10, P2, R190, R4, RZ ;  /* 0x00000004be0a7210 */ /* 0x001fc60007f5e0ff */
[----:B------:R-:W3:Y:S02]  /*92090*/  LDL.LU R242, [R1+0x98] ;  /* 0x0000980001f27983 */ /* 0x000ee40000300800 */
[----:B------:R-:W-:Y:S01]  /*920a0*/  IMAD.X R11, R152, 0x1, R3, P2 ;  /* 0x00000001980b7824 */ /* 0x000fe200010e0603 */
[----:B------:R-:W-:-:S04]  /*920b0*/  SHF.R.S32.HI R155, RZ, 0x1f, R193 ;  /* 0x0000001fff9b7819 */ /* 0x000fc800000114c1 */
[----:B------:R0:W-:Y:S01]  /*920c0*/  STL.64 [R1+0x12d0], R10 ;  /* 0x0012d00a01007387 */ /* 0x0001e20000100a00 */
[----:B----4-:R-:W-:-:S03]  /*920d0*/  F2FP.SATFINITE.E5M2.F32.PACK_AB_MERGE_C R220, R245, R244, RZ ;  /* 0x000000f4f5dc723e */ /* 0x010fc600048060ff */
[----:B------:R-:W3:Y:S01]  /*920e0*/  LDL.LU R243, [R1+0x9c] ;  /* 0x00009c0001f37983 */ /* 0x000ee20000300800 */
[----:B------:R-:W-:-:S03]  /*920f0*/  F2FP.SATFINITE.E5M2.F32.PACK_AB_MERGE_C R161, R247, R246, RZ ;  /* 0x000000f6f7a1723e */ /* 0x000fc600048060ff */
[----:B------:R-:W4:Y:S01]  /*92100*/  LDL.LU R244, [R1+0x4874] ;  /* 0x0048740001f47983 */ /* 0x000f220000300800 */
[----:B0-----:R-:W-:-:S03]  /*92110*/  IADD3 R10, P2, R193, R2, RZ ;  /* 0x00000002c10a7210 */ /* 0x001fc60007f5e0ff */
[----:B------:R-:W3:Y:S01]  /*92120*/  LDL.LU R245, [R1+0xe34] ;  /* 0x000e340001f57983 */ /* 0x000ee20000300800 */
[----:B------:R-:W-:Y:S01]  /*92130*/  F2FP.SATFINITE.E5M2.F32.PACK_AB_MERGE_C R160, R12, R248, RZ ;  /* 0x000000f80ca0723e */ /* 0x000fe200048060ff */
[----:B------:R-:W-:Y:S02]  /*92140*/  IMAD.X R11, R155, 0x1, R13, P2 ;  /* 0x000000019b0b7824 */ /* 0x000fe400010e060d */
[----:B------:R-:W3:Y:S01]  /*92150*/  LDL.LU R246, [R1+0x463c] ;  /* 0x00463c0001f67983 */ /* 0x000ee20000300800 */
[----:B------:R-:W-:-:S03]  /*92160*/  IADD3 R14, P2, R193, R0, RZ ;  /* 0x00000000c10e7210 */ /* 0x000fc60007f5e0ff */
        /* <DEDUP_REMOVED lines=17> */
[----:B------:R-:W-:Y:S02]  /*92280*/  SHF.R.U32.HI R153, RZ, 0x8, R164 ;  /* 0x00000008ff997819 */ /* 0x000fe400000116a4 */
[----:B------:R-:W-:Y:S02]  /*92290*/  SHF.R.U32.HI R164, RZ, 0x8, R163 ;  /* 0x00000008ffa47819 */ /* 0x000fe400000116a3 */
[----:B------:R-:W-:Y:S01]  /*922a0*/  LOP3.LUT R153, R153, 0xffff, RZ, 0xc0, !PT ;  /* 0x0000ffff99997812 */ /* 0x000fe200078ec0ff */
[----:B------:R-:W0:Y:S01]  /*922b0*/  LDS.128 R16, [R8] ;  /* 0x0000000008107984 */ /* 0x000e220000000c00 */
[----:B------:R-:W-:Y:S02]  /*922c0*/  LOP3.LUT R164, R164, 0xffff, RZ, 0xc0, !PT ;  /* 0x0000ffffa4a47812 */ /* 0x000fe400078ec0ff */
[----:B------:R-:W-:-:S02]  /*922d0*/  SHF.R.U32.HI R154, RZ, 0x8, R169 ;  /* 0x00000008ff9a7819 */ /* 0x000fc400000116a9 */
[----:B------:R-:W-:Y:S02]  /*922e0*/  PRMT R164, R153, 0x3340, R164 ;  /* 0x0000334099a47816 */ /* 0x000fe400000000a4 */
[----:B------:R-:W-:Y:S02]  /*922f0*/  SHF.R.U32.HI R153, RZ, 0x8, R171 ;  /* 0x00000008ff997819 */ /* 0x000fe400000116ab */
[----:B------:R-:W-:Y:S02]  /*92300*/  SHF.R.U32.HI R157, RZ, 0x8, R174 ;  /* 0x00000008ff9d7819 */ /* 0x000fe400000116ae */
[----:B------:R-:W-:Y:S02]  /*92310*/  SHF.R.U32.HI R163, RZ, 0x8, R172 ;  /* 0x00000008ffa37819 */ /* 0x000fe400000116ac */
[----:B------:R-:W-:Y:S02]  /*92320*/  SHF.R.U32.HI R165, RZ, 0x8, R173 ;  /* 0x00000008ffa57819 */ /* 0x000fe400000116ad */
[----:B------:R-:W-:-:S02]  /*92330*/  LOP3.LUT R153, R153, 0xffff, RZ, 0xc0, !PT ;  /* 0x0000ffff99997812 */ /* 0x000fc400078ec0ff */
[----:B------:R-:W-:Y:S02]  /*92340*/  LOP3.LUT R154, R154, 0xffff, RZ, 0xc0, !PT ;  /* 0x0000ffff9a9a7812 */ /* 0x000fe400078ec0ff */
[----:B------:R-:W-:Y:S02]  /*92350*/  LOP3.LUT R157, R157, 0xffff, RZ, 0xc0, !PT ;  /* 0x0000ffff9d9d7812 */ /* 0x000fe400078ec0ff */
[----:B------:R-:W-:Y:S02]  /*92360*/  LOP3.LUT R163, R163, 0xffff, RZ, 0xc0, !PT ;  /* 0x0000ffffa3a37812 */ /* 0x000fe400078ec0ff */
[----:B------:R-:W-:Y:S02]  /*92370*/  LOP3.LUT R165, R165, 0xffff, RZ, 0xc0, !PT ;  /* 0x0000ffffa5a57812 */ /* 0x000fe400078ec0ff */
[--C-:B------:R-:W-:Y:S02]  /*92380*/  PRMT R153, R153, 0x3340, R0.reuse ;  /* 0x0000334099997816 */ /* 0x100fe40000000000 */
[----:B------:R-:W-:-:S02]  /*92390*/  PRMT R154, R154, 0x3340, R0 ;  /* 0x000033409a9a7816 */ /* 0x000fc40000000000 */
[----:B------:R-:W-:Y:S02]  /*923a0*/  PRMT R163, R157, 0x3340, R163 ;  /* 0x000033409da37816 */ /* 0x000fe400000000a3 */
[----:B------:R-:W-:Y:S02]  /*923b0*/  PRMT R157, R165, 0x3340, R0 ;  /* 0x00003340a59d7816 */ /* 0x000fe40000000000 */
[----:B------:R-:W-:Y:S02]  /*923c0*/  PRMT R152, R162, 0x5410, R153 ;  /* 0x00005410a2987816 */ /* 0x000fe40000000099 */
[----:B------:R-:W-:Y:S02]  /*923d0*/  PRMT R153, R164, 0x5410, R154 ;  /* 0x00005410a4997816 */ /* 0x000fe4000000009a */
[----:B------:R-:W-:Y:S02]  /*923e0*/  PRMT R154, R163, 0x5410, R157 ;  /* 0x00005410a39a7816 */ /* 0x000fe4000000009d */
[----:B------:R-:W-:Y:S01]  /*923f0*/  PRMT R152, R152, 0x5210, R175 ;  /* 0x0000521098987816 */ /* 0x000fe200000000af */
[----:B0-----:R-:W-:Y:S01]  /*92400*/  STL.64 [R1+0x800], R16 ;  /* 0x0008001001007387 */ /* 0x001fe20000100a00 */
[----:B------:R-:W-:-:S02]  /*92410*/  PRMT R153, R153, 0x5210, R177 ;  /* 0x0000521099997816 */ /* 0x000fc400000000b1 */
[----:B------:R-:W-:Y:S01]  /*92420*/  PRMT R154, R154, 0x5210, R176 ;  /* 0x000052109a9a7816 */ /* 0x000fe200000000b0 */
[----:B------:R-:W-:Y:S01]  /*92430*/  STL.64 [R1+0x808], R18 ;  /* 0x0008081201007387 */ /* 0x000fe20000100a00 */
[----:B------:R-:W-:Y:S01]  /*92440*/  BAR.SYNC.DEFER_BLOCKING 0x0 ;  /* 0x0000000000007b1d */ /* 0x000fe20000010000 */
[----:B------:R-:W-:Y:S02]  /*92450*/  PRMT R155, R156, 0x5210, R178 ;  /* 0x000052109c9b7816 */ /* 0x000fe400000000b2 */
[----:B------:R-:W-:Y:S02]  /*92460*/  F2FP.SATFINITE.E5M2.F32.PACK_AB_MERGE_C R216, R237, R236, RZ ;  /* 0x000000ecedd8723e */ /* 0x000fe400048060ff */
[----:B------:R-:W-:Y:S01]  /*92470*/  F2FP.SATFINITE.E5M2.F32.PACK_AB_MERGE_C R23, R239, R238, RZ ;  /* 0x000000eeef17723e */ /* 0x000fe200048060ff */
        /* <DEDUP_REMOVED lines=10> */
[----:B--2---:R-:W-:Y:S02]  /*92520*/  F2FP.SATFINITE.E5M2.F32.PACK_AB_MERGE_C R154, R241, R240, RZ ;  /* 0x000000f0f19a723e */ /* 0x004fe400048060ff */
[----:B---3--:R-:W-:Y:S01]  /*92530*/  F2FP.SATFINITE.E5M2.F32.PACK_AB_MERGE_C R153, R243, R242, RZ ;  /* 0x000000f2f399723e */ /* 0x008fe200048060ff */
[----:B------:R-:W2:Y:S01]  /*92540*/  LDL.LU R240, [R1+0xb40] ;  /* 0x000b400001f07983 */ /* 0x000ea20000300800 */
[----:B------:R-:W-:-:S03]  /*92550*/  LOP3.LUT R168, R245, 0xffff, RZ, 0xc0, !PT ;  /* 0x0000fffff5a87812 */ /* 0x000fc600078ec0ff */
        /* <DEDUP_REMOVED lines=13> */
[----:B------:R-:W4:Y:S01]  /*92630*/  LDL.LU R12, [R1+0x8ac] ;  /* 0x0008ac00010c7983 */ /* 0x000f220000300800 */
[----:B------:R-:W-:-:S03]  /*92640*/  LOP3.LUT R164, R10, 0xffff, RZ, 0xc0, !PT ;  /* 0x0000ffff0aa47812 */ /* 0x000fc600078ec0ff */
[----:B------:R-:W2:Y:S01]  /*92650*/  LDL.LU R9, [R1+0x4a0] ;  /* 0x0004a00001097983 */ /* 0x000ea20000300800 */
[----:B------:R-:W-:-:S03]  /*92660*/  LOP3.LUT R171, R11, 0xffff, RZ, 0xc0, !PT ;  /* 0x0000ffff0bab7812 */ /* 0x000fc600078ec0ff */
[----:B------:R-:W2:Y:S04]  /*92670*/  LDL.LU R10, [R1+0x4a4] ;  /* 0x0004a400010a7983 */ /* 0x000ea80000300800 */
[----:B------:R-:W3:Y:S01]  /*92680*/  LDL.LU R11, [R1+0x4a8] ;  /* 0x0004a800010b7983 */ /* 0x000ee20000300800 */
[----:B------:R-:W-:-:S03]  /*92690*/  LOP3.LUT R169, R14, 0xffff, RZ, 0xc0, !PT ;  /* 0x0000ffff0ea97812 */ /* 0x000fc600078ec0ff */
[----:B------:R-:W3:Y:S01]  /*926a0*/  LDL.LU R14, [R1+0x4ac] ;  /* 0x0004ac00010e7983 */ /* 0x000ee20000300800 */
        /* <DEDUP_REMOVED lines=73> */
[----:B----4-:R-:W-:-:S03]  /*92b40*/  F2FP.SATFINITE.E5M2.F32.PACK_AB_MERGE_C R230, R245, R244, RZ ;  /* 0x000000f4f5e6723e */ /* 0x010fc600048060ff */
[----:B------:R-:W2:Y:S01]  /*92b50*/  LDL.LU R241, [R1+0xa4] ;  /* 0x0000a40001f17983 */ /* 0x000ea20000300800 */
[----:B0-----:R-:W-:-:S03]  /*92b60*/  IADD3 R10, P2, R194, R4, RZ ;  /* 0x00000004c20a7210 */ /* 0x001fc60007f5e0ff */
[----:B------:R-:W3:Y:S02]  /*92b70*/  LDL.LU R242, [R1+0xa8] ;  /* 0x0000a80001f27983 */ /* 0x000ee40000300800 */
[----:B------:R-:W-:Y:S01]  /*92b80*/  IMAD.X R11, R152, 0x1, R3, P2 ;  /* 0x00000001980b7824 */ /* 0x000fe200010e0603 */
[----:B------:R-:W-:-:S04]  /*92b90*/  LOP3.LUT R155, R155, 0xffff, RZ, 0xc0, !PT ;  /* 0x0000ffff9b9b7812 */ /* 0x000fc800078ec0ff */
[----:B------:R0:W-:Y:S01]  /*92ba0*/  STL.64 [R1+0x1250], R10 ;  /* 0x0012500a01007387 */ /* 0x0001e20000100a00 */
[----:B------:R-:W-:-:S03]  /*92bb0*/  F2FP.SATFINITE.E5M2.F32.PACK_AB_MERGE_C R161, R247, R246, RZ ;  /* 0x000000f6f7a1723e */ /* 0x000fc600048060ff */
[----:B------:R-:W3:Y:S01]  /*92bc0*/  LDL.LU R243, [R1+0xac] ;  /* 0x0000ac0001f37983 */ /* 0x000ee20000300800 */
[----:B------:R-:W-:-:S03]  /*92bd0*/  F2FP.SATFINITE.E5M2.F32.PACK_AB_MERGE_C R160, R12, R248, RZ ;  /* 0x000000f80ca0723e */ /* 0x000fc600048060ff */
[----:B------:R-:W4:Y:S01]  /*92be0*/  LDL.LU R244, [R1+0x489c] ;  /* 0x00489c0001f47983 */ /* 0x000f220000300800 */
[----:B------:R-:W-:-:S03]  /*92bf0*/  PRMT R155, R155, 0x3340, R0 ;  /* 0x000033409b9b7816 */ /* 0x000fc60000000000 */
[----:B------:R-:W3:Y:S04]  /*92c00*/  LDL.LU R245, [R1+0xe3c] ;  /* 0x000e3c0001f57983 */ /* 0x000ee80000300800 */
[----:B------:R-:W3:Y:S04]  /*92c10*/  LDL.LU R246, [R1+0x4644] ;  /* 0x0046440001f67983 */ /* 0x000ee80000300800 */
[----:B------:R-:W3:Y:S01]  /*92c20*/  LDL.LU R247, [R1+0x48a0] ;  /* 0x0048a00001f77983 */ /* 0x000ee20000300800 */
[----:B------:R-:W-:-:S03]  /*92c30*/  PRMT R157, R157, 0x5410, R155 ;  /* 0x000054109d9d7816 */ /* 0x000fc6000000009b */
[----:B------:R-:W3:Y:S01]  /*92c40*/  LDL.LU R248, [R1+0xe38] ;  /* 0x000e380001f87983 */ /* 0x000ee20000300800 */
[----:B------:R-:W-:-:S03]  /*92c50*/  SHF.R.S32.HI R155, RZ, 0x1f, R197 ;  /* 0x0000001fff9b7819 */ /* 0x000fc600000114c5 */
[----:B------:R-:W3:Y:S01]  /*92c60*/  LDL.LU R12, [R1+0x4640] ;  /* 0x00464000010c7983 */ /* 0x000ee20000300800 */
[----:B0-----:R-:W-:-:S03]  /*92c70*/  IADD3 R10, P2, R197, R2, RZ ;  /* 0x00000002c50a7210 */ /* 0x001fc60007f5e0ff */
[----:B------:R-:W3:Y:S02]  /*92c80*/  LDL.LU R9, [R1+0x4810] ;  /* 0x0048100001097983 */ /* 0x000ee40000300800 */
[----:B------:R-:W-:Y:S01]  /*92c90*/  IMAD.X R11, R155, 0x1, R13, P2 ;  /* 0x000000019b0b7824 */ /* 0x000fe200010e060d */
[----:B------:R-:W-:-:S04]  /*92ca0*/  IADD3 R14, P2, R197, R0, RZ ;  /* 0x00000000c50e7210 */ /* 0x000fc80007f5e0ff */
[----:B------:R0:W-:Y:S01]  /*92cb0*/  STL.64 [R1+0x1248], R10 ;  /* 0x0012480a01007387 */ /* 0x0001e20000100a00 */
[----:B------:R-:W-:-:S03]  /*92cc0*/  IMAD.X R15, R155, 0x1, R7, P2 ;  /* 0x000000019b0f7824 */ /* 0x000fc600010e0607 */
        /* <DEDUP_REMOVED lines=13> */
[----:B------:R-:W-:Y:S02]  /*92da0*/  SHF.R.U32.HI R153, RZ, 0x8, R167 ;  /* 0x00000008ff997819 */ /* 0x000fe400000116a7 */
[----:B------:R-:W-:Y:S01]  /*92db0*/  SHF.R.U32.HI R163, RZ, 0x8, R163 ;  /* 0x00000008ffa37819 */ /* 0x000fe200000116a3 */
[----:B------:R-:W0:Y:S01]  /*92dc0*/  LDS.128 R16, [R8] ;  /* 0x0000000008107984 */ /* 0x000e220000000c00 */
[----:B------:R-:W-:-:S02]  /*92dd0*/  SHF.R.U32.HI R156, RZ, 0x8, R173 ;  /* 0x00000008ff9c7819 */ /* 0x000fc400000116ad */
[----:B------:R-:W-:Y:S02]  /*92de0*/  LOP3.LUT R154, R154, 0xffff, RZ, 0xc0, !PT ;  /* 0x0000ffff9a9a7812 */ /* 0x000fe400078ec0ff */
[----:B------:R-:W-:Y:S02]  /*92df0*/  LOP3.LUT R162, R162, 0xffff, RZ, 0xc0, !PT ;  /* 0x0000ffffa2a27812 */ /* 0x000fe400078ec0ff */
[----:B------:R-:W-:Y:S02]  /*92e00*/  LOP3.LUT R153, R153, 0xffff, RZ, 0xc0, !PT ;  /* 0x0000ffff99997812 */ /* 0x000fe400078ec0ff */
[----:B------:R-:W-:Y:S02]  /*92e10*/  LOP3.LUT R163, R163, 0xffff, RZ, 0xc0, !PT ;  /* 0x0000ffffa3a37812 */ /* 0x000fe400078ec0ff */
[----:B------:R-:W-:Y:S02]  /*92e20*/  LOP3.LUT R156, R156, 0xffff, RZ, 0xc0, !PT ;  /* 0x0000ffff9c9c7812 */ /* 0x000fe400078ec0ff */
[----:B------:R-:W-:-:S02]  /*92e30*/  PRMT R162, R154, 0x3340, R162 ;  /* 0x000033409aa27816 */ /* 0x000fc400000000a2 */
[----:B------:R-:W-:Y:S02]  /*92e40*/  PRMT R163, R153, 0x3340, R163 ;  /* 0x0000334099a37816 */ /* 0x000fe400000000a3 */
[----:B------:R-:W-:Y:S02]  /*92e50*/  PRMT R154, R156, 0x3340, R0 ;  /* 0x000033409c9a7816 */ /* 0x000fe40000000000 */
[----:B------:R-:W-:Y:S02]  /*92e60*/  SHF.R.U32.HI R153, RZ, 0x8, R168 ;  /* 0x00000008ff997819 */ /* 0x000fe400000116a8 */
[----:B------:R-:W-:Y:S02]  /*92e70*/  SHF.R.U32.HI R156, RZ, 0x8, R171 ;  /* 0x00000008ff9c7819 */ /* 0x000fe400000116ab */
[----:B------:R-:W-:Y:S02]  /*92e80*/  SHF.R.U32.HI R164, RZ, 0x8, R169 ;  /* 0x00000008ffa47819 */ /* 0x000fe400000116a9 */
[----:B------:R-:W-:-:S02]  /*92e90*/  SHF.R.U32.HI R165, RZ, 0x8, R170 ;  /* 0x00000008ffa57819 */ /* 0x000fc400000116aa */
[----:B------:R-:W-:Y:S02]  /*92ea0*/  LOP3.LUT R153, R153, 0xffff, RZ, 0xc0, !PT ;  /* 0x0000ffff99997812 */ /* 0x000fe400078ec0ff */
[----:B------:R-:W-:Y:S02]  /*92eb0*/  LOP3.LUT R156, R156, 0xffff, RZ, 0xc0, !PT ;  /* 0x0000ffff9c9c7812 */ /* 0x000fe400078ec0ff */
[----:B------:R-:W-:Y:S02]  /*92ec0*/  LOP3.LUT R164, R164, 0xffff, RZ, 0xc0, !PT ;  /* 0x0000ffffa4a47812 */ /* 0x000fe400078ec0ff */
[----:B------:R-:W-:Y:S02]  /*92ed0*/  LOP3.LUT R165, R165, 0xffff, RZ, 0xc0, !PT ;  /* 0x0000ffffa5a57812 */ /* 0x000fe400078ec0ff */
[----:B------:R-:W-:Y:S02]  /*92ee0*/  PRMT R153, R153, 0x3340, R0 ;  /* 0x0000334099997816 */ /* 0x000fe40000000000 */
[----:B------:R-:W-:-:S02]  /*92ef0*/  PRMT R164, R156, 0x3340, R164 ;  /* 0x000033409ca47816 */ /* 0x000fc400000000a4 */
[----:B------:R-:W-:Y:S02]  /*92f00*/  PRMT R156, R165, 0x3340, R0 ;  /* 0x00003340a59c7816 */ /* 0x000fe40000000000 */
[----:B------:R-:W-:Y:S02]  /*92f10*/  PRMT R152, R163, 0x5410, R153 ;  /* 0x00005410a3987816 */ /* 0x000fe40000000099 */
[----:B------:R-:W-:Y:S02]  /*92f20*/  PRMT R153, R162, 0x5410, R154 ;  /* 0x00005410a2997816 */ /* 0x000fe4000000009a */
[----:B------:R-:W-:Y:S01]  /*92f30*/  PRMT R156, R164, 0x5410, R156 ;  /* 0x00005410a49c7816 */ /* 0x000fe2000000009c */
[----:B0-----:R-:W-:Y:S01]  /*92f40*/  STL.64 [R1+0x480], R16 ;  /* 0x0004801001007387 */ /* 0x001fe20000100a00 */
[----:B------:R-:W-:Y:S02]  /*92f50*/  F2FP.SATFINITE.E5M2.F32.PACK_AB_MERGE_C R219, R235, R234, RZ ;  /* 0x000000eaebdb723e */ /* 0x000fe400048060ff */
[----:B------:R-:W-:Y:S01]  /*92f60*/  PRMT R152, R152, 0x5210, R175 ;  /* 0x0000521098987816 */ /* 0x000fe200000000af */
[----:B------:R-:W-:Y:S01]  /*92f70*/  STL.64 [R1+0x488], R18 ;  /* 0x0004881201007387 */ /* 0x000fe20000100a00 */
[----:B------:R-:W-:Y:S01]  /*92f80*/  BAR.SYNC.DEFER_BLOCKING 0x0 ;  /* 0x0000000000007b1d */ /* 0x000fe20000010000 */
[----:B------:R-:W-:-:S02]  /*92f90*/  PRMT R153, R153, 0x5210, R177 ;  /* 0x0000521099997816 */ /* 0x000fc400000000b1 */
[----:B------:R-:W-:Y:S02]  /*92fa0*/  PRMT R154, R157, 0x5210, R176 ;  /* 0x000052109d9a7816 */ /* 0x000fe400000000b0 */
[----:B------:R-:W-:Y:S02]  /*92fb0*/  PRMT R155, R156, 0x5210, R178 ;  /* 0x000052109c9b7816 */ /* 0x000fe400000000b2 */
[----:B------:R-:W-:Y:S01]  /*92fc0*/  F2FP.SATFINITE.E5M2.F32.PACK_AB_MERGE_C R225, R237, R236, RZ ;  /* 0x000000ecede1723e */ /* 0x000fe200048060ff */
[----:B------:R-:W3:Y:S01]  /*92fd0*/  LDL.LU R234, [R1+0xb58] ;  /* 0x000b580001ea7983 */ /* 0x000ee20000300800 */
[----:B------:R-:W-:-:S03]  /*92fe0*/  F2FP.SATFINITE.E5M2.F32.PACK_AB_MERGE_C R224, R239, R238, RZ ;  /* 0x000000eeefe0723e */ /* 0x000fc600048060ff */
[----:B------:R-:W3:Y:S04]  /*92ff0*/  LDL.LU R235, [R1+0xb5c] ;  /* 0x000b5c0001eb7983 */ /* 0x000ee80000300800 */
[----:B------:R-:W3:Y:S04]  /*93000*/  LDL.LU R236, [R1+0xb60] ;  /* 0x000b600001ec7983 */ /* 0x000ee80000300800 */
[----:B------:R2:W-:Y:S01]  /*93010*/  STSM.16.M88.4 [R222], R152 ;  /* 0x00000098de007844 */ /* 0x0005e20000000200 */
[----:B------:R-:W-:Y:S01]  /*93020*/  BAR.SYNC.DEFER_BLOCKING 0x0 ;  /* 0x0000000000007b1d */ /* 0x000fe20000010000 */
[----:B----4-:R-:W-:-:S05]  /*93030*/  LOP3.LUT R166, R244, 0xffff, RZ, 0xc0, !PT ;  /* 0x0000fffff4a67812 */ /* 0x010fca00078ec0ff */
[----:B------:R-:W0:Y:S01]  /*93040*/  LDS.128 R16, [R8] ;  /* 0x0000000008107984 */ /* 0x000e220000000c00 */
[----:B--2---:R-:W-:Y:S02]  /*93050*/  F2FP.SATFINITE.E5M2.F32.PACK_AB_MERGE_C R154, R241, R240, RZ ;  /* 0x000000f0f19a723e */ /* 0x004fe400048060ff */
[----:B---3--:R-:W-:Y:S02]  /*93060*/  F2FP.SATFINITE.E5M2.F32.PACK_AB_MERGE_C R153, R243, R242, RZ ;  /* 0x000000f2f399723e */ /* 0x008fe400048060ff */
[----:B------:R-:W-:Y:S02]  /*93070*/  LOP3.LUT R168, R245, 0xffff, RZ, 0xc0, !PT ;  /* 0x0000fffff5a87812 */ /* 0x000fe400078ec0ff */
[----:B------:R-:W-:Y:S02]  /*93080*/  LOP3.LUT R163, R246, 0xffff, RZ, 0xc0, !PT ;  /* 0x0000fffff6a37812 */ /* 0x000fe400078ec0ff */
[----:B------:R-:W-:Y:S02]  /*93090*/  LOP3.LUT R170, R247, 0xffff, RZ, 0xc0, !PT ;  /* 0x0000fffff7aa7812 */ /* 0x000fe400078ec0ff */
[----:B------:R-:W-:-:S02]  /*930a0*/  LOP3.LUT R165, R9, 0xffff, RZ, 0xc0, !PT ;  /* 0x0000ffff09a57812 */ /* 0x000fc400078ec0ff */
[----:B------:R-:W2:Y:S04]  /*930b0*/  LDL.LU R9, [R1+0xb64] ;  /* 0x000b640001097983 */ /* 0x000ea80000300800 */
[----:B------:R-:W3:Y:S04]  /*930c0*/  LDL.LU R237, [R1+0xb68] ;  /* 0x000b680001ed7983 */ /* 0x000ee80000300800 */
[----:B------:R-:W3:Y:S04]  /*930d0*/  LDL.LU R238, [R1+0xb6c] ;  /* 0x000b6c0001ee7983 */ /* 0x000ee80000300800 */
[----:B------:R-:W4:Y:S04]  /*930e0*/  LDL.LU R239, [R1+0xb70] ;  /* 0x000b700001ef7983 */ /* 0x000f280000300800 */
[----:B------:R-:W4:Y:S04]  /*930f0*/  LDL.LU R240, [R1+0xb74] ;  /* 0x000b740001f07983 */ /* 0x000f280000300800 */
[----:B------:R-:W3:Y:S04]  /*93100*/  LDL.LU R241, [R1+0xb78] ;  /* 0x000b780001f17983 */ /* 0x000ee80000300800 */
[----:B------:R-:W3:Y:S04]  /*93110*/  LDL.LU R242, [R1+0xb7c] ;  /* 0x000b7c0001f27983 */ /* 0x000ee80000300800 */
[----:B------:R-:W3:Y:S01]  /*93120*/  LDL.LU R243, [R1+0xb80] ;  /* 0x000b800001f37983 */ /* 0x000ee20000300800 */
[----:B------:R-:W-:-:S03]  /*93130*/  LOP3.LUT R174, R248, 0xffff, RZ, 0xc0, !PT ;  /* 0x0000fffff8ae7812 */ /* 0x000fc600078ec0ff */
[----:B------:R-:W3:Y:S01]  /*93140*/  LDL.LU R244, [R1+0xb84] ;  /* 0x000b840001f47983 */ /* 0x000ee20000300800 */
[----:B------:R-:W-:-:S03]  /*93150*/  LOP3.LUT R167, R12, 0xffff, RZ, 0xc0, !PT ;  /* 0x0000ffff0ca77812 */ /* 0x000fc600078ec0ff */
[----:B------:R-:W3:Y:S01]  /*93160*/  LDL.LU R245, [R1+0x8b0] ;  /* 0x0008b00001f57983 */ /* 0x000ee20000300800 */
[----:B------:R-:W-:-:S03]  /*93170*/  LOP3.LUT R164, R10, 0xffff, RZ, 0xc0, !PT ;  /* 0x0000ffff0aa47812 */ /* 0x000fc600078ec0ff */
[----:B------:R-:W3:Y:S04]  /*93180*/  LDL.LU R246, [R1+0x8b4] ;  /* 0x0008b40001f67983 */ /* 0x000ee80000300800 */
[----:B------:R-:W3:Y:S04]  /*93190*/  LDL.LU R247, [R1+0x8b8] ;  /* 0x0008b80001f77983 */ /* 0x000ee80000300800 */
[----:B------:R-:W3:Y:S04]  /*931a0*/  LDL.LU R248, [R1+0x8bc] ;  /* 0x0008bc0001f87983 */ /* 0x000ee80000300800 */
[----:B------:R-:W2:Y:S01]  /*931b0*/  LDL.LU R12, [R1+0x4b0] ;  /* 0x0004b000010c7983 */ /* 0x000ea20000300800 */
[----:B------:R-:W-:-:S03]  /*931c0*/  LOP3.LUT R173, R11, 0xffff, RZ, 0xc0, !PT ;  /* 0x0000ffff0bad7812 */ /* 0x000fc600078ec0ff */
[----:B------:R-:W2:Y:S01]  /*931d0*/  LDL.LU R10, [R1+0x4b4] ;  /* 0x0004b400010a7983 */ /* 0x000ea20000300800 */
        /* <DEDUP_REMOVED lines=61> */
[----:B----4-:R-:W-:-:S03]  /*935b0*/  F2FP.SATFINITE.E5M2.F32.PACK_AB_MERGE_C R158, R14, R11, RZ ;  /* 0x0000000b0e9e723e */ /* 0x010fc600048060ff */
        /* <DEDUP_REMOVED lines=19> */
[----:B------:R-:W-:Y:S02]  /*936f0*/  F2FP.SATFINITE.E5M2.F32.PACK_AB_MERGE_C R236, R240, R239, RZ ;  /* 0x000000eff0ec723e */ /* 0x000fe400048060ff */
[----:B------:R-:W-:Y:S01]  /*93700*/  F2FP.SATFINITE.E5M2.F32.PACK_AB_MERGE_C R231, R235, R234, RZ ;  /* 0x000000eaebe7723e */ /* 0x000fe200048060ff */
[----:B------:R-:W2:Y:S01]  /*93710*/  LDL.LU R239, [R1+0xb0] ;  /* 0x0000b00001ef7983 */ /* 0x000ea20000300800 */
[----:B0-----:R-:W-:-:S03]  /*93720*/  IADD3 R10, P2, R200, R4, RZ ;  /* 0x00000004c80a7210 */ /* 0x001fc60007f5e0ff */
[----:B------:R-:W2:Y:S01]  /*93730*/  LDL.LU R240, [R1+0xb4] ;  /* 0x0000b40001f07983 */ /* 0x000ea20000300800 */
[----:B---3--:R-:W-:Y:S01]  /*93740*/  F2FP.SATFINITE.E5M2.F32.PACK_AB_MERGE_C R234, R242, R241, RZ ;  /* 0x000000f1f2ea723e */ /* 0x008fe200048060ff */
        /* <DEDUP_REMOVED lines=48> */
[----:B------:R-:W-:Y:S02]  /*93a50*/  PRMT R153, R153, 0x3340, R0 ;  /* 0x0000334099997816 */ /* 0x000fe40000000000 */
[----:B------:R-:W-:-:S02]  /*93a60*/  PRMT R164, R156, 0x3340, R164 ;  /* 0x000033409ca47816 */ /* 0x000fc400000000a4 */
[--C-:B------:R-:W-:Y:S02]  /*93a70*/  PRMT R154, R154, 0x3340, R0.reuse ;  /* 0x000033409a9a7816 */ /* 0x100fe40000000000 */
        /* <DEDUP_REMOVED lines=11> */
[----:B------:R-:W-:-:S03]  /*93b30*/  F2FP.SATFINITE.E5M2.F32.PACK_AB_MERGE_C R233, R238, R237, RZ ;  /* 0x000000edeee9723e */ /* 0x000fc600048060ff */
        /* <DEDUP_REMOVED lines=83> */
[----:B------:R-:W-:-:S04]  /*94070*/  SHF.R.U32.HI R155, RZ, 0x8, R165 ;  /* 0x00000008ff9b7819 */ /* 0x000fc800000116a5 */
[----:B------:R-:W-:-:S04]  /*94080*/  LOP3.LUT R155, R155, 0xffff, RZ, 0xc0, !PT ;  /* 0x0000ffff9b9b7812 */ /* 0x000fc800078ec0ff */
        /* <DEDUP_REMOVED lines=62> */
[----:B------:R-:W-:Y:S02]  /*94470*/  SHF.R.U32.HI R163, RZ, 0x8, R163 ;  /* 0x00000008ffa37819 */ /* 0x000fe400000116a3 */
[----:B------:R-:W-:Y:S01]  /*94480*/  SHF.R.U32.HI R156, RZ, 0x8, R173 ;  /* 0x00000008ff9c7819 */ /* 0x000fe200000116ad */
[----:B------:R-:W0:Y:S01]  /*94490*/  LDS.128 R16, [R8] ;  /* 0x0000000008107984 */ /* 0x000e220000000c00 */
[----:B------:R-:W-:-:S02]  /*944a0*/  LOP3.LUT R154, R154, 0xffff, RZ, 0xc0, !PT ;  /* 0x0000ffff9a9a7812 */ /* 0x000fc400078ec0ff */
[----:B------:R-:W-:Y:S02]  /*944b0*/  LOP3.LUT R162, R162, 0xffff, RZ, 0xc0, !PT ;  /* 0x0000ffffa2a27812 */ /* 0x000fe400078ec0ff */
[----:B------:R-:W-:Y:S02]  /*944c0*/  LOP3.LUT R153, R153, 0xffff, RZ, 0xc0, !PT ;  /* 0x0000ffff99997812 */ /* 0x000fe400078ec0ff */
[----:B------:R-:W-:Y:S02]  /*944d0*/  LOP3.LUT R163, R163, 0xffff, RZ, 0xc0, !PT ;  /* 0x0000ffffa3a37812 */ /* 0x000fe400078ec0ff */
[----:B------:R-:W-:Y:S02]  /*944e0*/  LOP3.LUT R156, R156, 0xffff, RZ, 0xc0, !PT ;  /* 0x0000ffff9c9c7812 */ /* 0x000fe400078ec0ff */
[----:B------:R-:W-:Y:S02]  /*944f0*/  PRMT R162, R154, 0x3340, R162 ;  /* 0x000033409aa27816 */ /* 0x000fe400000000a2 */
[----:B------:R-:W-:-:S02]  /*94500*/  PRMT R163, R153, 0x3340, R163 ;  /* 0x0000334099a37816 */ /* 0x000fc400000000a3 */
        /* <DEDUP_REMOVED lines=9> */
[----:B------:R-:W-:Y:S02]  /*945a0*/  PRMT R153, R153, 0x3340, R0 ;  /* 0x0000334099997816 */ /* 0x000fe40000000000 */
[----:B------:R-:W-:Y:S02]  /*945b0*/  PRMT R164, R156, 0x3340, R164 ;  /* 0x000033409ca47816 */ /* 0x000fe400000000a4 */
[----:B------:R-:W-:-:S02]  /*945c0*/  PRMT R156, R165, 0x3340, R0 ;  /* 0x00003340a59c7816 */ /* 0x000fc40000000000 */
        /* <DEDUP_REMOVED lines=135> */
[----:B------:R-:W2:Y:S02]  /*94e40*/  LDL.LU R244, [R1+0xe54] ;  /* 0x000e540001f47983 */ /* 0x000ea40000300800 */
[----:B------:R-:W-:Y:S01]  /*94e50*/  IMAD.X R11, R155, 0x1, R13, P2 ;  /* 0x000000019b0b7824 */ /* 0x000fe200010e060d */
[----:B------:R-:W-:Y:S01]  /*94e60*/  IADD3 R14, P2, R209, R0, RZ ;  /* 0x00000000d10e7210 */ /* 0x000fe20007f5e0ff */
[----:B------:R-:W3:Y:S01]  /*94e70*/  LDL.LU R245, [R1+0x466c] ;  /* 0x00466c0001f57983 */ /* 0x000ee20000300800 */
[----:B------:R-:W-:-:S03]  /*94e80*/  F2FP.SATFINITE.E5M2.F32.PACK_AB_MERGE_C R160, R248, R247, RZ ;  /* 0x000000f7f8a0723e */ /* 0x000fc600048060ff */
[----:B------:R-:W3:Y:S01]  /*94e90*/  LDL.LU R246, [R1+0x4908] ;  /* 0x0049080001f67983 */ /* 0x000ee20000300800 */
[----:B------:R-:W-:-:S03]  /*94ea0*/  IMAD.X R15, R155, 0x1, R7, P2 ;  /* 0x000000019b0f7824 */ /* 0x000fc600010e0607 */
[----:B------:R-:W3:Y:S04]  /*94eb0*/  LDL.LU R247, [R1+0xe50] ;  /* 0x000e500001f77983 */ /* 0x000ee80000300800 */
[----:B------:R-:W3:Y:S04]  /*94ec0*/  LDL.LU R248, [R1+0x4668] ;  /* 0x0046680001f87983 */ /* 0x000ee80000300800 */
[----:B------:R0:W-:Y:S04]  /*94ed0*/  STL.64 [R1+0x10c8], R10 ;  /* 0x0010c80a01007387 */ /* 0x0001e80000100a00 */
[----:B0-----:R-:W3:Y:S04]  /*94ee0*/  LDL.LU R11, [R1+0x48e4] ;  /* 0x0048e400010b7983 */ /* 0x001ee80000300800 */
[----:B------:R-:W3:Y:S04]  /*94ef0*/  LDL.LU R12, [R1+0x1060] ;  /* 0x00106000010c7983 */ /* 0x000ee80000300800 */
[----:B------:R-:W3:Y:S04]  /*94f00*/  LDL.LU R10, [R1+0x48d8] ;  /* 0x0048d800010a7983 */ /* 0x000ee80000300800 */
[----:B------:R0:W-:Y:S02]  /*94f10*/  STL.64 [R1+0x10c0], R14 ;  /* 0x0010c00e01007387 */ /* 0x0001e40000100a00 */
[----:B0-----:R-:W-:-:S05]  /*94f20*/  IADD3 R14, P2, R209, R6, RZ ;  /* 0x00000006d10e7210 */ /* 0x001fca0007f5e0ff */
[----:B------:R-:W-:-:S05]  /*94f30*/  IMAD.X R15, R155, 0x1, R5, P2 ;  /* 0x000000019b0f7824 */ /* 0x000fca00010e0605 */
[----:B------:R0:W-:Y:S04]  /*94f40*/  STL.64 [R1+0x10b8], R14 ;  /* 0x0010b80e01007387 */ /* 0x0001e80000100a00 */
[----:B0-----:R-:W3:Y:S01]  /*94f50*/  LDL.LU R14, [R1+0x105c] ;  /* 0x00105c00010e7983 */ /* 0x001ee20000300800 */
[----:B------:R-:W-:-:S05]  /*94f60*/  IADD3 R16, P2, R209, R4, RZ ;  /* 0x00000004d1107210 */ /* 0x000fca0007f5e0ff */
        /* <DEDUP_REMOVED lines=30> */
[----:B------:R-:W-:Y:S02]  /*95150*/  PRMT R156, R164, 0x5410, R156 ;  /* 0x00005410a49c7816 */ /* 0x000fe4000000009c */
[----:B------:R-:W-:Y:S02]  /*95160*/  PRMT R152, R152, 0x5210, R175 ;  /* 0x0000521098987816 */ /* 0x000fe400000000af */
[----:B------:R-:W-:Y:S02]  /*95170*/  PRMT R153, R153, 0x5210, R177 ;  /* 0x0000521099997816 */ /* 0x000fe400000000b1 */
[----:B------:R-:W-:-:S02]  /*95180*/  PRMT R154, R157, 0x5210, R176 ;  /* 0x000052109d9a7816 */ /* 0x000fc400000000b0 */
[----:B------:R-:W-:Y:S01]  /*95190*/  PRMT R155, R156, 0x5210, R178 ;  /* 0x000052109c9b7816 */ /* 0x000fe200000000b2 */
[----:B------:R-:W-:Y:S06]  /*951a0*/  BAR.SYNC.DEFER_BLOCKING 0x0 ;  /* 0x0000000000007b1d */ /* 0x000fec0000010000 */
[----:B0-----:R4:W-:Y:S04]  /*951b0*/  STL.64 [R1+0x420], R16 ;  /* 0x0004201001007387 */ /* 0x0019e80000100a00 */
[----:B------:R2:W-:Y:S04]  /*951c0*/  STL.64 [R1+0x428], R18 ;  /* 0x0004281201007387 */ /* 0x0005e80000100a00 */
[----:B------:R-:W-:Y:S01]  /*951d0*/  STSM.16.M88.4 [R222], R152 ;  /* 0x00000098de007844 */ /* 0x000fe20000000200 */
[----:B------:R-:W-:-:S02]  /*951e0*/  F2FP.SATFINITE.E5M2.F32.PACK_AB_MERGE_C R186, R235, R232, RZ ;  /* 0x000000e8ebba723e */ /* 0x000fc400048060ff */
[----:B------:R-:W-:Y:S02]  /*951f0*/  F2FP.SATFINITE.E5M2.F32.PACK_AB_MERGE_C R183, R238, R237, RZ ;  /* 0x000000edeeb7723e */ /* 0x000fe400048060ff */
[----:B----4-:R-:W-:Y:S02]  /*95200*/  LOP3.LUT R16, R243, 0xffff, RZ, 0xc0, !PT ;  /* 0x0000fffff3107812 */ /* 0x010fe400078ec0ff */
[----:B--2---:R-:W-:-:S03]  /*95210*/  LOP3.LUT R19, R244, 0xffff, RZ, 0xc0, !PT ;  /* 0x0000fffff4137812 */ /* 0x004fc600078ec0ff */
[----:B------:R0:W-:Y:S01]  /*95220*/  STL [R1+0x5194], R16 ;  /* 0x0051941001007387 */ /* 0x0001e20000100800 */
[----:B---3--:R-:W-:-:S03]  /*95230*/  LOP3.LUT R18, R245, 0xffff, RZ, 0xc0, !PT ;  /* 0x0000fffff5127812 */ /* 0x008fc600078ec0ff */
[----:B------:R-:W-:Y:S01]  /*95240*/  STL [R1+0x51ac], R19 ;  /* 0x0051ac1301007387 */ /* 0x000fe20000100800 */
[----:B------:R-:W-:Y:S02]  /*95250*/  LOP3.LUT R15, R246, 0xffff, RZ, 0xc0, !PT ;  /* 0x0000fffff60f7812 */ /* 0x000fe400078ec0ff */
[----:B------:R-:W-:Y:S02]  /*95260*/  PRMT R162, R16, 0x3340, R18 ;  /* 0x0000334010a27816 */ /* 0x000fe40000000012 */
[----:B------:R-:W-:Y:S01]  /*95270*/  LOP3.LUT R17, R247, 0xffff, RZ, 0xc0, !PT ;  /* 0x0000fffff7117812 */ /* 0x000fe200078ec0ff */
[----:B------:R-:W-:Y:S01]  /*95280*/  STL [R1+0x5190], R18 ;  /* 0x0051901201007387 */ /* 0x000fe20000100800 */
[----:B0-----:R-:W-:-:S03]  /*95290*/  LOP3.LUT R16, R248, 0xffff, RZ, 0xc0, !PT ;  /* 0x0000fffff8107812 */ /* 0x001fc600078ec0ff */
[----:B------:R-:W-:Y:S01]  /*952a0*/  STL [R1+0x518c], R15 ;  /* 0x00518c0f01007387 */ /* 0x000fe20000100800 */
[----:B------:R-:W-:-:S03]  /*952b0*/  PRMT R157, R15, 0x3340, R16 ;  /* 0x000033400f9d7816 */ /* 0x000fc60000000010 */
[----:B------:R-:W-:Y:S04]  /*952c0*/  STL [R1+0x51a4], R17 ;  /* 0x0051a41101007387 */ /* 0x000fe80000100800 */
[----:B------:R0:W-:Y:S01]  /*952d0*/  STL [R1+0x5188], R16 ;  /* 0x0051881001007387 */ /* 0x0001e20000100800 */
[----:B------:R-:W-:Y:S02]  /*952e0*/  PRMT R152, R19, 0x3340, R0 ;  /* 0x0000334013987816 */ /* 0x000fe40000000000 */
[----:B------:R-:W-:Y:S02]  /*952f0*/  LOP3.LUT R11, R11, 0xffff, RZ, 0xc0, !PT ;  /* 0x0000ffff0b0b7812 */ /* 0x000fe400078ec0ff */
[----:B0-----:R-:W-:Y:S02]  /*95300*/  LOP3.LUT R16, R161, 0xffff, RZ, 0xc0, !PT ;  /* 0x0000ffffa1107812 */ /* 0x001fe400078ec0ff */
[----:B------:R-:W-:Y:S01]  /*95310*/  LOP3.LUT R15, R12, 0xffff, RZ, 0xc0, !PT ;  /* 0x0000ffff0c0f7812 */ /* 0x000fe200078ec0ff */
[----:B------:R0:W-:Y:S01]  /*95320*/  STL [R1+0x519c], R11 ;  /* 0x00519c0b01007387 */ /* 0x0001e20000100800 */
[----:B------:R-:W-:-:S02]  /*95330*/  LOP3.LUT R12, R160, 0xffff, RZ, 0xc0, !PT ;  /* 0x0000ffffa00c7812 */ /* 0x000fc400078ec0ff */
[----:B------:R-:W-:Y:S02]  /*95340*/  LOP3.LUT R10, R10, 0xffff, RZ, 0xc0, !PT ;  /* 0x0000ffff0a0a7812 */ /* 0x000fe400078ec0ff */
[----:B------:R-:W-:Y:S01]  /*95350*/  PRMT R156, R11, 0x3340, R15 ;  /* 0x000033400b9c7816 */ /* 0x000fe2000000000f */
[----:B------:R-:W-:Y:S01]  /*95360*/  STL [R1+0x51a0], R16 ;  /* 0x0051a01001007387 */ /* 0x000fe20000100800 */
[----:B------:R-:W-:-:S03]  /*95370*/  PRMT R162, R162, 0x5410, R152 ;  /* 0x00005410a2a27816 */ /* 0x000fc60000000098 */
[----:B------:R-:W-:Y:S01]  /*95380*/  STL [R1+0x5198], R15 ;  /* 0x0051980f01007387 */ /* 0x000fe20000100800 */
[----:B------:R-:W-:-:S03]  /*95390*/  PRMT R152, R17, 0x3340, R0 ;  /* 0x0000334011987816 */ /* 0x000fc60000000000 */
[----:B------:R-:W-:Y:S01]  /*953a0*/  STL [R1+0x51b0], R10 ;  /* 0x0051b00a01007387 */ /* 0x000fe20000100800 */
[----:B------:R-:W-:-:S03]  /*953b0*/  F2FP.SATFINITE.E5M2.F32.PACK_AB_MERGE_C R153, R242, R241, RZ ;  /* 0x000000f1f299723e */ /* 0x000fc600048060ff */
[----:B------:R1:W-:Y:S01]  /*953c0*/  STL [R1+0x51b4], R12 ;  /* 0x0051b40c01007387 */ /* 0x0003e20000100800 */
[----:B------:R-:W-:Y:S02]  /*953d0*/  PRMT R157, R157, 0x5410, R152 ;  /* 0x000054109d9d7816 */ /* 0x000fe40000000098 */
[----:B------:R-:W-:Y:S01]  /*953e0*/  PRMT R152, R16, 0x3340, R0 ;  /* 0x0000334010987816 */ /* 0x000fe20000000000 */
[----:B------:R-:W-:Y:S01]  /*953f0*/  BAR.SYNC.DEFER_BLOCKING 0x0 ;  /* 0x0000000000007b1d */ /* 0x000fe20000010000 */
[----:B------:R-:W-:Y:S02]  /*95400*/  F2FP.SATFINITE.E5M2.F32.PACK_AB_MERGE_C R154, R240, R239, RZ ;  /* 0x000000eff09a723e */ /* 0x000fe400048060ff */
[----:B------:R-:W-:Y:S02]  /*95410*/  PRMT R156, R156, 0x5410, R152 ;  /* 0x000054109c9c7816 */ /* 0x000fe40000000098 */
[----:B0-----:R-:W-:-:S05]  /*95420*/  LOP3.LUT R11, R14, 0xffff, RZ, 0xc0, !PT ;  /* 0x0000ffff0e0b7812 */ /* 0x001fca00078ec0ff */
[----:B------:R0:W-:Y:S04]  /*95430*/  STL [R1+0x51a8], R11 ;  /* 0x0051a80b01007387 */ /* 0x0001e80000100800 */
[----:B------:R-:W2:Y:S04]  /*95440*/  LDL.LU R235, [R1+0xbe8] ;  /* 0x000be80001eb7983 */ /* 0x000ea80000300800 */
[----:B------:R-:W2:Y:S04]  /*95450*/  LDL.LU R237, [R1+0xbec] ;  /* 0x000bec0001ed7983 */ /* 0x000ea80000300800 */
[----:B------:R-:W3:Y:S04]  /*95460*/  LDL.LU R242, [R1+0xbf0] ;  /* 0x000bf00001f27983 */ /* 0x000ee80000300800 */
[----:B------:R-:W3:Y:S04]  /*95470*/  LDL.LU R243, [R1+0xbf4] ;  /* 0x000bf40001f37983 */ /* 0x000ee80000300800 */
[----:B------:R-:W4:Y:S01]  /*95480*/  LDS.128 R16, [R8] ;  /* 0x0000000008107984 */ /* 0x000f220000000c00 */
[----:B------:R-:W-:-:S02]  /*95490*/  PRMT R152, R12, 0x3340, R0 ;  /* 0x000033400c987816 */ /* 0x000fc40000000000 */
[----:B------:R-:W-:Y:S01]  /*954a0*/  LOP3.LUT R14, R159, 0xffff, RZ, 0xc0, !PT ;  /* 0x0000ffff9f0e7812 */ /* 0x000fe200078ec0ff */
[----:B------:R-:W2:Y:S01]  /*954b0*/  LDL.LU R244, [R1+0xbf8] ;  /* 0x000bf80001f47983 */ /* 0x000ea20000300800 */
[----:B-1----:R-:W-:-:S03]  /*954c0*/  LOP3.LUT R12, R158, 0xffff, RZ, 0xc0, !PT ;  /* 0x0000ffff9e0c7812 */ /* 0x002fc600078ec0ff */
[----:B------:R-:W2:Y:S01]  /*954d0*/  LDL.LU R245, [R1+0xbfc] ;  /* 0x000bfc0001f57983 */ /* 0x000ea20000300800 */
[----:B------:R-:W-:Y:S02]  /*954e0*/  PRMT R155, R10, 0x3340, R11 ;  /* 0x000033400a9b7816 */ /* 0x000fe4000000000b */
[----:B0-----:R-:W-:Y:S01]  /*954f0*/  LOP3.LUT R11, R154, 0xffff, RZ, 0xc0, !PT ;  /* 0x0000ffff9a0b7812 */ /* 0x001fe200078ec0ff */
[----:B------:R-:W-:Y:S04]  /*95500*/  STL [R1+0x51c4], R14 ;  /* 0x0051c40e01007387 */ /* 0x000fe80000100800 */
[----:B------:R-:W-:Y:S04]  /*95510*/  STL [R1+0x51c0], R12 ;  /* 0x0051c00c01007387 */ /* 0x000fe80000100800 */
[----:B------:R-:W2:Y:S04]  /*95520*/  LDL.LU R238, [R1+0x8e0] ;  /* 0x0008e00001ee7983 */ /* 0x000ea80000300800 */
[----:B------:R-:W-:Y:S04]  /*95530*/  STL [R1+0x51bc], R11 ;  /* 0x0051bc0b01007387 */ /* 0x000fe80000100800 */
[----:B------:R-:W2:Y:S01]  /*95540*/  LDL.LU R239, [R1+0x8e4] ;  /* 0x0008e40001ef7983 */ /* 0x000ea20000300800 */
[----:B------:R-:W-:-:S05]  /*95550*/  LOP3.LUT R10, R153, 0xffff, RZ, 0xc0, !PT ;  /* 0x0000ffff990a7812 */ /* 0x000fca00078ec0ff */
[----:B------:R0:W-:Y:S01]  /*95560*/  STL [R1+0x51b8], R10 ;  /* 0x0051b80a01007387 */ /* 0x0001e20000100800 */
[----:B------:R-:W-:-:S03]  /*95570*/  PRMT R155, R155, 0x5410, R152 ;  /* 0x000054109b9b7816 */ /* 0x000fc60000000098 */
[----:B------:R-:W2:Y:S04]  /*95580*/  LDL.LU R246, [R1+0x8e8] ;  /* 0x0008e80001f67983 */ /* 0x000ea80000300800 */
[----:B------:R-:W2:Y:S01]  /*95590*/  LDL.LU R247, [R1+0x8ec] ;  /* 0x0008ec0001f77983 */ /* 0x000ea20000300800 */
[----:B------:R-:W-:Y:S02]  /*955a0*/  PRMT R152, R162, 0x4210, R14 ;  /* 0x00004210a2987816 */ /* 0x000fe4000000000e */
[----:B------:R-:W-:Y:S01]  /*955b0*/  PRMT R153, R157, 0x4210, R12 ;  /* 0x000042109d997816 */ /* 0x000fe2000000000c */
[----:B------:R-:W2:Y:S01]  /*955c0*/  LDL.LU R240, [R1+0x8f0] ;  /* 0x0008f00001f07983 */ /* 0x000ea20000300800 */
[----:B------:R-:W-:Y:S02]  /*955d0*/  PRMT R154, R156, 0x4210, R11 ;  /* 0x000042109c9a7816 */ /* 0x000fe4000000000b */
[----:B------:R-:W-:Y:S01]  /*955e0*/  PRMT R155, R155, 0x4210, R10 ;  /* 0x000042109b9b7816 */ /* 0x000fe2000000000a */
[----:B------:R-:W-:Y:S01]  /*955f0*/  BAR.SYNC.DEFER_BLOCKING 0x0 ;  /* 0x0000000000007b1d */ /* 0x000fe20000010000 */
[----:B0-----:R-:W-:-:S05]  /*95600*/  IADD3 R10, P2, R210, R2, RZ ;  /* 0x00000002d20a7210 */ /* 0x001fca0007f5e0ff */
[----:B------:R-:W2:Y:S04]  /*95610*/  LDL.LU R241, [R1+0x8f4] ;  /* 0x0008f40001f17983 */ /* 0x000ea80000300800 */
[----:B----4-:R-:W-:Y:S04]  /*95620*/  STL.64 [R1+0x410], R16 ;  /* 0x0004101001007387 */ /* 0x010fe80000100a00 */
[----:B------:R-:W-:Y:S04]  /*95630*/  STL.64 [R1+0x418], R18 ;  /* 0x0004181201007387 */ /* 0x000fe80000100a00 */
[----:B------:R-:W4:Y:S04]  /*95640*/  LDL.LU R248, [R1+0x8f8] ;  /* 0x0008f80001f87983 */ /* 0x000f280000300800 */
[----:B------:R0:W-:Y:S04]  /*95650*/  STSM.16.M88.4 [R222], R152 ;  /* 0x00000098de007844 */ /* 0x0001e80000000200 */
[----:B------:R-:W4:Y:S01]  /*95660*/  LDL.LU R12, [R1+0x8fc] ;  /* 0x0008fc00010c7983 */ /* 0x000f220000300800 */
[----:B0-----:R-:W-:-:S03]  /*95670*/  SHF.R.S32.HI R152, RZ, 0x1f, R210 ;  /* 0x0000001fff987819 */ /* 0x001fc600000114d2 */
[----:B------:R-:W-:Y:S02]  /*95680*/  STL [R1+0x53fc], R222 ;  /* 0x0053fcde01007387 */ /* 0x000fe40000100800 */
[----:B------:R-:W-:-:S05]  /*95690*/  IMAD.X R11, R152, 0x1, R13, P2 ;  /* 0x00000001980b7824 */ /* 0x000fca00010e060d */
[----:B------:R0:W-:Y:S04]  /*956a0*/  STL.64 [R1+0x10a8], R10 ;  /* 0x0010a80a01007387 */ /* 0x0001e80000100a00 */
[----:B0-----:R-:W4:Y:S04]  /*956b0*/  LDL.LU R10, [R1+0x900] ;  /* 0x00090000010a7983 */ /* 0x001f280000300800 */
[----:B------:R-:W4:Y:S04]  /*956c0*/  LDL.LU R11, [R1+0x904] ;  /* 0x00090400010b7983 */ /* 0x000f280000300800 */
[----:B------:R-:W4:Y:S04]  /*956d0*/  LDL.LU R14, [R1+0x908] ;  /* 0x00090800010e7983 */ /* 0x000f280000300800 */
[----:B------:R-:W4:Y:S01]  /*956e0*/  LDL.LU R8, [R1+0x90c] ;  /* 0x00090c0001087983 */ /* 0x000f220000300800 */
[----:B------:R-:W-:-:S05]  /*956f0*/  IADD3 R16, P2, R210, R0, RZ ;  /* 0x00000000d2107210 */ /* 0x000fca0007f5e0ff */
[----:B------:R-:W-:Y:S01]  /*95700*/  IMAD.X R17, R152, 0x1, R7, P2 ;  /* 0x0000000198117824 */ /* 0x000fe200010e0607 */
[----:B---3--:R-:W-:Y:S02]  /*95710*/  F2FP.SATFINITE.E5M2.F32.PACK_AB_MERGE_C R176, R243, R242, RZ ;  /* 0x000000f2f3b0723e */ /* 0x008fe400048060ff */
[----:B------:R-:W3:Y:S04]  /*95720*/  LDL.LU R242, [R1+0x910] ;  /* 0x0009100001f27983 */ /* 0x000ee80000300800 */
[----:B------:R-:W3:Y:S04]  /*95730*/  LDL.LU R243, [R1+0x914] ;  /* 0x0009140001f37983 */ /* 0x000ee80000300800 */
[----:B------:R0:W-:Y:S01]  /*95740*/  STL.64 [R1+0x10a0], R16 ;  /* 0x0010a01001007387 */ /* 0x0001e20000100a00 */
[----:B--2---:R-:W-:-:S03]  /*95750*/  F2FP.SATFINITE.E5M2.F32.PACK_AB_MERGE_C R177, R245, R244, RZ ;  /* 0x000000f4f5b1723e */ /* 0x004fc600048060ff */
[----:B------:R-:W2:Y:S04]  /*95760*/  LDL.LU R244, [R1+0x918] ;  /* 0x0009180001f47983 */ /* 0x000ea80000300800 */
[----:B------:R-:W2:Y:S01]  /*95770*/  LDL.LU R245, [R1+0x91c] ;  /* 0x00091c0001f57983 */ /* 0x000ea20000300800 */
[----:B0-----:R-:W-:-:S05]  /*95780*/  IADD3 R16, P2, R210, R6, RZ ;  /* 0x00000006d2107210 */ /* 0x001fca0007f5e0ff */
[----:B------:R-:W-:Y:S01]  /*95790*/  IMAD.X R17, R152, 0x1, R5, P2 ;  /* 0x0000000198117824 */ /* 0x000fe200010e0605 */
[----:B------:R-:W-:-:S05]  /*957a0*/  F2FP.SATFINITE.E5M2.F32.PACK_AB_MERGE_C R15, R239, R238, RZ ;  /* 0x000000eeef0f723e */ /* 0x000fca00048060ff */
[----:B------:R0:W-:Y:S04]  /*957b0*/  STL [R1+0x4878], R15 ;  /* 0x0048780f01007387 */ /* 0x0001e80000100800 */
[----:B------:R1:W-:Y:S01]  /*957c0*/  STL.64 [R1+0x1098], R16 ;  /* 0x0010981001007387 */ /* 0x0003e20000100a00 */
[----:B------:R-:W-:-:S03]  /*957d0*/  F2FP.SATFINITE.E5M2.F32.PACK_AB_MERGE_C R179, R237, R235, RZ ;  /* 0x000000ebedb3723e */ /* 0x000fc600048060ff */
[----:B------:R-:W2:Y:S01]  /*957e0*/  LDL.LU R235, [R1+0x920] ;  /* 0x0009200001eb7983 */ /* 0x000ea20000300800 */
[----:B0-----:R-:W-:-:S03]  /*957f0*/  F2FP.SATFINITE.E5M2.F32.PACK_AB_MERGE_C R15, R247, R246, RZ ;  /* 0x000000f6f70f723e */ /* 0x001fc600048060ff */
[----:B------:R-:W2:Y:S01]  /*95800*/  LDL.LU R237, [R1+0x924] ;  /* 0x0009240001ed7983 */ /* 0x000ea20000300800 */
[----:B-1----:R-:W-:-:S05]  /*95810*/  IADD3 R16, P2, R210, R4, RZ ;  /* 0x00000004d2107210 */ /* 0x002fca0007f5e0ff */
[----:B------:R-:W-:-:S05]  /*95820*/  IMAD.X R17, R152, 0x1, R3, P2 ;  /* 0x0000000198117824 */ /* 0x000fca00010e0603 */
[----:B------:R-:W-:Y:S04]  /*95830*/  STL.64 [R1+0x1090], R16 ;  /* 0x0010901001007387 */ /* 0x000fe80000100a00 */
[----:B------:R0:W-:Y:S04]  /*95840*/  STL [R1+0x48a4], R15 ;  /* 0x0048a40f01007387 */ /* 0x0001e80000100800 */
[----:B------:R-:W2:Y:S04]  /*95850*/  LDL.LU R246, [R1+0x928] ;  /* 0x0009280001f67983 */ /* 0x000ea80000300800 */
[----:B------:R-:W2:Y:S01]  /*95860*/  LDL.LU R247, [R1+0x92c] ;  /* 0x00092c0001f77983 */ /* 0x000ea20000300800 */
[----:B0-----:R-:W-:-:S03]  /*95870*/  F2FP.SATFINITE.E5M2.F32.PACK_AB_MERGE_C R15, R241, R240, RZ ;  /* 0x000000f0f10f723e */ /* 0x001fc600048060ff */
[----:B------:R-:W2:Y:S04]  /*95880*/  LDL.LU R240, [R1+0x930] ;  /* 0x0009300001f07983 */ /* 0x000ea80000300800 */
[----:B------:R-:W2:Y:S04]  /*95890*/  LDL.LU R241, [R1+0x934] ;  /* 0x0009340001f17983 */ /* 0x000ea80000300800 */
[----:B------:R4:W-:Y:S01]  /*958a0*/  STL [R1+0x4810], R15 ;  /* 0x0048100f01007387 */ /* 0x0009e20000100800 */
[----:B------:R-:W-:Y:S02]  /*958b0*/  SHF.R.S32.HI R152, RZ, 0x1f, R211 ;  /* 0x0000001fff987819 */ /* 0x000fe400000114d3 */
[----:B------:R-:W-:-:S02]  /*958c0*/  IADD3 R16, P2, R211, R2, RZ ;  /* 0x00000002d3107210 */ /* 0x000fc40007f5e0ff */
[----:B----4-:R-:W-:Y:S02]  /*958d0*/  F2FP.SATFINITE.E5M2.F32.PACK_AB_MERGE_C R15, R12, R248, RZ ;  /* 0x000000f80c0f723e */ /* 0x010fe400048060ff */
[----:B------:R-:W4:Y:S04]  /*958e0*/  LDL.LU R248, [R1+0x938] ;  /* 0x0009380001f87983 */ /* 0x000f280000300800 */
[----:B------:R-:W4:Y:S01]  /*958f0*/  LDL.LU R12, [R1+0x93c] ;  /* 0x00093c00010c7983 */ /* 0x000f220000300800 */
[----:B------:R-:W-:-:S03]  /*95900*/  IMAD.X R17, R152, 0x1, R13, P2 ;  /* 0x0000000198117824 */ /* 0x000fc600010e060d */
[----:B------:R0:W-:Y:S02]  /*95910*/  STL [R1+0x482c], R15 ;  /* 0x00482c0f01007387 */ /* 0x0001e40000100800 */
[----:B0-----:R-:W-:Y:S02]  /*95920*/  F2FP.SATFINITE.E5M2.F32.PACK_AB_MERGE_C R15, R11, R10, RZ ;  /* 0x0000000a0b0f723e */ /* 0x001fe400048060ff */
[----:B------:R-:W4:Y:S04]  /*95930*/  LDL.LU R10, [R1+0x940] ;  /* 0x00094000010a7983 */ /* 0x000f280000300800 */
[----:B------:R-:W4:Y:S01]  /*95940*/  LDL.LU R11, [R1+0x944] ;  /* 0x00094400010b7983 */ /* 0x000f220000300800 */
[----:B------:R-:W-:Y:S02]  /*95950*/  F2FP.SATFINITE.E5M2.F32.PACK_AB_MERGE_C R8, R8, R14, RZ ;  /* 0x0000000e0808723e */ /* 0x000fe400048060ff */
[----:B------:R-:W-:Y:S01]  /*95960*/  IADD3 R14, P2, R211, R0, RZ ;  /* 0x00000000d30e7210 */ /* 0x000fe20007f5e0ff */
[----:B------:R-:W-:Y:S04]  /*95970*/  STL.64 [R1+0x1088], R16 ;  /* 0x0010881001007387 */ /* 0x000fe80000100a00 */
[----:B------:R0:W-:Y:S04]  /*95980*/  STL [R1+0x4804], R15 ;  /* 0x0048040f01007387 */ /* 0x0001e80000100800 */
[----:B------:R-:W-:Y:S01]  /*95990*/  STL [R1+0x4808], R8 ;  /* 0x0048080801007387 */ /* 0x000fe20000100800 */
[----:B0-----:R-:W-:-:S05]  /*959a0*/  IMAD.X R15, R152, 0x1, R7, P2 ;  /* 0x00000001980f7824 */ /* 0x001fca00010e0607 */
[----:B------:R0:W-:Y:S04]  /*959b0*/  STL.64 [R1+0x1080], R14 ;  /* 0x0010800e01007387 */ /* 0x0001e80000100a00 */
[----:B0-----:R-:W4:Y:S04]  /*959c0*/  LDL.LU R14, [R1+0x948] ;  /* 0x00094800010e7983 */ /* 0x001f280000300800 */
[----:B------:R-:W4:Y:S04]  /*959d0*/  LDL.LU R8, [R1+0x94c] ;  /* 0x00094c0001087983 */ /* 0x000f280000300800 */
[----:B------:R-:W4:Y:S04]  /*959e0*/  LDL.LU R238, [R1+0x950] ;  /* 0x0009500001ee7983 */ /* 0x000f280000300800 */
[----:B------:R-:W4:Y:S01]  /*959f0*/  LDL.LU R239, [R1+0x954] ;  /* 0x0009540001ef7983 */ /* 0x000f220000300800 */
[----:B------:R-:W-:-:S05]  /*95a00*/  IADD3 R16, P2, R211, R6, RZ ;  /* 0x00000006d3107210 */ /* 0x000fca0007f5e0ff */
[----:B------:R-:W-:Y:S01]  /*95a10*/  IMAD.X R17, R152, 0x1, R5, P2 ;  /* 0x0000000198117824 */ /* 0x000fe200010e0605 */
[----:B---3--:R-:W-:-:S05]  /*95a20*/  F2FP.SATFINITE.E5M2.F32.PACK_AB_MERGE_C R15, R243, R242, RZ ;  /* 0x000000f2f30f723e */ /* 0x008fca00048060ff */
[----:B------:R2:W-:Y:S04]  /*95a30*/  STL [R1+0x47fc], R15 ;  /* 0x0047fc0f01007387 */ /* 0x0005e80000100800 */
[----:B------:R-:W3:Y:S04]  /*95a40*/  LDL.LU R242, [R1+0x958] ;  /* 0x0009580001f27983 */ /* 0x000ee80000300800 */
[----:B------:R-:W3:Y:S01]  /*95a50*/  LDL.LU R243, [R1+0x95c] ;  /* 0x00095c0001f37983 */ /* 0x000ee20000300800 */
[----:B--2---:R-:W-:-:S05]  /*95a60*/  F2FP.SATFINITE.E5M2.F32.PACK_AB_MERGE_C R15, R245, R244, RZ ;  /* 0x000000f4f50f723e */ /* 0x004fca00048060ff */
[----:B------:R-:W-:Y:S04]  /*95a70*/  STL [R1+0x4800], R15 ;  /* 0x0048000f01007387 */ /* 0x000fe80000100800 */
[----:B------:R-:W2:Y:S04]  /*95a80*/  LDL.LU R244, [R1+0x960] ;  /* 0x0009600001f47983 */ /* 0x000ea80000300800 */
[----:B------:R-:W2:Y:S04]  /*95a90*/  LDL.LU R245, [R1+0x964] ;  /* 0x0009640001f57983 */ /* 0x000ea80000300800 */
[----:B------:R0:W-:Y:S02]  /*95aa0*/  STL.64 [R1+0x1078], R16 ;  /* 0x0010781001007387 */ /* 0x0001e40000100a00 */
[----:B0-----:R-:W-:-:S05]  /*95ab0*/  IADD3 R16, P2, R211, R4, RZ ;  /* 0x00000004d3107210 */ /* 0x001fca0007f5e0ff */
[----:B------:R-:W-:-:S05]  /*95ac0*/  IMAD.X R17, R152, 0x1, R3, P2 ;  /* 0x0000000198117824 */ /* 0x000fca00010e0603 */
[----:B------:R0:W-:Y:S01]  /*95ad0*/  STL.64 [R1+0x1070], R16 ;  /* 0x0010701001007387 */ /* 0x0001e20000100a00 */
[----:B------:R-:W-:Y:S02]  /*95ae0*/  SHF.R.S32.HI R152, RZ, 0x1f, R212 ;  /* 0x0000001fff987819 */ /* 0x000fe400000114d4 */
[----:B0-----:R-:W-:Y:S02]  /*95af0*/  F2FP.SATFINITE.E5M2.F32.PACK_AB_MERGE_C R16, R237, R235, RZ ;  /* 0x000000ebed10723e */ /* 0x001fe400048060ff */
[----:B------:R-:W-:Y:S02]  /*95b00*/  F2FP.SATFINITE.E5M2.F32.PACK_AB_MERGE_C R15, R247, R246, RZ ;  /* 0x000000f6f70f723e */ /* 0x000fe400048060ff */
[----:B------:R-:W2:Y:S04]  /*95b10*/  LDL.LU R246, [R1+0x968] ;  /* 0x0009680001f67983 */ /* 0x000ea80000300800 */
[----:B------:R0:W-:Y:S04]  /*95b20*/  STL [R1+0x47f4], R16 ;  /* 0x0047f41001007387 */ /* 0x0001e80000100800 */
[----:B------:R-:W2:Y:S04]  /*95b30*/  LDL.LU R247, [R1+0x96c] ;  /* 0x00096c0001f77983 */ /* 0x000ea80000300800 */
[----:B------:R1:W-:Y:S01]  /*95b40*/  STL [R1+0x47f8], R15 ;  /* 0x0047f80f01007387 */ /* 0x0003e20000100800 */
[----:B0-----:R-:W-:-:S05]  /*95b50*/  IADD3 R16, P2, R212, R2, RZ ;  /* 0x00000002d4107210 */ /* 0x001fca0007f5e0ff */
[----:B------:R-:W-:Y:S01]  /*95b60*/  IMAD.X R17, R152, 0x1, R13, P2 ;  /* 0x0000000198117824 */ /* 0x000fe200010e060d */
[----:B-1----:R-:W-:Y:S02]  /*95b70*/  F2FP.SATFINITE.E5M2.F32.PACK_AB_MERGE_C R15, R241, R240, RZ ;  /* 0x000000f0f10f723e */ /* 0x002fe400048060ff */
[----:B----4-:R-:W-:-:S03]  /*95b80*/  F2FP.SATFINITE.E5M2.F32.PACK_AB_MERGE_C R12, R12, R248, RZ ;  /* 0x000000f80c0c723e */ /* 0x010fc600048060ff */
[----:B------:R0:W-:Y:S04]  /*95b90*/  STL [R1+0x47ec], R15 ;  /* 0x0047ec0f01007387 */ /* 0x0001e80000100800 */
[----:B------:R-:W4:Y:S04]  /*95ba0*/  LDL.LU R240, [R1+0x970] ;  /* 0x0009700001f07983 */ /* 0x000f280000300800 */
[----:B------:R-:W4:Y:S04]  /*95bb0*/  LDL.LU R241, [R1+0x974] ;  /* 0x0009740001f17983 */ /* 0x000f280000300800 */
[----:B------:R-:W-:Y:S04]  /*95bc0*/  STL.64 [R1+0x1068], R16 ;  /* 0x0010681001007387 */ /* 0x000fe80000100a00 */
[----:B------:R1:W-:Y:S04]  /*95bd0*/  STL [R1+0x47f0], R12 ;  /* 0x0047f00c01007387 */ /* 0x0003e80000100800 */
[----:B------:R-:W4:Y:S01]  /*95be0*/  LDL.LU R248, [R1+0x978] ;  /* 0x0009780001f87983 */ /* 0x000f220000300800 */
[----:B0-----:R-:W-:-:S02]  /*95bf0*/  F2FP.SATFINITE.E5M2.F32.PACK_AB_MERGE_C R15, R11, R10, RZ ;  /* 0x0000000a0b0f723e */ /* 0x001fc400048060ff */
[----:B------:R-:W-:Y:S01]  /*95c00*/  IADD3 R10, P2, R212, R0, RZ ;  /* 0x00000000d40a7210 */ /* 0x000fe20007f5e0ff */
[----:B-1----:R-:W4:Y:S04]  /*95c10*/  LDL.LU R12, [R1+0x97c] ;  /* 0x00097c00010c7983 */ /* 0x002f280000300800 */
[----:B------:R-:W-:Y:S01]  /*95c20*/  IMAD.X R11, R152, 0x1, R7, P2 ;  /* 0x00000001980b7824 */ /* 0x000fe200010e0607 */
[----:B------:R-:W-:Y:S04]  /*95c30*/  STL [R1+0x467c], R15 ;  /* 0x00467c0f01007387 */ /* 0x000fe80000100800 */
[----:B------:R0:W-:Y:S04]  /*95c40*/  STL.64 [R1+0x1060], R10 ;  /* 0x0010600a01007387 */ /* 0x0001e80000100a00 */
[----:B0-----:R-:W4:Y:S04]  /*95c50*/  LDL.LU R10, [R1+0x980] ;  /* 0x00098000010a7983 */ /* 0x001f280000300800 */
[----:B------:R-:W4:Y:S01]  /*95c60*/  LDL.LU R11, [R1+0x984] ;  /* 0x00098400010b7983 */ /* 0x000f220000300800 */
[----:B------:R-:W-:-:S03]  /*95c70*/  F2FP.SATFINITE.E5M2.F32.PACK_AB_MERGE_C R15, R8, R14, RZ ;  /* 0x0000000e080f723e */ /* 0x000fc600048060ff */
[----:B------:R-:W4:Y:S04]  /*95c80*/  LDL.LU R14, [R1+0x988] ;  /* 0x00098800010e7983 */ /* 0x000f280000300800 */
[----:B------:R-:W4:Y:S01]  /*95c90*/  LDL.LU R8, [R1+0x98c] ;  /* 0x00098c0001087983 */ /* 0x000f220000300800 */
[----:B------:R-:W-:-:S03]  /*95ca0*/  IADD3 R16, P2, R212, R6, RZ ;  /* 0x00000006d4107210 */ /* 0x000fc60007f5e0ff */
[----:B------:R0:W-:Y:S02]  /*95cb0*/  STL [R1+0x47e8], R15 ;  /* 0x0047e80f01007387 */ /* 0x0001e40000100800 */
[----:B------:R-:W-:Y:S01]  /*95cc0*/  IMAD.X R17, R152, 0x1, R5, P2 ;  /* 0x0000000198117824 */ /* 0x000fe200010e0605 */
[----:B0-----:R-:W-:-:S05]  /*95cd0*/  F2FP.SATFINITE.E5M2.F32.PACK_AB_MERGE_C R15, R239, R238, RZ ;  /* 0x000000eeef0f723e */ /* 0x001fca00048060ff */
[----:B------:R-:W-:Y:S04]  /*95ce0*/  STL [R1+0x4678], R15 ;  /* 0x0046780f01007387 */ /* 0x000fe80000100800 */
[----:B------:R0:W-:Y:S02]  /*95cf0*/  STL.64 [R1+0x1058], R16 ;  /* 0x0010581001007387 */ /* 0x0001e40000100a00 */
[----:B0-----:R-:W-:-:S05]  /*95d00*/  IADD3 R16, P2, R212, R4, RZ ;  /* 0x00000004d4107210 */ /* 0x001fca0007f5e0ff */
[----:B------:R-:W-:Y:S01]  /*95d10*/  IMAD.X R17, R152, 0x1, R3, P2 ;  /* 0x0000000198117824 */ /* 0x000fe200010e0603 */
[----:B------:R-:W-:-:S04]  /*95d20*/  F2FP.SATFINITE.E5M2.F32.PACK_AB_MERGE_C R187, R229, R226, RZ ;  /* 0x000000e2e5bb723e */ /* 0x000fc800048060ff */
[----:B------:R3:W-:Y:S04]  /*95d30*/  STL.64 [R1+0x1050], R16 ;  /* 0x0010501001007387 */ /* 0x0007e80000100a00 */
[----:B------:R-:W4:Y:S01]  /*95d40*/  LDL.LU R229, [R1+0x990] ;  /* 0x0009900001e57983 */ /* 0x000f220000300800 */
[----:B------:R-:W-:Y:S02]  /*95d50*/  SHF.R.S32.HI R152, RZ, 0x1f, R213 ;  /* 0x0000001fff987819 */ /* 0x000fe400000114d5 */
[----:B---3--:R-:W-:-:S05]  /*95d60*/  F2FP.SATFINITE.E5M2.F32.PACK_AB_MERGE_C R16, R243, R242, RZ ;  /* 0x000000f2f310723e */ /* 0x008fca00048060ff */
[----:B------:R0:W-:Y:S04]  /*95d70*/  STL [R1+0x4674], R16 ;  /* 0x0046741001007387 */ /* 0x0001e80000100800 */
[----:B------:R-:W3:Y:S01]  /*95d80*/  LDL.LU R232, [R1+0x994] ;  /* 0x0009940001e87983 */ /* 0x000ee20000300800 */
[----:B--2---:R-:W-:-:S05]  /*95d90*/  F2FP.SATFINITE.E5M2.F32.PACK_AB_MERGE_C R15, R245, R244, RZ ;  /* 0x000000f4f50f723e */ /* 0x004fca00048060ff */
[----:B------:R1:W-:Y:S04]  /*95da0*/  STL [R1+0x4664], R15 ;  /* 0x0046640f01007387 */ /* 0x0003e80000100800 */
[----:B------:R-:W2:Y:S04]  /*95db0*/  LDL.LU R235, [R1+0x998] ;  /* 0x0009980001eb7983 */ /* 0x000ea80000300800 */
[----:B------:R-:W2:Y:S04]  /*95dc0*/  LDL.LU R237, [R1+0x99c] ;  /* 0x00099c0001ed7983 */ /* 0x000ea80000300800 */
[----:B------:R-:W2:Y:S04]  /*95dd0*/  LDL.LU R242, [R1+0x9a0] ;  /* 0x0009a00001f27983 */ /* 0x000ea80000300800 */
[----:B------:R-:W2:Y:S01]  /*95de0*/  LDL.LU R243, [R1+0x9a4] ;  /* 0x0009a40001f37983 */ /* 0x000ea20000300800 */
[----:B0-----:R-:W-:-:S03]  /*95df0*/  IADD3 R16, P2, R213, R2, RZ ;  /* 0x00000002d5107210 */ /* 0x001fc60007f5e0ff */
[----:B------:R-:W2:Y:S04]  /*95e00*/  LDL.LU R244, [R1+0x9a8] ;  /* 0x0009a80001f47983 */ /* 0x000ea80000300800 */
[----:B------:R-:W2:Y:S01]  /*95e10*/  LDL.LU R245, [R1+0x9ac] ;  /* 0x0009ac0001f57983 */ /* 0x000ea20000300800 */
[----:B------:R-:W-:Y:S01]  /*95e20*/  IMAD.X R17, R152, 0x1, R13, P2 ;  /* 0x0000000198117824 */ /* 0x000fe200010e060d */
[----:B-1----:R-:W-:-:S05]  /*95e30*/  F2FP.SATFINITE.E5M2.F32.PACK_AB_MERGE_C R15, R247, R246, RZ ;  /* 0x000000f6f70f723e */ /* 0x002fca00048060ff */
[----:B------:R-:W-:Y:S04]  /*95e40*/  STL [R1+0x466c], R15 ;  /* 0x00466c0f01007387 */ /* 0x000fe80000100800 */
[----:B------:R-:W2:Y:S04]  /*95e50*/  LDL.LU R246, [R1+0x9b0] ;  /* 0x0009b00001f67983 */ /* 0x000ea80000300800 */
[----:B------:R-:W2:Y:S04]  /*95e60*/  LDL.LU R247, [R1+0x9b4] ;  /* 0x0009b40001f77983 */ /* 0x000ea80000300800 */
[----:B------:R4:W-:Y:S02]  /*95e70*/  STL.64 [R1+0x1048], R16 ;  /* 0x0010481001007387 */ /* 0x0009e40000100a00 */
[----:B----4-:R-:W-:-:S02]  /*95e80*/  F2FP.SATFINITE.E5M2.F32.PACK_AB_MERGE_C R16, R241, R240, RZ ;  /* 0x000000f0f110723e */ /* 0x010fc400048060ff */
[----:B------:R-:W-:Y:S02]  /*95e90*/  F2FP.SATFINITE.E5M2.F32.PACK_AB_MERGE_C R15, R12, R248, RZ ;  /* 0x000000f80c0f723e */ /* 0x000fe400048060ff */
[----:B------:R-:W4:Y:S04]  /*95ea0*/  LDL.LU R248, [R1+0x9b8] ;  /* 0x0009b80001f87983 */ /* 0x000f280000300800 */
[----:B------:R0:W-:Y:S04]  /*95eb0*/  STL [R1+0x4650], R16 ;  /* 0x0046501001007387 */ /* 0x0001e80000100800 */
[----:B------:R-:W4:Y:S04]  /*95ec0*/  LDL.LU R12, [R1+0x9bc] ;  /* 0x0009bc00010c7983 */ /* 0x000f280000300800 */
[----:B------:R-:W-:Y:S01]  /*95ed0*/  STL [R1+0x465c], R15 ;  /* 0x00465c0f01007387 */ /* 0x000fe20000100800 */
[----:B0-----:R-:W-:-:S03]  /*95ee0*/  IADD3 R16, P2, R213, R0, RZ ;  /* 0x00000000d5107210 */ /* 0x001fc60007f5e0ff */
[----:B------:R-:W4:Y:S04]  /*95ef0*/  LDL.LU R238, [R1+0x9c0] ;  /* 0x0009c00001ee7983 */ /* 0x000f280000300800 */
[----:B------:R-:W4:Y:S01]  /*95f00*/  LDL.LU R239, [R1+0x9c4] ;  /* 0x0009c40001ef7983 */ /* 0x000f220000300800 */
[----:B------:R-:W-:Y:S01]  /*95f10*/  IMAD.X R17, R152, 0x1, R7, P2 ;  /* 0x0000000198117824 */ /* 0x000fe200010e0607 */
[----:B------:R-:W-:-:S04]  /*95f20*/  F2FP.SATFINITE.E5M2.F32.PACK_AB_MERGE_C R10, R11, R10, RZ ;  /* 0x0000000a0b0a723e */ /* 0x000fc800048060ff */
[----:B------:R-:W-:Y:S04]  /*95f30*/  STL.64 [R1+0x1040], R16 ;  /* 0x0010401001007387 */ /* 0x000fe80000100a00 */
[----:B------:R0:W-:Y:S04]  /*95f40*/  STL [R1+0x4ac], R10 ;  /* 0x0004ac0a01007387 */ /* 0x0001e80000100800 */
[----:B------:R-:W4:Y:S04]  /*95f50*/  LDL.LU R240, [R1+0x9c8] ;  /* 0x0009c80001f07983 */ /* 0x000f280000300800 */
[----:B------:R-:W4:Y:S01]  /*95f60*/  LDL.LU R241, [R1+0x9cc] ;  /* 0x0009cc0001f17983 */ /* 0x000f220000300800 */
[----:B------:R-:W-:-:S05]  /*95f70*/  F2FP.SATFINITE.E5M2.F32.PACK_AB_MERGE_C R8, R8, R14, RZ ;  /* 0x0000000e0808723e */ /* 0x000fca00048060ff */
[----:B------:R1:W-:Y:S04]  /*95f80*/  STL [R1+0x4640], R8 ;  /* 0x0046400801007387 */ /* 0x0003e80000100800 */
[----:B0-----:R-:W4:Y:S04]  /*95f90*/  LDL.LU R10, [R1+0x9d0] ;  /* 0x0009d000010a7983 */ /* 0x001f280000300800 */
[----:B------:R-:W4:Y:S04]  /*95fa0*/  LDL.LU R11, [R1+0x9d4] ;  /* 0x0009d400010b7983 */ /* 0x000f280000300800 */
[----:B------:R-:W4:Y:S04]  /*95fb0*/  LDL.LU R14, [R1+0x9d8] ;  /* 0x0009d800010e7983 */ /* 0x000f280000300800 */
[----:B-1----:R-:W4:Y:S01]  /*95fc0*/  LDL.LU R8, [R1+0x9dc] ;  /* 0x0009dc0001087983 */ /* 0x002f220000300800 */
[----:B------:R-:W-:-:S05]  /*95fd0*/  IADD3 R16, P2, R213, R6, RZ ;  /* 0x00000006d5107210 */ /* 0x000fca0007f5e0ff */
[----:B------:R-:W-:-:S05]  /*95fe0*/  IMAD.X R17, R152, 0x1, R5, P2 ;  /* 0x0000000198117824 */ /* 0x000fca00010e0605 */
[----:B------:R0:W-:Y:S02]  /*95ff0*/  STL.64 [R1+0x1038], R16 ;  /* 0x0010381001007387 */ /* 0x0001e40000100a00 */
[----:B0-----:R-:W-:-:S05]  /*96000*/  IADD3 R16, P2, R213, R4, RZ ;  /* 0x00000004d5107210 */ /* 0x001fca0007f5e0ff */
[----:B------:R-:W-:-:S05]  /*96010*/  IMAD.X R17, R152, 0x1, R3, P2 ;  /* 0x0000000198117824 */ /* 0x000fca00010e0603 */
[----:B------:R3:W-:Y:S01]  /*96020*/  STL.64 [R1+0x1030], R16 ;  /* 0x0010301001007387 */ /* 0x0007e20000100a00 */
[----:B------:R-:W-:Y:S02]  /*96030*/  SHF.R.S32.HI R152, RZ, 0x1f, R214 ;  /* 0x0000001fff987819 */ /* 0x000fe400000114d6 */
[----:B---3--:R-:W-:-:S05]  /*96040*/  F2FP.SATFINITE.E5M2.F32.PACK_AB_MERGE_C R17, R232, R229, RZ ;  /* 0x000000e5e811723e */ /* 0x008fca00048060ff */
[----:B------:R-:W-:Y:S01]  /*96050*/  STL [R1+0x4a4], R17 ;  /* 0x0004a41101007387 */ /* 0x000fe20000100800 */
[----:B--2---:R-:W-:-:S05]  /*96060*/  F2FP.SATFINITE.E5M2.F32.PACK_AB_MERGE_C R16, R237, R235, RZ ;  /* 0x000000ebed10723e */ /* 0x004fca00048060ff */
[----:B------:R0:W-:Y:S01]  /*96070*/  STL [R1+0x4a8], R16 ;  /* 0x0004a81001007387 */ /* 0x0001e20000100800 */
[----:B------:R-:W-:Y:S02]  /*96080*/  F2FP.SATFINITE.E5M2.F32.PACK_AB_MERGE_C R15, R243, R242, RZ ;  /* 0x000000f2f30f723e */ /* 0x000fe400048060ff */
[----:B0-----:R-:W-:-:S03]  /*96090*/  IADD3 R16, P2, R214, R2, RZ ;  /* 0x00000002d6107210 */ /* 0x001fc60007f5e0ff */
[----:B------:R-:W-:Y:S02]  /*960a0*/  STL [R1+0xdc], R15 ;  /* 0x0000dc0f01007387 */ /* 0x000fe40000100800 */
[----:B------:R-:W-:-:S05]  /*960b0*/  IMAD.X R17, R152, 0x1, R13, P2 ;  /* 0x0000000198117824 */ /* 0x000fca00010e060d */
[----:B------:R0:W-:Y:S04]  /*960c0*/  STL.64 [R1+0x1028], R16 ;  /* 0x0010281001007387 */ /* 0x0001e80000100a00 */
[----:B------:R-:W2:Y:S01]  /*960d0*/  LDL.LU R242, [R1+0x9e0] ;  /* 0x0009e00001f27983 */ /* 0x000ea20000300800 */
[----:B0-----:R-:W-:-:S05]  /*960e0*/  F2FP.SATFINITE.E5M2.F32.PACK_AB_MERGE_C R16, R245, R244, RZ ;  /* 0x000000f4f510723e */ /* 0x001fca00048060ff */
[----:B------:R0:W-:Y:S04]  /*960f0*/  STL [R1+0x4a0], R16 ;  /* 0x0004a01001007387 */ /* 0x0001e80000100800 */
[----:B------:R-:W2:Y:S01]  /*96100*/  LDL.LU R243, [R1+0x9e4] ;  /* 0x0009e40001f37983 */ /* 0x000ea20000300800 */
[----:B------:R-:W-:Y:S02]  /*96110*/  F2FP.SATFINITE.E5M2.F32.PACK_AB_MERGE_C R15, R247, R246, RZ ;  /* 0x000000f6f70f723e */ /* 0x000fe400048060ff */
[----:B0-----:R-:W-:-:S03]  /*96120*/  IADD3 R16, P2, R214, R0, RZ ;  /* 0x00000000d6107210 */ /* 0x001fc60007f5e0ff */
[----:B------:R-:W-:Y:S02]  /*96130*/  STL [R1+0xcc], R15 ;  /* 0x0000cc0f01007387 */ /* 0x000fe40000100800 */
[----:B------:R-:W-:Y:S02]  /*96140*/  IMAD.X R17, R152, 0x1, R7, P2 ;  /* 0x0000000198117824 */ /* 0x000fe400010e0607 */
[----:B------:R-:W3:Y:S04]  /*96150*/  LDL.LU R244, [R1+0x9e8] ;  /* 0x0009e80001f47983 */ /* 0x000ee80000300800 */
[----:B------:R-:W3:Y:S04]  /*96160*/  LDL.LU R245, [R1+0x9ec] ;  /* 0x0009ec0001f57983 */ /* 0x000ee80000300800 */
[----:B------:R-:W3:Y:S04]  /*96170*/  LDL.LU R246, [R1+0x9f0] ;  /* 0x0009f00001f67983 */ /* 0x000ee80000300800 */
[----:B------:R-:W3:Y:S04]  /*96180*/  LDL.LU R247, [R1+0x9f4] ;  /* 0x0009f40001f77983 */ /* 0x000ee80000300800 */
[----:B------:R0:W-:Y:S02]  /*96190*/  STL.64 [R1+0x1020], R16 ;  /* 0x0010201001007387 */ /* 0x0001e40000100a00 */
[----:B0-----:R-:W-:-:S02]  /*961a0*/  IADD3 R16, P2, R214, R6, RZ ;  /* 0x00000006d6107210 */ /* 0x001fc40007f5e0ff */
[----:B----4-:R-:W-:-:S03]  /*961b0*/  F2FP.SATFINITE.E5M2.F32.PACK_AB_MERGE_C R12, R12, R248, RZ ;  /* 0x000000f80c0c723e */ /* 0x010fc600048060ff */
[----:B------:R-:W-:Y:S02]  /*961c0*/  IMAD.X R17, R152, 0x1, R5, P2 ;  /* 0x0000000198117824 */ /* 0x000fe400010e0605 */
[----:B------:R0:W-:Y:S04]  /*961d0*/  STL [R1+0xd4], R12 ;  /* 0x0000d40c01007387 */ /* 0x0001e80000100800 */
[----:B------:R-:W4:Y:S01]  /*961e0*/  LDL.LU R248, [R1+0x9f8] ;  /* 0x0009f80001f87983 */ /* 0x000f220000300800 */
[----:B------:R-:W-:-:S03]  /*961f0*/  F2FP.SATFINITE.E5M2.F32.PACK_AB_MERGE_C R15, R239, R238, RZ ;  /* 0x000000eeef0f723e */ /* 0x000fc600048060ff */
[----:B0-----:R-:W4:Y:S04]  /*96200*/  LDL.LU R12, [R1+0x9fc] ;  /* 0x0009fc00010c7983 */ /* 0x001f280000300800 */
[----:B------:R-:W-:Y:S04]  /*96210*/  STL [R1+0xc4], R15 ;  /* 0x0000c40f01007387 */ /* 0x000fe80000100800 */
[----:B------:R0:W-:Y:S02]  /*96220*/  STL.64 [R1+0x1018], R16 ;  /* 0x0010181001007387 */ /* 0x0001e40000100a00 */
[----:B0-----:R-:W-:-:S05]  /*96230*/  IADD3 R16, P2, R214, R4, RZ ;  /* 0x00000004d6107210 */ /* 0x001fca0007f5e0ff */
[----:B------:R-:W-:Y:S01]  /*96240*/  IMAD.X R17, R152, 0x1, R3, P2 ;  /* 0x0000000198117824 */ /* 0x000fe200010e0603 */
[----:B------:R-:W-:-:S04]  /*96250*/  SHF.R.S32.HI R152, RZ, 0x1f, R215 ;  /* 0x0000001fff987819 */ /* 0x000fc800000114d7 */
[----:B------:R0:W-:Y:S01]  /*96260*/  STL.64 [R1+0x1010], R16 ;  /* 0x0010101001007387 */ /* 0x0001e20000100a00 */
[----:B------:R-:W-:Y:S02]  /*96270*/  F2FP.SATFINITE.E5M2.F32.PACK_AB_MERGE_C R15, R11, R10, RZ ;  /* 0x0000000a0b0f723e */ /* 0x000fe400048060ff */
[----:B------:R-:W-:Y:S02]  /*96280*/  IADD3 R10, P2, R215, R2, RZ ;  /* 0x00000002d70a7210 */ /* 0x000fe40007f5e0ff */
[----:B------:R-:W-:Y:S02]  /*96290*/  F2FP.SATFINITE.E5M2.F32.PACK_AB_MERGE_C R8, R8, R14, RZ ;  /* 0x0000000e0808723e */ /* 0x000fe400048060ff */
[----:B0-----:R-:W-:Y:S01]  /*962a0*/  F2FP.SATFINITE.E5M2.F32.PACK_AB_MERGE_C R16, R241, R240, RZ ;  /* 0x000000f0f110723e */ /* 0x001fe200048060ff */
[----:B------:R-:W-:Y:S01]  /*962b0*/  STL [R1+0x550c], R15 ;  /* 0x00550c0f01007387 */ /* 0x000fe20000100800 */
[----:B------:R-:W-:-:S03]  /*962c0*/  IMAD.X R11, R152, 0x1, R13, P2 ;  /* 0x00000001980b7824 */ /* 0x000fc600010e060d */
[----:B------:R-:W-:Y:S04]  /*962d0*/  STL [R1+0xc8], R16 ;  /* 0x0000c81001007387 */ /* 0x000fe80000100800 */
[----:B------:R-:W-:Y:S04]  /*962e0*/  STL [R1+0xc0], R8 ;  /* 0x0000c00801007387 */ /* 0x000fe80000100800 */
[----:B------:R-:W4:Y:S04]  /*962f0*/  LDL.LU R229, [R1+0x600] ;  /* 0x0006000001e57983 */ /* 0x000f280000300800 */
[----:B------:R-:W4:Y:S04]  /*96300*/  LDL.LU R232, [R1+0x604] ;  /* 0x0006040001e87983 */ /* 0x000f280000300800 */
[----:B------:R-:W4:Y:S04]  /*96310*/  LDL.LU R235, [R1+0x608] ;  /* 0x0006080001eb7983 */ /* 0x000f280000300800 */
[----:B------:R0:W-:Y:S04]  /*96320*/  STL.64 [R1+0x1008], R10 ;  /* 0x0010080a01007387 */ /* 0x0001e80000100a00 */
[----:B------:R-:W4:Y:S04]  /*96330*/  LDL.LU R237, [R1+0x60c] ;  /* 0x00060c0001ed7983 */ /* 0x000f280000300800 */
[----:B------:R-:W4:Y:S04]  /*96340*/  LDL.LU R238, [R1+0x610] ;  /* 0x0006100001ee7983 */ /* 0x000f280000300800 */
[----:B------:R-:W4:Y:S04]  /*96350*/  LDL.LU R239, [R1+0x614] ;  /* 0x0006140001ef7983 */ /* 0x000f280000300800 */
[----:B0-----:R-:W4:Y:S04]  /*96360*/  LDL.LU R10, [R1+0x618] ;  /* 0x00061800010a7983 */ /* 0x001f280000300800 */
[----:B------:R-:W4:Y:S04]  /*96370*/  LDL.LU R11, [R1+0x61c] ;  /* 0x00061c00010b7983 */ /* 0x000f280000300800 */
[----:B------:R-:W4:Y:S04]  /*96380*/  LDL.LU R14, [R1+0x620] ;  /* 0x00062000010e7983 */ /* 0x000f280000300800 */
[----:B------:R-:W4:Y:S01]  /*96390*/  LDL.LU R8, [R1+0x624] ;  /* 0x0006240001087983 */ /* 0x000f220000300800 */
[----:B--2---:R-:W-:-:S05]  /*963a0*/  F2FP.SATFINITE.E5M2.F32.PACK_AB_MERGE_C R16, R243, R242, RZ ;  /* 0x000000f2f310723e */ /* 0x004fca00048060ff */
[----:B------:R0:W-:Y:S02]  /*963b0*/  STL [R1+0x5518], R16 ;  /* 0x0055181001007387 */ /* 0x0001e40000100800 */
[----:B0-----:R-:W-:Y:S02]  /*963c0*/  IADD3 R16, P2, R215, R0, RZ ;  /* 0x00000000d7107210 */ /* 0x001fe40007f5e0ff */
[----:B---3--:R-:W-:-:S03]  /*963d0*/  F2FP.SATFINITE.E5M2.F32.PACK_AB_MERGE_C R15, R245, R244, RZ ;  /* 0x000000f4f50f723e */ /* 0x008fc600048060ff */
[----:B------:R-:W-:Y:S02]  /*963e0*/  IMAD.X R17, R152, 0x1, R7, P2 ;  /* 0x0000000198117824 */ /* 0x000fe400010e0607 */
[----:B------:R0:W-:Y:S01]  /*963f0*/  STL [R1+0x551c], R15 ;  /* 0x00551c0f01007387 */ /* 0x0001e20000100800 */
[----:B------:R-:W-:Y:S02]  /*96400*/  IADD3 R18, P2, R215, R6, RZ ;  /* 0x00000006d7127210 */ /* 0x000fe40007f5e0ff */
[----:B0-----:R-:W-:-:S05]  /*96410*/  F2FP.SATFINITE.E5M2.F32.PACK_AB_MERGE_C R15, R247, R246, RZ ;  /* 0x000000f6f70f723e */ /* 0x001fca00048060ff */
[----:B------:R-:W-:Y:S04]  /*96420*/  STL [R1+0x5520], R15 ;  /* 0x0055200f01007387 */ /* 0x000fe80000100800 */
[----:B------:R4:W-:Y:S04]  /*96430*/  STL.64 [R1+0x1000], R16 ;  /* 0x0010001001007387 */ /* 0x0009e80000100a00 */
[----:B------:R-:W2:Y:S01]  /*96440*/  LDL.LU R242, [R1+0x628] ;  /* 0x0006280001f27983 */ /* 0x000ea20000300800 */
[----:B------:R-:W-:-:S03]  /*96450*/  IMAD.X R19, R152, 0x1, R5, P2 ;  /* 0x0000000198137824 */ /* 0x000fc600010e0605 */
[----:B------:R-:W2:Y:S04]  /*96460*/  LDL.LU R243, [R1+0x62c] ;  /* 0x00062c0001f37983 */ /* 0x000ea80000300800 */
[----:B------:R-:W3:Y:S04]  /*96470*/  LDL.LU R244, [R1+0x630] ;  /* 0x0006300001f47983 */ /* 0x000ee80000300800 */
[----:B------:R-:W3:Y:S01]  /*96480*/  LDL.LU R245, [R1+0x634] ;  /* 0x0006340001f57983 */ /* 0x000ee20000300800 */
[----:B----4-:R-:W-:-:S05]  /*96490*/  F2FP.SATFINITE.E5M2.F32.PACK_AB_MERGE_C R16, R12, R248, RZ ;  /* 0x000000f80c10723e */ /* 0x010fca00048060ff */
[----:B------:R0:W-:Y:S04]  /*964a0*/  STL [R1+0x5524], R16 ;  /* 0x0055241001007387 */ /* 0x0001e80000100800 */
[----:B------:R-:W4:Y:S01]  /*964b0*/  LDL.LU R240, [R1+0x638] ;  /* 0x0006380001f07983 */ /* 0x000f220000300800 */
[----:B0-----:R-:W-:-:S03]  /*964c0*/  IADD3 R16, P2, R215, R4, RZ ;  /* 0x00000004d7107210 */ /* 0x001fc60007f5e0ff */
[----:B------:R0:W-:Y:S02]  /*964d0*/  STL.64 [R1+0xff8], R18 ;  /* 0x000ff81201007387 */ /* 0x0001e40000100a00 */
[----:B------:R-:W-:Y:S02]  /*964e0*/  IMAD.X R17, R152, 0x1, R3, P2 ;  /* 0x0000000198117824 */ /* 0x000fe400010e0603 */
[----:B------:R-:W4:Y:S04]  /*964f0*/  LDL.LU R241, [R1+0x63c] ;  /* 0x00063c0001f17983 */ /* 0x000f280000300800 */
[----:B------:R-:W4:Y:S01]  /*96500*/  LDL.LU R246, [R1+0x640] ;  /* 0x0006400001f67983 */ /* 0x000f220000300800 */
[----:B------:R-:W-:-:S03]  /*96510*/  SHF.R.S32.HI R152, RZ, 0x1f, R249 ;  /* 0x0000001fff987819 */ /* 0x000fc600000114f9 */
[----:B------:R1:W-:Y:S01]  /*96520*/  STL.64 [R1+0xff0], R16 ;  /* 0x000ff01001007387 */ /* 0x0003e20000100a00 */
[----:B0-----:R-:W-:-:S03]  /*96530*/  IADD3 R18, P2, R249, R2, RZ ;  /* 0x00000002f9127210 */ /* 0x001fc60007f5e0ff */
[----:B------:R-:W4:Y:S04]  /*96540*/  LDL.LU R247, [R1+0x644] ;  /* 0x0006440001f77983 */ /* 0x000f280000300800 */
[----:B------:R-:W4:Y:S04]  /*96550*/  LDL.LU R248, [R1+0x648] ;  /* 0x0006480001f87983 */ /* 0x000f280000300800 */
[----:B------:R-:W4:Y:S01]  /*96560*/  LDL.LU R12, [R1+0x64c] ;  /* 0x00064c00010c7983 */ /* 0x000f220000300800 */
[----:B------:R-:W-:Y:S01]  /*96570*/  IMAD.X R19, R152, 0x1, R13, P2 ;  /* 0x0000000198137824 */ /* 0x000fe200010e060d */
[----:B------:R-:W-:-:S05]  /*96580*/  F2FP.SATFINITE.E5M2.F32.PACK_AB_MERGE_C R15, R232, R229, RZ ;  /* 0x000000e5e80f723e */ /* 0x000fca00048060ff */
[----:B------:R-:W-:Y:S01]  /*96590*/  STL [R1+0x5528], R15 ;  /* 0x0055280f01007387 */ /* 0x000fe20000100800 */
[----:B-1----:R-:W-:-:S05]  /*965a0*/  F2FP.SATFINITE.E5M2.F32.PACK_AB_MERGE_C R17, R237, R235, RZ ;  /* 0x000000ebed11723e */ /* 0x002fca00048060ff */
[----:B------:R0:W-:Y:S01]  /*965b0*/  STL [R1+0x552c], R17 ;  /* 0x00552c1101007387 */ /* 0x0001e20000100800 */
[----:B------:R-:W-:-:S05]  /*965c0*/  F2FP.SATFINITE.E5M2.F32.PACK_AB_MERGE_C R16, R239, R238, RZ ;  /* 0x000000eeef10723e */ /* 0x000fca00048060ff */
[----:B------:R-:W-:Y:S01]  /*965d0*/  STL [R1+0x5530], R16 ;  /* 0x0055301001007387 */ /* 0x000fe20000100800 */
[----:B------:R-:W-:Y:S02]  /*965e0*/  F2FP.SATFINITE.E5M2.F32.PACK_AB_MERGE_C R10, R11, R10, RZ ;  /* 0x0000000a0b0a723e */ /* 0x000fe400048060ff */
[----:B0-----:R-:W-:-:S05]  /*965f0*/  F2FP.SATFINITE.E5M2.F32.PACK_AB_MERGE_C R17, R8, R14, RZ ;  /* 0x0000000e0811723e */ /* 0x001fca00048060ff */
[----:B------:R-:W-:Y:S04]  /*96600*/  STL [R1+0x5534], R17 ;  /* 0x0055341101007387 */ /* 0x000fe80000100800 */
[----:B------:R-:W-:Y:S04]  /*96610*/  STL.64 [R1+0xfe8], R18 ;  /* 0x000fe81201007387 */ /* 0x000fe80000100a00 */
[----:B------:R0:W-:Y:S02]  /*96620*/  STL [R1+0x47e4], R10 ;  /* 0x0047e40a01007387 */ /* 0x0001e40000100800 */
[----:B0-----:R-:W-:-:S05]  /*96630*/  IADD3 R10, P2, R249, R0, RZ ;  /* 0x00000000f90a7210 */ /* 0x001fca0007f5e0ff */
        /* <DEDUP_REMOVED lines=8> */
[----:B------:R-:W-:Y:S02]  /*966c0*/  IADD3 R16, P2, R249, R4, RZ ;  /* 0x00000004f9107210 */ /* 0x000fe40007f5e0ff */
[----:B--2---:R-:W-:Y:S02]  /*966d0*/  F2FP.SATFINITE.E5M2.F32.PACK_AB_MERGE_C R15, R243, R242, RZ ;  /* 0x000000f2f30f723e */ /* 0x004fe400048060ff */
[----:B---3--:R-:W-:-:S03]  /*966e0*/  F2FP.SATFINITE.E5M2.F32.PACK_AB_MERGE_C R17, R245, R244, RZ ;  /* 0x000000f4f511723e */ /* 0x008fc600048060ff */
[----:B------:R-:W-:Y:S04]  /*966f0*/  STL [R1+0x5538], R15 ;  /* 0x0055380f01007387 */ /* 0x000fe80000100800 */
[----:B------:R0:W-:Y:S04]  /*96700*/  STL [R1+0x553c], R17 ;  /* 0x00553c1101007387 */ /* 0x0001e80000100800 */
[----:B------:R-:W-:Y:S04]  /*96710*/  STL [R1+0x5284], R249 ;  /* 0x005284f901007387 */ /* 0x000fe80000100800 */
[----:B------:R-:W-:Y:S01]  /*96720*/  STL.64 [R1+0xfd8], R18 ;  /* 0x000fd81201007387 */ /* 0x000fe20000100a00 */
[----:B0-----:R-:W-:-:S03]  /*96730*/  IMAD.X R17, R152, 0x1, R3, P2 ;  /* 0x0000000198117824 */ /* 0x001fc600010e0603 */
[----:B------:R-:W2:Y:S04]  /*96740*/  LDL.LU R242, [R1+0x660] ;  /* 0x0006600001f27983 */ /* 0x000ea80000300800 */
[----:B------:R-:W2:Y:S04]  /*96750*/  LDL.LU R243, [R1+0x664] ;  /* 0x0006640001f37983 */ /* 0x000ea80000300800 */
[----:B------:R-:W3:Y:S04]  /*96760*/  LDL.LU R244, [R1+0x668] ;  /* 0x0006680001f47983 */ /* 0x000ee80000300800 */
[----:B------:R4:W-:Y:S01]  /*96770*/  STL.64 [R1+0xfd0], R16 ;  /* 0x000fd01001007387 */ /* 0x0009e20000100a00 */
[----:B------:R-:W-:-:S03]  /*96780*/  SHF.R.S32.HI R152, RZ, 0x1f, R250 ;  /* 0x0000001fff987819 */ /* 0x000fc600000114fa */
[----:B------:R-:W3:Y:S01]  /*96790*/  LDL.LU R245, [R1+0x66c] ;  /* 0x00066c0001f57983 */ /* 0x000ee20000300800 */
[----:B----4-:R-:W-:Y:S02]  /*967a0*/  F2FP.SATFINITE.E5M2.F32.PACK_AB_MERGE_C R16, R241, R240, RZ ;  /* 0x000000f0f110723e */ /* 0x010fe400048060ff */
[----:B------:R-:W-:-:S03]  /*967b0*/  F2FP.SATFINITE.E5M2.F32.PACK_AB_MERGE_C R17, R247, R246, RZ ;  /* 0x000000f6f711723e */ /* 0x000fc600048060ff */
[----:B------:R0:W-:Y:S01]  /*967c0*/  STL [R1+0x5540], R16 ;  /* 0x0055401001007387 */ /* 0x0001e20000100800 */
[----:B------:R-:W-:-:S03]  /*967d0*/  F2FP.SATFINITE.E5M2.F32.PACK_AB_MERGE_C R15, R12, R248, RZ ;  /* 0x000000f80c0f723e */ /* 0x000fc600048060ff */
[----:B------:R1:W-:Y:S01]  /*967e0*/  STL [R1+0x5544], R17 ;  /* 0x0055441101007387 */ /* 0x0003e20000100800 */
[----:B0-----:R-:W-:-:S03]  /*967f0*/  IADD3 R16, P2, R250, R2, RZ ;  /* 0x00000002fa107210 */ /* 0x001fc60007f5e0ff */
[----:B------:R-:W-:Y:S02]  /*96800*/  STL [R1+0x5548], R15 ;  /* 0x0055480f01007387 */ /* 0x000fe40000100800 */
[----:B-1----:R-:W-:Y:S02]  /*96810*/  IMAD.X R17, R152, 0x1, R13, P2 ;  /* 0x0000000198117824 */ /* 0x002fe400010e060d */
[----:B------:R-:W4:Y:S04]  /*96820*/  LDL.LU R229, [R1+0x670] ;  /* 0x0006700001e57983 */ /* 0x000f280000300800 */
[----:B------:R-:W4:Y:S04]  /*96830*/  LDL.LU R232, [R1+0x674] ;  /* 0x0006740001e87983 */ /* 0x000f280000300800 */
[----:B------:R-:W4:Y:S04]  /*96840*/  LDL.LU R235, [R1+0x678] ;  /* 0x0006780001eb7983 */ /* 0x000f280000300800 */
[----:B------:R0:W-:Y:S04]  /*96850*/  STL.64 [R1+0xfc8], R16 ;  /* 0x000fc81001007387 */ /* 0x0001e80000100a00 */
[----:B------:R-:W4:Y:S04]  /*96860*/  LDL.LU R237, [R1+0x67c] ;  /* 0x00067c0001ed7983 */ /* 0x000f280000300800 */
[----:B------:R-:W4:Y:S04]  /*96870*/  LDL.LU R238, [R1+0x680] ;  /* 0x0006800001ee7983 */ /* 0x000f280000300800 */
[----:B------:R-:W4:Y:S01]  /*96880*/  LDL.LU R241, [R1+0x684] ;  /* 0x0006840001f17983 */ /* 0x000f220000300800 */
[----:B0-----:R-:W-:-:S02]  /*96890*/  F2FP.SATFINITE.E5M2.F32.PACK_AB_MERGE_C R16, R11, R10, RZ ;  /* 0x0000000a0b10723e */ /* 0x001fc400048060ff */
[----:B------:R-:W-:Y:S02]  /*968a0*/  IADD3 R10, P2, R250, R0, RZ ;  /* 0x00000000fa0a7210 */ /* 0x000fe40007f5e0ff */
[----:B------:R-:W-:Y:S01]  /*968b0*/  F2FP.SATFINITE.E5M2.F32.PACK_AB_MERGE_C R8, R8, R14, RZ ;  /* 0x0000000e0808723e */ /* 0x000fe200048060ff */
[----:B------:R-:W-:Y:S02]  /*968c0*/  STL [R1+0x554c], R16 ;  /* 0x00554c1001007387 */ /* 0x000fe40000100800 */
[----:B------:R-:W-:Y:S02]  /*968d0*/  IMAD.X R11, R152, 0x1, R7, P2 ;  /* 0x00000001980b7824 */ /* 0x000fe400010e0607 */
[----:B------:R-:W-:Y:S04]  /*968e0*/  STL [R1+0x4668], R8 ;  /* 0x0046680801007387 */ /* 0x000fe80000100800 */
[----:B------:R-:W4:Y:S04]  /*968f0*/  LDL.LU R246, [R1+0x688] ;  /* 0x0006880001f67983 */ /* 0x000f280000300800 */
[----:B------:R-:W4:Y:S04]  /*96900*/  LDL.LU R247, [R1+0x68c] ;  /* 0x00068c0001f77983 */ /* 0x000f280000300800 */
[----:B------:R-:W4:Y:S04]  /*96910*/  LDL.LU R12, [R1+0x690] ;  /* 0x00069000010c7983 */ /* 0x000f280000300800 */
[----:B------:R0:W-:Y:S04]  /*96920*/  STL.64 [R1+0xfc0], R10 ;  /* 0x000fc00a01007387 */ /* 0x0001e80000100a00 */
[----:B0-----:R-:W4:Y:S04]  /*96930*/  LDL.LU R11, [R1+0x694] ;  /* 0x00069400010b7983 */ /* 0x001f280000300800 */
[----:B------:R-:W4:Y:S04]  /*96940*/  LDL.LU R248, [R1+0x698] ;  /* 0x0006980001f87983 */ /* 0x000f280000300800 */
[----:B------:R-:W4:Y:S04]  /*96950*/  LDL.LU R10, [R1+0x69c] ;  /* 0x00069c00010a7983 */ /* 0x000f280000300800 */
[----:B------:R-:W4:Y:S04]  /*96960*/  LDL.LU R14, [R1+0x6a0] ;  /* 0x0006a000010e7983 */ /* 0x000f280000300800 */
[----:B------:R-:W4:Y:S01]  /*96970*/  LDL.LU R8, [R1+0x6a4] ;  /* 0x0006a40001087983 */ /* 0x000f220000300800 */
[----:B------:R-:W-:-:S05]  /*96980*/  IADD3 R18, P2, R250, R6, RZ ;  /* 0x00000006fa127210 */ /* 0x000fca0007f5e0ff */
[----:B------:R-:W-:Y:S01]  /*96990*/  IMAD.X R19, R152, 0x1, R5, P2 ;  /* 0x0000000198137824 */ /* 0x000fe200010e0605 */
[----:B------:R-:W-:Y:S02]  /*969a0*/  IADD3 R16, P2, R250, R4, RZ ;  /* 0x00000004fa107210 */ /* 0x000fe40007f5e0ff */
[----:B--2---:R-:W-:-:S05]  /*969b0*/  F2FP.SATFINITE.E5M2.F32.PACK_AB_MERGE_C R15, R243, R242, RZ ;  /* 0x000000f2f30f723e */ /* 0x004fca00048060ff */
[----:B------:R-:W-:Y:S01]  /*969c0*/  STL [R1+0x5550], R15 ;  /* 0x0055500f01007387 */ /* 0x000fe20000100800 */
[----:B---3--:R-:W-:-:S05]  /*969d0*/  F2FP.SATFINITE.E5M2.F32.PACK_AB_MERGE_C R17, R245, R244, RZ ;  /* 0x000000f4f511723e */ /* 0x008fca00048060ff */
        /* <DEDUP_REMOVED lines=8> */
[----:B----4-:R-:W-:-:S03]  /*96a60*/  F2FP.SATFINITE.E5M2.F32.PACK_AB_MERGE_C R15, R232, R229, RZ ;  /* 0x000000e5e80f723e */ /* 0x010fc600048060ff */
[----:B------:R-:W3:Y:S04]  /*96a70*/  LDL.LU R243, [R1+0x6b4] ;  /* 0x0006b40001f37983 */ /* 0x000ee80000300800 */
[----:B------:R-:W4:Y:S01]  /*96a80*/  LDL.LU R244, [R1+0x6b8] ;  /* 0x0006b80001f47983 */ /* 0x000f220000300800 */
[----:B------:R-:W-:-:S03]  /*96a90*/  SHF.R.S32.HI R152, RZ, 0x1f, R251 ;  /* 0x0000001fff987819 */ /* 0x000fc600000114fb */
[----:B------:R-:W4:Y:S01]  /*96aa0*/  LDL.LU R245, [R1+0x6bc] ;  /* 0x0006bc0001f57983 */ /* 0x000f220000300800 */
[----:B0-----:R-:W-:-:S03]  /*96ab0*/  F2FP.SATFINITE.E5M2.F32.PACK_AB_MERGE_C R16, R237, R235, RZ ;  /* 0x000000ebed10723e */ /* 0x001fc600048060ff */
[----:B------:R0:W-:Y:S04]  /*96ac0*/  STL [R1+0x5558], R15 ;  /* 0x0055580f01007387 */ /* 0x0001e80000100800 */
[----:B------:R1:W-:Y:S01]  /*96ad0*/  STL [R1+0x555c], R16 ;  /* 0x00555c1001007387 */ /* 0x0003e20000100800 */
[----:B0-----:R-:W-:Y:S02]  /*96ae0*/  F2FP.SATFINITE.E5M2.F32.PACK_AB_MERGE_C R15, R241, R238, RZ ;  /* 0x000000eef10f723e */ /* 0x001fe400048060ff */
[----:B-1----:R-:W-:-:S03]  /*96af0*/  IADD3 R16, P2, R251, R2, RZ ;  /* 0x00000002fb107210 */ /* 0x002fc60007f5e0ff */
[----:B------:R-:W-:Y:S02]  /*96b00*/  STL [R1+0x5560], R15 ;  /* 0x0055600f01007387 */ /* 0x000fe40000100800 */
[----:B------:R-:W-:Y:S01]  /*96b10*/  IMAD.X R17, R152, 0x1, R13, P2 ;  /* 0x0000000198117824 */ /* 0x000fe200010e060d */
[----:B------:R-:W-:-:S04]  /*96b20*/  IADD3 R18, P2, R251, R0, RZ ;  /* 0x00000000fb127210 */ /* 0x000fc80007f5e0ff */
[----:B------:R0:W-:Y:S01]  /*96b30*/  STL.64 [R1+0xfa8], R16 ;  /* 0x000fa81001007387 */ /* 0x0001e20000100a00 */
[----:B------:R-:W-:Y:S01]  /*96b40*/  IMAD.X R19, R152, 0x1, R7, P2 ;  /* 0x0000000198137824 */ /* 0x000fe200010e0607 */
[----:B0-----:R-:W-:-:S05]  /*96b50*/  F2FP.SATFINITE.E5M2.F32.PACK_AB_MERGE_C R17, R247, R246, RZ ;  /* 0x000000f6f711723e */ /* 0x001fca00048060ff */
[----:B------:R0:W-:Y:S01]  /*96b60*/  STL [R1+0x5564], R17 ;  /* 0x0055641101007387 */ /* 0x0001e20000100800 */
[----:B------:R-:W-:-:S05]  /*96b70*/  F2FP.SATFINITE.E5M2.F32.PACK_AB_MERGE_C R16, R11, R12, RZ ;  /* 0x0000000c0b10723e */ /* 0x000fca00048060ff */
[----:B------:R-:W-:Y:S04]  /*96b80*/  STL [R1+0x5568], R16 ;  /* 0x0055681001007387 */ /* 0x000fe80000100800 */
[----:B------:R-:W4:Y:S04]  /*96b90*/  LDL.LU R246, [R1+0x6c0] ;  /* 0x0006c00001f67983 */ /* 0x000f280000300800 */
[----:B------:R-:W4:Y:S04]  /*96ba0*/  LDL.LU R247, [R1+0x6c4] ;  /* 0x0006c40001f77983 */ /* 0x000f280000300800 */
[----:B------:R-:W4:Y:S04]  /*96bb0*/  LDL.LU R12, [R1+0x6c8] ;  /* 0x0006c800010c7983 */ /* 0x000f280000300800 */
[----:B------:R-:W-:Y:S04]  /*96bc0*/  STL.64 [R1+0xfa0], R18 ;  /* 0x000fa01201007387 */ /* 0x000fe80000100a00 */
[----:B------:R-:W4:Y:S01]  /*96bd0*/  LDL.LU R11, [R1+0x6cc] ;  /* 0x0006cc00010b7983 */ /* 0x000f220000300800 */
[----:B0-----:R-:W-:-:S02]  /*96be0*/  F2FP.SATFINITE.E5M2.F32.PACK_AB_MERGE_C R17, R8, R14, RZ ;  /* 0x0000000e0811723e */ /* 0x001fc400048060ff */
[C---:B------:R-:W-:Y:S02]  /*96bf0*/  IADD3 R14, P2, R251.reuse, R6, RZ ;  /* 0x00000006fb0e7210 */ /* 0x040fe40007f5e0ff */
[----:B------:R-:W-:Y:S01]  /*96c00*/  F2FP.SATFINITE.E5M2.F32.PACK_AB_MERGE_C R10, R10, R248, RZ ;  /* 0x000000f80a0a723e */ /* 0x000fe200048060ff */
[----:B------:R-:W-:Y:S02]  /*96c10*/  STL [R1+0x556c], R17 ;  /* 0x00556c1101007387 */ /* 0x000fe40000100800 */
[----:B------:R-:W-:Y:S02]  /*96c20*/  IMAD.X R15, R152, 0x1, R5, P2 ;  /* 0x00000001980f7824 */ /* 0x000fe400010e0605 */
[----:B------:R0:W-:Y:S04]  /*96c30*/  STL [R1+0x4654], R10 ;  /* 0x0046540a01007387 */ /* 0x0001e80000100800 */
[----:B------:R-:W4:Y:S04]  /*96c40*/  LDL.LU R248, [R1+0x6d0] ;  /* 0x0006d00001f87983 */ /* 0x000f280000300800 */
[----:B0-----:R-:W4:Y:S04]  /*96c50*/  LDL.LU R10, [R1+0x6d4] ;  /* 0x0006d400010a7983 */ /* 0x001f280000300800 */
[----:B------:R0:W-:Y:S04]  /*96c60*/  STL.64 [R1+0xf98], R14 ;  /* 0x000f980e01007387 */ /* 0x0001e80000100a00 */
[----:B0-----:R-:W4:Y:S04]  /*96c70*/  LDL.LU R14, [R1+0x6d8] ;  /* 0x0006d800010e7983 */ /* 0x001f280000300800 */
[----:B------:R-:W4:Y:S01]  /*96c80*/  LDL.LU R8, [R1+0x6dc] ;  /* 0x0006dc0001087983 */ /* 0x000f220000300800 */
[----:B------:R-:W-:-:S03]  /*96c90*/  IADD3 R16, P2, R251, R4, RZ ;  /* 0x00000004fb107210 */ /* 0x000fc60007f5e0ff */
[----:B------:R-:W-:Y:S02]  /*96ca0*/  STL [R1+0x528c], R251 ;  /* 0x00528cfb01007387 */ /* 0x000fe40000100800 */
[----:B------:R-:W-:Y:S02]  /*96cb0*/  IMAD.X R17, R152, 0x1, R3, P2 ;  /* 0x0000000198117824 */ /* 0x000fe400010e0603 */
[----:B------:R-:W4:Y:S01]  /*96cc0*/  LDL.LU R241, [R1] ;  /* 0x0000000001f17983 */ /* 0x000f220000300800 */
[----:B------:R-:W-:Y:S02]  /*96cd0*/  SHF.R.S32.HI R152, RZ, 0x1f, R252 ;  /* 0x0000001fff987819 */ /* 0x000fe400000114fc */
[----:B------:R-:W-:-:S05]  /*96ce0*/  IADD3 R18, P2, R252, R2, RZ ;  /* 0x00000002fc127210 */ /* 0x000fca0007f5e0ff */
[----:B------:R-:W-:Y:S01]  /*96cf0*/  IMAD.X R19, R152, 0x1, R13, P2 ;  /* 0x0000000198137824 */ /* 0x000fe200010e060d */
[----:B--2---:R-:W-:-:S05]  /*96d00*/  F2FP.SATFINITE.E5M2.F32.PACK_AB_MERGE_C R15, R240, R239, RZ ;  /* 0x000000eff00f723e */ /* 0x004fca00048060ff */
[----:B------:R-:W-:Y:S04]  /*96d10*/  STL [R1+0x5570], R15 ;  /* 0x0055700f01007387 */ /* 0x000fe80000100800 */
[----:B------:R3:W-:Y:S02]  /*96d20*/  STL.64 [R1+0xf90], R16 ;  /* 0x000f901001007387 */ /* 0x0007e40000100a00 */
[----:B---3--:R-:W-:Y:S02]  /*96d30*/  F2FP.SATFINITE.E5M2.F32.PACK_AB_MERGE_C R17, R243, R242, RZ ;  /* 0x000000f2f311723e */ /* 0x008fe400048060ff */
[----:B----4-:R-:W-:-:S03]  /*96d40*/  F2FP.SATFINITE.E5M2.F32.PACK_AB_MERGE_C R16, R245, R244, RZ ;  /* 0x000000f4f510723e */ /* 0x010fc600048060ff */
[----:B------:R-:W-:Y:S04]  /*96d50*/  STL [R1+0x5574], R17 ;  /* 0x0055741101007387 */ /* 0x000fe80000100800 */
[----:B------:R0:W-:Y:S04]  /*96d60*/  STL [R1+0x5578], R16 ;  /* 0x0055781001007387 */ /* 0x0001e80000100800 */
[----:B------:R-:W2:Y:S04]  /*96d70*/  LDL.LU R223, [R1+0x6e0] ;  /* 0x0006e00001df7983 */ /* 0x000ea80000300800 */
[----:B------:R-:W2:Y:S04]  /*96d80*/  LDL.LU R232, [R1+0x6e4] ;  /* 0x0006e40001e87983 */ /* 0x000ea80000300800 */
[----:B------:R-:W3:Y:S04]  /*96d90*/  LDL.LU R235, [R1+0x6e8] ;  /* 0x0006e80001eb7983 */ /* 0x000ee80000300800 */
[----:B------:R-:W-:Y:S04]  /*96da0*/  STL.64 [R1+0xf88], R18 ;  /* 0x000f881201007387 */ /* 0x000fe80000100a00 */
[----:B------:R-:W3:Y:S01]  /*96db0*/  LDL.LU R239, [R1+0x6ec] ;  /* 0x0006ec0001ef7983 */ /* 0x000ee20000300800 */
[----:B0-----:R-:W-:-:S03]  /*96dc0*/  IADD3 R16, P2, R252, R0, RZ ;  /* 0x00000000fc107210 */ /* 0x001fc60007f5e0ff */
[----:B------:R-:W4:Y:S04]  /*96dd0*/  LDL.LU R240, [R1+0x6f0] ;  /* 0x0006f00001f07983 */ /* 0x000f280000300800 */
[----:B------:R-:W4:Y:S01]  /*96de0*/  LDL.LU R242, [R1+0x6f4] ;  /* 0x0006f40001f27983 */ /* 0x000f220000300800 */
[----:B------:R-:W-:-:S05]  /*96df0*/  F2FP.SATFINITE.E5M2.F32.PACK_AB_MERGE_C R17, R247, R246, RZ ;  /* 0x000000f6f711723e */ /* 0x000fca00048060ff */
[----:B------:R0:W-:Y:S01]  /*96e00*/  STL [R1+0x557c], R17 ;  /* 0x00557c1101007387 */ /* 0x0001e20000100800 */
[----:B------:R-:W-:Y:S01]  /*96e10*/  F2FP.SATFINITE.E5M2.F32.PACK_AB_MERGE_C R15, R11, R12, RZ ;  /* 0x0000000c0b0f723e */ /* 0x000fe200048060ff */
[----:B0-----:R-:W-:-:S04]  /*96e20*/  IMAD.X R17, R152, 0x1, R7, P2 ;  /* 0x0000000198117824 */ /* 0x001fc800010e0607 */
[----:B------:R-:W-:Y:S04]  /*96e30*/  STL [R1+0x5580], R15 ;  /* 0x0055800f01007387 */ /* 0x000fe80000100800 */
[----:B------:R-:W4:Y:S04]  /*96e40*/  LDL.LU R246, [R1+0x6f8] ;  /* 0x0006f80001f67983 */ /* 0x000f280000300800 */
[----:B------:R-:W4:Y:S04]  /*96e50*/  LDL.LU R247, [R1+0x6fc] ;  /* 0x0006fc0001f77983 */ /* 0x000f280000300800 */
[----:B------:R-:W4:Y:S04]  /*96e60*/  LDL.LU R12, [R1+0x700] ;  /* 0x00070000010c7983 */ /* 0x000f280000300800 */
[----:B------:R0:W-:Y:S04]  /*96e70*/  STL.64 [R1+0xf80], R16 ;  /* 0x000f801001007387 */ /* 0x0001e80000100a00 */
[----:B------:R-:W4:Y:S01]  /*96e80*/  LDL.LU R11, [R1+0x704] ;  /* 0x00070400010b7983 */ /* 0x000f220000300800 */
[----:B0-----:R-:W-:-:S02]  /*96e90*/  F2FP.SATFINITE.E5M2.F32.PACK_AB_MERGE_C R16, R10, R248, RZ ;  /* 0x000000f80a10723e */ /* 0x001fc400048060ff */
[----:B------:R-:W-:Y:S02]  /*96ea0*/  F2FP.SATFINITE.E5M2.F32.PACK_AB_MERGE_C R8, R8, R14, RZ ;  /* 0x0000000e0808723e */ /* 0x000fe400048060ff */
[----:B------:R-:W-:Y:S01]  /*96eb0*/  IADD3 R14, P2, R252, R6, RZ ;  /* 0x00000006fc0e7210 */ /* 0x000fe20007f5e0ff */
[----:B------:R-:W-:Y:S04]  /*96ec0*/  STL [R1+0x5584], R16 ;  /* 0x0055841001007387 */ /* 0x000fe80000100800 */
[----:B------:R-:W-:Y:S01]  /*96ed0*/  IMAD.X R15, R152, 0x1, R5, P2 ;  /* 0x00000001980f7824 */ /* 0x000fe200010e0605 */
[----:B------:R0:W-:Y:S04]  /*96ee0*/  STL [R1+0x4644], R8 ;  /* 0x0046440801007387 */ /* 0x0001e80000100800 */
[----:B------:R-:W4:Y:S04]  /*96ef0*/  LDL.LU R226, [R1+0x708] ;  /* 0x0007080001e27983 */ /* 0x000f280000300800 */
[----:B------:R-:W4:Y:S04]  /*96f00*/  LDL.LU R229, [R1+0x70c] ;  /* 0x00070c0001e57983 */ /* 0x000f280000300800 */
[----:B------:R-:W4:Y:S04]  /*96f10*/  LDL.LU R237, [R1+0x710] ;  /* 0x0007100001ed7983 */ /* 0x000f280000300800 */
[----:B------:R1:W-:Y:S04]  /*96f20*/  STL.64 [R1+0xf78], R14 ;  /* 0x000f780e01007387 */ /* 0x0003e80000100a00 */
[----:B------:R-:W4:Y:S04]  /*96f30*/  LDL.LU R238, [R1+0x714] ;  /* 0x0007140001ee7983 */ /* 0x000f280000300800 */
[----:B0-----:R-:W4:Y:S04]  /*96f40*/  LDL.LU R8, [R1+0x4] ;  /* 0x0000040001087983 */ /* 0x001f280000300800 */
[----:B------:R-:W-:Y:S04]  /*96f50*/  STL [R1+0x5290], R252 ;  /* 0x005290fc01007387 */ /* 0x000fe80000100800 */
[----:B------:R-:W4:Y:S04]  /*96f60*/  LDL.LU R243, [R1+0x718] ;  /* 0x0007180001f37983 */ /* 0x000f280000300800 */
[----:B------:R-:W4:Y:S01]  /*96f70*/  LDL.LU R244, [R1+0x71c] ;  /* 0x00071c0001f47983 */ /* 0x000f220000300800 */
[----:B-1----:R-:W-:-:S03]  /*96f80*/  IADD3 R14, P2, R252, R4, RZ ;  /* 0x00000004fc0e7210 */ /* 0x002fc60007f5e0ff */
[----:B------:R-:W4:Y:S02]  /*96f90*/  LDL.LU R245, [R1+0x720] ;  /* 0x0007200001f57983 */ /* 0x000f240000300800 */
[----:B------:R-:W-:-:S05]  /*96fa0*/  IMAD.X R15, R152, 0x1, R3, P2 ;  /* 0x00000001980f7824 */ /* 0x000fca00010e0603 */
[----:B------:R0:W-:Y:S04]  /*96fb0*/  STL.64 [R1+0xf70], R14 ;  /* 0x000f700e01007387 */ /* 0x0001e80000100a00 */
[----:B------:R-:W4:Y:S04]  /*96fc0*/  LDL.LU R248, [R1+0x724] ;  /* 0x0007240001f87983 */ /* 0x000f280000300800 */
[----:B------:R-:W4:Y:S04]  /*96fd0*/  LDL.LU R10, [R1+0x728] ;  /* 0x00072800010a7983 */ /* 0x000f280000300800 */
[----:B0-----:R-:W4:Y:S01]  /*96fe0*/  LDL.LU R14, [R1+0x72c] ;  /* 0x00072c00010e7983 */ /* 0x001f220000300800 */
[----:B------:R-:W-:-:S02]  /*96ff0*/  SHF.R.S32.HI R152, RZ, 0x1f, R241 ;  /* 0x0000001fff987819 */ /* 0x000fc400000114f1 */
[----:B------:R-:W-:Y:S02]  /*97000*/  IADD3 R16, P2, R241, R2, RZ ;  /* 0x00000002f1107210 */ /* 0x000fe40007f5e0ff */
[----:B--2---:R-:W-:-:S05]  /*97010*/  F2FP.SATFINITE.E5M2.F32.PACK_AB_MERGE_C R15, R232, R223, RZ ;  /* 0x000000dfe80f723e */ /* 0x004fca00048060ff */
[----:B------:R-:W-:Y:S01]  /*97020*/  STL [R1+0x5588], R15 ;  /* 0x0055880f01007387 */ /* 0x000fe20000100800 */
[----:B---3--:R-:W-:-:S05]  /*97030*/  F2FP.SATFINITE.E5M2.F32.PACK_AB_MERGE_C R17, R239, R235, RZ ;  /* 0x000000ebef11723e */ /* 0x008fca00048060ff */
[----:B------:R0:W-:Y:S04]  /*97040*/  STL [R1+0x558c], R17 ;  /* 0x00558c1101007387 */ /* 0x0001e80000100800 */
[----:B------:R-:W2:Y:S04]  /*97050*/  LDL.LU R232, [R1+0x730] ;  /* 0x0007300001e87983 */ /* 0x000ea80000300800 */
[----:B------:R-:W2:Y:S01]  /*97060*/  LDL.LU R235, [R1+0x734] ;  /* 0x0007340001eb7983 */ /* 0x000ea20000300800 */
[----:B0-----:R-:W-:Y:S01]  /*97070*/  IMAD.X R17, R152, 0x1, R13, P2 ;  /* 0x0000000198117824 */ /* 0x001fe200010e060d */
[----:B------:R-:W-:-:S02]  /*97080*/  IADD3 R20, P2, R241, R0, RZ ;  /* 0x00000000f1147210 */ /* 0x000fc40007f5e0ff */
[----:B----4-:R-:W-:Y:S02]  /*97090*/  F2FP.SATFINITE.E5M2.F32.PACK_AB_MERGE_C R15, R242, R240, RZ ;  /* 0x000000f0f20f723e */ /* 0x010fe400048060ff */
[----:B------:R-:W3:Y:S01]  /*970a0*/  LDL.LU R240, [R1+0x738] ;  /* 0x0007380001f07983 */ /* 0x000ee20000300800 */
[----:B------:R-:W-:-:S03]  /*970b0*/  IMAD.X R21, R152, 0x1, R7, P2 ;  /* 0x0000000198157824 */ /* 0x000fc600010e0607 */
[----:B------:R0:W-:Y:S04]  /*970c0*/  STL.64 [R1+0xf68], R16 ;  /* 0x000f681001007387 */ /* 0x0001e80000100a00 */
[----:B------:R-:W3:Y:S01]  /*970d0*/  LDL.LU R242, [R1+0x73c] ;  /* 0x00073c0001f27983 */ /* 0x000ee20000300800 */
[----:B0-----:R-:W-:-:S03]  /*970e0*/  F2FP.SATFINITE.E5M2.F32.PACK_AB_MERGE_C R16, R247, R246, RZ ;  /* 0x000000f6f710723e */ /* 0x001fc600048060ff */
[----:B------:R-:W4:Y:S04]  /*970f0*/  LDL.LU R246, [R1+0x740] ;  /* 0x0007400001f67983 */ /* 0x000f280000300800 */
[----:B------:R-:W4:Y:S01]  /*97100*/  LDL.LU R247, [R1+0x744] ;  /* 0x0007440001f77983 */ /* 0x000f220000300800 */
[----:B------:R-:W-:-:S03]  /*97110*/  F2FP.SATFINITE.E5M2.F32.PACK_AB_MERGE_C R18, R11, R12, RZ ;  /* 0x0000000c0b12723e */ /* 0x000fc600048060ff */
[----:B------:R-:W4:Y:S04]  /*97120*/  LDL.LU R12, [R1+0x748] ;  /* 0x00074800010c7983 */ /* 0x000f280000300800 */
[----:B------:R0:W-:Y:S04]  /*97130*/  STL.64 [R1+0xf60], R20 ;  /* 0x000f601401007387 */ /* 0x0001e80000100a00 */
[----:B------:R-:W4:Y:S04]  /*97140*/  LDL.LU R11, [R1+0x74c] ;  /* 0x00074c00010b7983 */ /* 0x000f280000300800 */
[----:B------:R-:W4:Y:S01]  /*97150*/  LDL.LU R239, [R1+0x8] ;  /* 0x0000080001ef7983 */ /* 0x000f220000300800 */
[----:B0-----:R-:W-:-:S05]  /*97160*/  IADD3 R20, P2, R241, R6, RZ ;  /* 0x00000006f1147210 */ /* 0x001fca0007f5e0ff */
[----:B------:R-:W-:-:S05]  /*97170*/  IMAD.X R21, R152, 0x1, R5, P2 ;  /* 0x0000000198157824 */ /* 0x000fca00010e0605 */
[----:B------:R0:W-:Y:S04]  /*97180*/  STL.64 [R1+0xf58], R20 ;  /* 0x000f581401007387 */ /* 0x0001e80000100a00 */
[----:B------:R-:W4:Y:S01]  /*97190*/  LDL.LU R223, [R1+0x750] ;  /* 0x0007500001df7983 */ /* 0x000f220000300800 */
[----:B0-----:R-:W-:-:S05]  /*971a0*/  IADD3 R20, P2, R241, R4, RZ ;  /* 0x00000004f1147210 */ /* 0x001fca0007f5e0ff */
[----:B------:R-:W-:Y:S01]  /*971b0*/  IMAD.X R21, R152, 0x1, R3, P2 ;  /* 0x0000000198157824 */ /* 0x000fe200010e0603 */
[----:B------:R-:W-:Y:S02]  /*971c0*/  F2FP.SATFINITE.E5M2.F32.PACK_AB_MERGE_C R185, R238, R237, RZ ;  /* 0x000000edeeb9723e */ /* 0x000fe400048060ff */
[----:B------:R-:W4:Y:S04]  /*971d0*/  LDL.LU R237, [R1+0x754] ;  /* 0x0007540001ed7983 */ /* 0x000f280000300800 */
[----:B------:R0:W-:Y:S01]  /*971e0*/  STL.64 [R1+0xf50], R20 ;  /* 0x000f501401007387 */ /* 0x0001e20000100a00 */
[----:B------:R-:W-:-:S05]  /*971f0*/  F2FP.SATFINITE.E5M2.F32.PACK_AB_MERGE_C R19, R244, R243, RZ ;  /* 0x000000f3f413723e */ /* 0x000fca00048060ff */
[----:B------:R-:W-:Y:S04]  /*97200*/  STL [R1+0x463c], R19 ;  /* 0x00463c1301007387 */ /* 0x000fe80000100800 */
[----:B------:R-:W4:Y:S04]  /*97210*/  LDL.LU R238, [R1+0x758] ;  /* 0x0007580001ee7983 */ /* 0x000f280000300800 */
[----:B------:R-:W4:Y:S01]  /*97220*/  LDL.LU R241, [R1+0x75c] ;  /* 0x00075c0001f17983 */ /* 0x000f220000300800 */
[----:B------:R-:W-:Y:S02]  /*97230*/  SHF.R.S32.HI R152, RZ, 0x1f, R8 ;  /* 0x0000001fff987819 */ /* 0x000fe40000011408 */
[----:B0-----:R-:W-:Y:S01]  /*97240*/  IADD3 R20, P2, R8, R2, RZ ;  /* 0x0000000208147210 */ /* 0x001fe20007f5e0ff */
[----:B------:R-:W4:Y:S01]  /*97250*/  LDL.LU R243, [R1+0x760] ;  /* 0x0007600001f37983 */ /* 0x000f220000300800 */
[----:B------:R-:W-:-:S03]  /*97260*/  F2FP.SATFINITE.E5M2.F32.PACK_AB_MERGE_C R178, R248, R245, RZ ;  /* 0x000000f5f8b2723e */ /* 0x000fc600048060ff */
[----:B------:R-:W-:Y:S01]  /*97270*/  IMAD.X R21, R152, 0x1, R13, P2 ;  /* 0x0000000198157824 */ /* 0x000fe200010e060d */
[----:B------:R-:W4:Y:S01]  /*97280*/  LDL.LU R244, [R1+0x764] ;  /* 0x0007640001f47983 */ /* 0x000f220000300800 */
[----:B------:R-:W-:-:S03]  /*97290*/  F2FP.SATFINITE.E5M2.F32.PACK_AB_MERGE_C R184, R14, R10, RZ ;  /* 0x0000000a0eb8723e */ /* 0x000fc600048060ff */
[----:B------:R-:W4:Y:S04]  /*972a0*/  LDL.LU R245, [R1+0x768] ;  /* 0x0007680001f57983 */ /* 0x000f280000300800 */
[----:B------:R-:W4:Y:S04]  /*972b0*/  LDL.LU R248, [R1+0x76c] ;  /* 0x00076c0001f87983 */ /* 0x000f280000300800 */
[----:B------:R-:W4:Y:S04]  /*972c0*/  LDL.LU R10, [R1+0x770] ;  /* 0x00077000010a7983 */ /* 0x000f280000300800 */
[----:B------:R0:W-:Y:S04]  /*972d0*/  STL.64 [R1+0xf48], R20 ;  /* 0x000f481401007387 */ /* 0x0001e80000100a00 */
[----:B------:R-:W4:Y:S01]  /*972e0*/  LDL.LU R14, [R1+0x774] ;  /* 0x00077400010e7983 */ /* 0x000f220000300800 */
[----:B------:R-:W-:-:S03]  /*972f0*/  F2FP.SATFINITE.E5M2.F32.PACK_AB_MERGE_C R17, R229, R226, RZ ;  /* 0x000000e2e511723e */ /* 0x000fc600048060ff */
[----:B------:R-:W4:Y:S01]  /*97300*/  LDL.LU R226, [R1+0x778] ;  /* 0x0007780001e27983 */ /* 0x000f220000300800 */
[----:B0-----:R-:W-:-:S03]  /*97310*/  IADD3 R20, P2, R8, R0, RZ ;  /* 0x0000000008147210 */ /* 0x001fc60007f5e0ff */
[----:B------:R-:W4:Y:S02]  /*97320*/  LDL.LU R229, [R1+0x77c] ;  /* 0x00077c0001e57983 */ /* 0x000f240000300800 */
[----:B------:R-:W-:Y:S01]  /*97330*/  IMAD.X R21, R152, 0x1, R7, P2 ;  /* 0x0000000198157824 */ /* 0x000fe200010e0607 */
[----:B--2---:R-:W-:Y:S02]  /*97340*/  F2FP.SATFINITE.E5M2.F32.PACK_AB_MERGE_C R174, R235, R232, RZ ;  /* 0x000000e8ebae723e */ /* 0x004fe400048060ff */
[----:B------:R-:W2:Y:S04]  /*97350*/  LDL.LU R232, [R1+0x780] ;  /* 0x0007800001e87983 */ /* 0x000ea80000300800 */
[----:B------:R0:W-:Y:S04]  /*97360*/  STL.64 [R1+0xf40], R20 ;  /* 0x000f401401007387 */ /* 0x0001e80000100a00 */
[----:B------:R-:W2:Y:S01]  /*97370*/  LDL.LU R235, [R1+0x784] ;  /* 0x0007840001eb7983 */ /* 0x000ea20000300800 */
[----:B0-----:R-:W-:-:S02]  /*97380*/  IADD3 R20, P2, R8, R6, RZ ;  /* 0x0000000608147210 */ /* 0x001fc40007f5e0ff */
[----:B---3--:R-:W-:Y:S02]  /*97390*/  F2FP.SATFINITE.E5M2.F32.PACK_AB_MERGE_C R175, R242, R240, RZ ;  /* 0x000000f0f2af723e */ /* 0x008fe400048060ff */
[----:B------:R-:W3:Y:S01]  /*973a0*/  LDL.LU R240, [R1+0x788] ;  /* 0x0007880001f07983 */ /* 0x000ee20000300800 */
[----:B------:R-:W-:-:S03]  /*973b0*/  IMAD.X R21, R152, 0x1, R5, P2 ;  /* 0x0000000198157824 */ /* 0x000fc600010e0605 */
[----:B------:R-:W3:Y:S01]  /*973c0*/  LDL.LU R242, [R1+0x78c] ;  /* 0x00078c0001f27983 */ /* 0x000ee20000300800 */
[----:B----4-:R-:W-:-:S03]  /*973d0*/  F2FP.SATFINITE.E5M2.F32.PACK_AB_MERGE_C R172, R247, R246, RZ ;  /* 0x000000f6f7ac723e */ /* 0x010fc600048060ff */
[----:B------:R-:W4:Y:S04]  /*973e0*/  LDL.LU R246, [R1+0x790] ;  /* 0x0007900001f67983 */ /* 0x000f280000300800 */
[----:B------:R0:W-:Y:S04]  /*973f0*/  STL.64 [R1+0xf38], R20 ;  /* 0x000f381401007387 */ /* 0x0001e80000100a00 */
[----:B------:R-:W4:Y:S01]  /*97400*/  LDL.LU R247, [R1+0x794] ;  /* 0x0007940001f77983 */ /* 0x000f220000300800 */
[----:B------:R-:W-:-:S03]  /*97410*/  F2FP.SATFINITE.E5M2.F32.PACK_AB_MERGE_C R173, R11, R12, RZ ;  /* 0x0000000c0bad723e */ /* 0x000fc600048060ff */
[----:B------:R-:W4:Y:S04]  /*97420*/  LDL.LU R12, [R1+0x798] ;  /* 0x00079800010c7983 */ /* 0x000f280000300800 */
[----:B------:R-:W4:Y:S01]  /*97430*/  LDL.LU R11, [R1+0x79c] ;  /* 0x00079c00010b7983 */ /* 0x000f220000300800 */
[----:B0-----:R-:W-:-:S03]  /*97440*/  IADD3 R20, P2, R8, R4, RZ ;  /* 0x0000000408147210 */ /* 0x001fc60007f5e0ff */
[----:B------:R-:W4:Y:S02]  /*97450*/  LDL.LU R8, [R1+0xc] ;  /* 0x00000c0001087983 */ /* 0x000f240000300800 */
[----:B------:R-:W-:Y:S01]  /*97460*/  IMAD.X R21, R152, 0x1, R3, P2 ;  /* 0x0000000198157824 */ /* 0x000fe200010e0603 */
[----:B------:R-:W-:-:S04]  /*97470*/  SHF.R.S32.HI R152, RZ, 0x1f, R239 ;  /* 0x0000001fff987819 */ /* 0x000fc800000114ef */
[----:B------:R0:W-:Y:S02]  /*97480*/  STL.64 [R1+0xf30], R20 ;  /* 0x000f301401007387 */ /* 0x0001e40000100a00 */
[----:B0-----:R-:W-:-:S05]  /*97490*/  IADD3 R20, P2, R239, R2, RZ ;  /* 0x00000002ef147210 */ /* 0x001fca0007f5e0ff */
[----:B------:R-:W-:Y:S01]  /*974a0*/  IMAD.X R21, R152, 0x1, R13, P2 ;  /* 0x0000000198157824 */ /* 0x000fe200010e060d */
[----:B------:R-:W-:Y:S02]  /*974b0*/  F2FP.SATFINITE.E5M2.F32.PACK_AB_MERGE_C R171, R237, R223, RZ ;  /* 0x000000dfedab723e */ /* 0x000fe400048060ff */
[----:B------:R-:W-:-:S05]  /*974c0*/  F2FP.SATFINITE.E5M2.F32.PACK_AB_MERGE_C R19, R241, R238, RZ ;  /* 0x000000eef113723e */ /* 0x000fca00048060ff */
[----:B------:R-:W-:Y:S04]  /*974d0*/  STL [R1+0x4634], R19 ;  /* 0x0046341301007387 */ /* 0x000fe80000100800 */
[----:B------:R-:W4:Y:S04]  /*974e0*/  LDL.LU R237, [R1+0x7a0] ;  /* 0x0007a00001ed7983 */ /* 0x000f280000300800 */
[----:B------:R-:W4:Y:S04]  /*974f0*/  LDL.LU R238, [R1+0x7a4] ;  /* 0x0007a40001ee7983 */ /* 0x000f280000300800 */
[----:B------:R-:W4:Y:S04]  /*97500*/  LDL.LU R241, [R1+0x7a8] ;  /* 0x0007a80001f17983 */ /* 0x000f280000300800 */
[----:B------:R0:W-:Y:S01]  /*97510*/  STL.64 [R1+0xf28], R20 ;  /* 0x000f281401007387 */ /* 0x0001e20000100a00 */
[----:B------:R-:W-:-:S02]  /*97520*/  F2FP.SATFINITE.E5M2.F32.PACK_AB_MERGE_C R169, R244, R243, RZ ;  /* 0x000000f3f4a9723e */ /* 0x000fc400048060ff */
[----:B------:R-:W-:Y:S01]  /*97530*/  F2FP.SATFINITE.E5M2.F32.PACK_AB_MERGE_C R170, R248, R245, RZ ;  /* 0x000000f5f8aa723e */ /* 0x000fe200048060ff */
[----:B------:R-:W4:Y:S04]  /*97540*/  LDL.LU R244, [R1+0x7ac] ;  /* 0x0007ac0001f47983 */ /* 0x000f280000300800 */
[----:B------:R-:W4:Y:S01]  /*97550*/  LDL.LU R245, [R1+0x7b0] ;  /* 0x0007b00001f57983 */ /* 0x000f220000300800 */
[----:B0-----:R-:W-:-:S03]  /*97560*/  IADD3 R20, P2, R239, R0, RZ ;  /* 0x00000000ef147210 */ /* 0x001fc60007f5e0ff */
[----:B------:R-:W4:Y:S01]  /*97570*/  LDL.LU R248, [R1+0x7b4] ;  /* 0x0007b40001f87983 */ /* 0x000f220000300800 */
[----:B------:R-:W-:Y:S01]  /*97580*/  F2FP.SATFINITE.E5M2.F32.PACK_AB_MERGE_C R167, R14, R10, RZ ;  /* 0x0000000a0ea7723e */ /* 0x000fe200048060ff */
[----:B------:R-:W-:Y:S02]  /*97590*/  IMAD.X R21, R152, 0x1, R7, P2 ;  /* 0x0000000198157824 */ /* 0x000fe400010e0607 */
[----:B------:R-:W4:Y:S04]  /*975a0*/  LDL.LU R10, [R1+0x7b8] ;  /* 0x0007b800010a7983 */ /* 0x000f280000300800 */
[----:B------:R0:W-:Y:S04]  /*975b0*/  STL.64 [R1+0xf20], R20 ;  /* 0x000f201401007387 */ /* 0x0001e80000100a00 */
[----:B------:R-:W4:Y:S04]  /*975c0*/  LDL.LU R14, [R1+0x7bc] ;  /* 0x0007bc00010e7983 */ /* 0x000f280000300800 */
[----:B------:R-:W4:Y:S01]  /*975d0*/  LDL.LU R243, [R1+0x10] ;  /* 0x0000100001f37983 */ /* 0x000f220000300800 */
[----:B0-----:R-:W-:-:S05]  /*975e0*/  IADD3 R20, P2, R239, R6, RZ ;  /* 0x00000006ef147210 */ /* 0x001fca0007f5e0ff */
[----:B------:R-:W-:-:S05]  /*975f0*/  IMAD.X R21, R152, 0x1, R5, P2 ;  /* 0x0000000198157824 */ /* 0x000fca00010e0605 */
[----:B------:R0:W-:Y:S01]  /*97600*/  STL.64 [R1+0xf18], R20 ;  /* 0x000f181401007387 */ /* 0x0001e20000100a00 */
[----:B------:R-:W-:Y:S02]  /*97610*/  F2FP.SATFINITE.E5M2.F32.PACK_AB_MERGE_C R168, R229, R226, RZ ;  /* 0x000000e2e5a8723e */ /* 0x000fe400048060ff */
[----:B0-----:R-:W-:-:S05]  /*97620*/  IADD3 R20, P2, R239, R4, RZ ;  /* 0x00000004ef147210 */ /* 0x001fca0007f5e0ff */
[----:B------:R-:W-:-:S05]  /*97630*/  IMAD.X R21, R152, 0x1, R3, P2 ;  /* 0x0000000198157824 */ /* 0x000fca00010e0603 */
[----:B------:R-:W-:Y:S04]  /*97640*/  STL.64 [R1+0xf10], R20 ;  /* 0x000f101401007387 */ /* 0x000fe80000100a00 */
[----:B------:R-:W4:Y:S04]  /*97650*/  LDL.LU R226, [R1+0x7c0] ;  /* 0x0007c00001e27983 */ /* 0x000f280000300800 */
[----:B------:R-:W4:Y:S01]  /*97660*/  LDL.LU R229, [R1+0x7c4] ;  /* 0x0007c40001e57983 */ /* 0x000f220000300800 */
[----:B--2---:R-:W-:Y:S02]  /*97670*/  F2FP.SATFINITE.E5M2.F32.PACK_AB_MERGE_C R165, R235, R232, RZ ;  /* 0x000000e8eba5723e */ /* 0x004fe400048060ff */
[----:B---3--:R-:W-:-:S02]  /*97680*/  F2FP.SATFINITE.E5M2.F32.PACK_AB_MERGE_C R166, R242, R240, RZ ;  /* 0x000000f0f2a6723e */ /* 0x008fc400048060ff */
[----:B----4-:R-:W-:Y:S02]  /*97690*/  F2FP.SATFINITE.E5M2.F32.PACK_AB_MERGE_C R164, R247, R246, RZ ;  /* 0x000000f6f7a4723e */ /* 0x010fe400048060ff */
[----:B------:R-:W-:-:S05]  /*976a0*/  F2FP.SATFINITE.E5M2.F32.PACK_AB_MERGE_C R11, R11, R12, RZ ;  /* 0x0000000c0b0b723e */ /* 0x000fca00048060ff */
[----:B------:R0:W-:Y:S04]  /*976b0*/  STL [R1+0xd8], R11 ;  /* 0x0000d80b01007387 */ /* 0x0001e80000100800 */
[----:B------:R-:W2:Y:S04]  /*976c0*/  LDL.LU R232, [R1+0x7c8] ;  /* 0x0007c80001e87983 */ /* 0x000ea80000300800 */
[----:B------:R-:W2:Y:S04]  /*976d0*/  LDL.LU R239, [R1+0x7cc] ;  /* 0x0007cc0001ef7983 */ /* 0x000ea80000300800 */
[----:B------:R-:W3:Y:S04]  /*976e0*/  LDL.LU R240, [R1+0x7d0] ;  /* 0x0007d00001f07983 */ /* 0x000ee80000300800 */
[----:B------:R-:W3:Y:S04]  /*976f0*/  LDL.LU R242, [R1+0x7d4] ;  /* 0x0007d40001f27983 */ /* 0x000ee80000300800 */
[----:B------:R-:W4:Y:S04]  /*97700*/  LDL.LU R246, [R1+0x7d8] ;  /* 0x0007d80001f67983 */ /* 0x000f280000300800 */
[----:B------:R-:W4:Y:S04]  /*97710*/  LDL.LU R247, [R1+0x7dc] ;  /* 0x0007dc0001f77983 */ /* 0x000f280000300800 */
[----:B------:R-:W2:Y:S04]  /*97720*/  LDL.LU R12, [R1+0x7e0] ;  /* 0x0007e000010c7983 */ /* 0x000ea80000300800 */
[----:B0-----:R-:W2:Y:S01]  /*97730*/  LDL.LU R11, [R1+0x7e4] ;  /* 0x0007e400010b7983 */ /* 0x001ea20000300800 */
[----:B------:R-:W-:-:S02]  /*97740*/  SHF.R.S32.HI R152, RZ, 0x1f, R8 ;  /* 0x0000001fff987819 */ /* 0x000fc40000011408 */
[----:B------:R-:W-:-:S05]  /*97750*/  IADD3 R20, P2, R8, R2, RZ ;  /* 0x0000000208147210 */ /* 0x000fca0007f5e0ff */
[----:B------:R-:W-:-:S05]  /*97760*/  IMAD.X R21, R152, 0x1, R13, P2 ;  /* 0x0000000198157824 */ /* 0x000fca00010e060d */
[----:B------:R0:W-:Y:S04]  /*97770*/  STL.64 [R1+0xf08], R20 ;  /* 0x000f081401007387 */ /* 0x0001e80000100a00 */
[----:B------:R-:W2:Y:S01]  /*97780*/  LDL.LU R235, [R1+0x7e8] ;  /* 0x0007e80001eb7983 */ /* 0x000ea20000300800 */
[----:B0-----:R-:W-:-:S05]  /*97790*/  IADD3 R20, P2, R8, R0, RZ ;  /* 0x0000000008147210 */ /* 0x001fca0007f5e0ff */
[----:B------:R-:W-:Y:S01]  /*977a0*/  IMAD.X R21, R152, 0x1, R7, P2 ;  /* 0x0000000198157824 */ /* 0x000fe200010e0607 */
[----:B------:R-:W-:Y:S02]  /*977b0*/  F2FP.SATFINITE.E5M2.F32.PACK_AB_MERGE_C R162, R238, R237, RZ ;  /* 0x000000edeea2723e */ /* 0x000fe400048060ff */
[----:B------:R-:W2:Y:S04]  /*977c0*/  LDL.LU R237, [R1+0x7ec] ;  /* 0x0007ec0001ed7983 */ /* 0x000ea80000300800 */
[----:B------:R-:W2:Y:S04]  /*977d0*/  LDL.LU R238, [R1+0x7f0] ;  /* 0x0007f00001ee7983 */ /* 0x000ea80000300800 */
[----:B------:R0:W-:Y:S01]  /*977e0*/  STL.64 [R1+0xf00], R20 ;  /* 0x000f001401007387 */ /* 0x0001e20000100a00 */
[----:B------:R-:W-:-:S03]  /*977f0*/  F2FP.SATFINITE.E5M2.F32.PACK_AB_MERGE_C R163, R244, R241, RZ ;  /* 0x000000f1f4a3723e */ /* 0x000fc600048060ff */
[----:B------:R-:W2:Y:S01]  /*97800*/  LDL.LU R241, [R1+0x7f4] ;  /* 0x0007f40001f17983 */ /* 0x000ea20000300800 */
[----:B0-----:R-:W-:-:S05]  /*97810*/  IADD3 R20, P2, R8, R6, RZ ;  /* 0x0000000608147210 */ /* 0x001fca0007f5e0ff */
[----:B------:R-:W-:Y:S01]  /*97820*/  IMAD.X R21, R152, 0x1, R5, P2 ;  /* 0x0000000198157824 */ /* 0x000fe200010e0605 */
[----:B------:R-:W-:-:S04]  /*97830*/  F2FP.SATFINITE.E5M2.F32.PACK_AB_MERGE_C R160, R248, R245, RZ ;  /* 0x000000f5f8a0723e */ /* 0x000fc800048060ff */
[----:B------:R0:W-:Y:S01]  /*97840*/  STL.64 [R1+0xef8], R20 ;  /* 0x000ef81401007387 */ /* 0x0001e20000100a00 */
[----:B------:R-:W-:-:S03]  /*97850*/  F2FP.SATFINITE.E5M2.F32.PACK_AB_MERGE_C R161, R14, R10, RZ ;  /* 0x0000000a0ea1723e */ /* 0x000fc600048060ff */
[----:B------:R-:W2:Y:S04]  /*97860*/  LDL.LU R244, [R1+0x7f8] ;  /* 0x0007f80001f47983 */ /* 0x000ea80000300800 */
[----:B------:R-:W2:Y:S04]  /*97870*/  LDL.LU R245, [R1+0x7fc] ;  /* 0x0007fc0001f57983 */ /* 0x000ea80000300800 */
[----:B------:R-:W2:Y:S04]  /*97880*/  LDL.LU R248, [R1+0x4e0] ;  /* 0x0004e00001f87983 */ /* 0x000ea80000300800 */
[----:B------:R-:W2:Y:S01]  /*97890*/  LDL.LU R10, [R1+0x4e4] ;  /* 0x0004e400010a7983 */ /* 0x000ea20000300800 */
[----:B0-----:R-:W-:-:S03]  /*978a0*/  IADD3 R20, P2, R8, R4, RZ ;  /* 0x0000000408147210 */ /* 0x001fc60007f5e0ff */
[----:B------:R-:W2:Y:S02]  /*978b0*/  LDL.LU R14, [R1+0x4e8] ;  /* 0x0004e800010e7983 */ /* 0x000ea40000300800 */
[----:B------:R-:W-:Y:S02]  /*978c0*/  IMAD.X R21, R152, 0x1, R3, P2 ;  /* 0x0000000198157824 */ /* 0x000fe400010e0603 */
[----:B------:R-:W2:Y:S01]  /*978d0*/  LDL.LU R8, [R1+0x4ec] ;  /* 0x0004ec0001087983 */ /* 0x000ea20000300800 */
[----:B------:R-:W-:-:S03]  /*978e0*/  SHF.R.S32.HI R152, RZ, 0x1f, R243 ;  /* 0x0000001fff987819 */ /* 0x000fc600000114f3 */
[----:B------:R-:W2:Y:S04]  /*978f0*/  LDL.LU R223, [R1+0x14] ;  /* 0x0000140001df7983 */ /* 0x000ea80000300800 */
[----:B------:R0:W-:Y:S02]  /*97900*/  STL.64 [R1+0xef0], R20 ;  /* 0x000ef01401007387 */ /* 0x0001e40000100a00 */
[----:B0-----:R-:W-:-:S05]  /*97910*/  IADD3 R20, P2, R243, R2, RZ ;  /* 0x00000002f3147210 */ /* 0x001fca0007f5e0ff */
[----:B------:R-:W-:-:S05]  /*97920*/  IMAD.X R21, R152, 0x1, R13, P2 ;  /* 0x0000000198157824 */ /* 0x000fca00010e060d */
[----:B------:R0:W-:Y:S02]  /*97930*/  STL.64 [R1+0xee8], R20 ;  /* 0x000ee81401007387 */ /* 0x0001e40000100a00 */
[----:B0-----:R-:W-:-:S05]  /*97940*/  IADD3 R20, P2, R243, R0, RZ ;  /* 0x00000000f3147210 */ /* 0x001fca0007f5e0ff */
[----:B------:R-:W-:Y:S01]  /*97950*/  IMAD.X R21, R152, 0x1, R7, P2 ;  /* 0x0000000198157824 */ /* 0x000fe200010e0607 */
[----:B---3--:R-:W-:Y:S02]  /*97960*/  F2FP.SATFINITE.E5M2.F32.PACK_AB_MERGE_C R157, R242, R240, RZ ;  /* 0x000000f0f29d723e */ /* 0x008fe400048060ff */
[----:B----4-:R-:W-:-:S05]  /*97970*/  F2FP.SATFINITE.E5M2.F32.PACK_AB_MERGE_C R19, R247, R246, RZ ;  /* 0x000000f6f713723e */ /* 0x010fca00048060ff */
[----:B------:R-:W-:Y:S04]  /*97980*/  STL [R1+0xd0], R19 ;  /* 0x0000d01301007387 */ /* 0x000fe80000100800 */
[----:B------:R-:W3:Y:S04]  /*97990*/  LDL.LU R22, [R1+0x4f0] ;  /* 0x0004f00001167983 */ /* 0x000ee80000300800 */
[----:B------:R-:W3:Y:S04]  /*979a0*/  LDL.LU R221, [R1+0x4f4] ;  /* 0x0004f40001dd7983 */ /* 0x000ee80000300800 */
[----:B------:R-:W4:Y:S04]  /*979b0*/  LDL.LU R240, [R1+0x4f8] ;  /* 0x0004f80001f07983 */ /* 0x000f280000300800 */
[----:B------:R0:W-:Y:S04]  /*979c0*/  STL.64 [R1+0xee0], R20 ;  /* 0x000ee01401007387 */ /* 0x0001e80000100a00 */
[----:B------:R-:W4:Y:S01]  /*979d0*/  LDL.LU R242, [R1+0x4fc] ;  /* 0x0004fc0001f27983 */ /* 0x000f220000300800 */
[----:B--2---:R-:W-:-:S03]  /*979e0*/  F2FP.SATFINITE.E5M2.F32.PACK_AB_MERGE_C R156, R11, R12, RZ ;  /* 0x0000000c0b9c723e */ /* 0x004fc600048060ff */
[----:B------:R-:W2:Y:S04]  /*979f0*/  LDL.LU R246, [R1+0x500] ;  /* 0x0005000001f67983 */ /* 0x000ea80000300800 */
[----:B------:R-:W2:Y:S04]  /*97a00*/  LDL.LU R247, [R1+0x504] ;  /* 0x0005040001f77983 */ /* 0x000ea80000300800 */
[----:B------:R-:W2:Y:S04]  /*97a10*/  LDL.LU R12, [R1+0x508] ;  /* 0x00050800010c7983 */ /* 0x000ea80000300800 */
[----:B------:R-:W2:Y:S01]  /*97a20*/  LDL.LU R11, [R1+0x50c] ;  /* 0x00050c00010b7983 */ /* 0x000ea20000300800 */
[----:B0-----:R-:W-:-:S02]  /*97a30*/  IADD3 R20, P2, R243, R6, RZ ;  /* 0x00000006f3147210 */ /* 0x001fc40007f5e0ff */
[----:B------:R-:W-:Y:S02]  /*97a40*/  F2FP.SATFINITE.E5M2.F32.PACK_AB_MERGE_C R159, R239, R232, RZ ;  /* 0x000000e8ef9f723e */ /* 0x000fe400048060ff */
[----:B------:R-:W2:Y:S01]  /*97a50*/  LDL.LU R239, [R1+0x18] ;  /* 0x0000180001ef7983 */ /* 0x000ea20000300800 */
[----:B------:R-:W-:-:S05]  /*97a60*/  IMAD.X R21, R152, 0x1, R5, P2 ;  /* 0x0000000198157824 */ /* 0x000fca00010e0605 */
[----:B------:R0:W-:Y:S01]  /*97a70*/  STL.64 [R1+0xed8], R20 ;  /* 0x000ed81401007387 */ /* 0x0001e20000100a00 */
[----:B------:R-:W-:-:S03]  /*97a80*/  F2FP.SATFINITE.E5M2.F32.PACK_AB_MERGE_C R158, R229, R226, RZ ;  /* 0x000000e2e59e723e */ /* 0x000fc600048060ff */
[----:B------:R-:W2:Y:S01]  /*97a90*/  LDL.LU R226, [R1+0x510] ;  /* 0x0005100001e27983 */ /* 0x000ea20000300800 */
[----:B0-----:R-:W-:-:S05]  /*97aa0*/  IADD3 R20, P2, R243, R4, RZ ;  /* 0x00000004f3147210 */ /* 0x001fca0007f5e0ff */
[----:B------:R-:W-:Y:S01]  /*97ab0*/  IMAD.X R21, R152, 0x1, R3, P2 ;  /* 0x0000000198157824 */ /* 0x000fe200010e0603 */
[----:B------:R-:W-:-:S04]  /*97ac0*/  F2FP.SATFINITE.E5M2.F32.PACK_AB_MERGE_C R155, R237, R235, RZ ;  /* 0x000000ebed9b723e */ /* 0x000fc800048060ff */
[----:B------:R0:W-:Y:S04]  /*97ad0*/  STL.64 [R1+0xed0], R20 ;  /* 0x000ed01401007387 */ /* 0x0001e80000100a00 */
[----:B------:R-:W2:Y:S01]  /*97ae0*/  LDL.LU R229, [R1+0x514] ;  /* 0x0005140001e57983 */ /* 0x000ea20000300800 */
[----:B------:R-:W-:-:S05]  /*97af0*/  F2FP.SATFINITE.E5M2.F32.PACK_AB_MERGE_C R10, R10, R248, RZ ;  /* 0x000000f80a0a723e */ /* 0x000fca00048060ff */
[----:B------:R1:W-:Y:S04]  /*97b00*/  STL [R1+0x499c], R10 ;  /* 0x00499c0a01007387 */ /* 0x0003e80000100800 */
[----:B------:R-:W2:Y:S04]  /*97b10*/  LDL.LU R232, [R1+0x518] ;  /* 0x0005180001e87983 */ /* 0x000ea80000300800 */
[----:B------:R-:W2:Y:S01]  /*97b20*/  LDL.LU R235, [R1+0x51c] ;  /* 0x00051c0001eb7983 */ /* 0x000ea20000300800 */
[----:B------:R-:W-:-:S03]  /*97b30*/  F2FP.SATFINITE.E5M2.F32.PACK_AB_MERGE_C R154, R241, R238, RZ ;  /* 0x000000eef19a723e */ /* 0x000fc600048060ff */
[----:B------:R-:W2:Y:S01]  /*97b40*/  LDL.LU R237, [R1+0x520] ;  /* 0x0005200001ed7983 */ /* 0x000ea20000300800 */
[----:B------:R-:W-:-:S03]  /*97b50*/  F2FP.SATFINITE.E5M2.F32.PACK_AB_MERGE_C R8, R8, R14, RZ ;  /* 0x0000000e0808723e */ /* 0x000fc600048060ff */
[----:B------:R-:W2:Y:S01]  /*97b60*/  LDL.LU R238, [R1+0x524] ;  /* 0x0005240001ee7983 */ /* 0x000ea20000300800 */
[----:B------:R-:W-:-:S03]  /*97b70*/  F2FP.SATFINITE.E5M2.F32.PACK_AB_MERGE_C R153, R245, R244, RZ ;  /* 0x000000f4f599723e */ /* 0x000fc600048060ff */
[----:B------:R-:W2:Y:S04]  /*97b80*/  LDL.LU R241, [R1+0x528] ;  /* 0x0005280001f17983 */ /* 0x000ea80000300800 */
[----:B------:R-:W2:Y:S01]  /*97b90*/  LDL.LU R243, [R1+0x52c] ;  /* 0x00052c0001f37983 */ /* 0x000ea20000300800 */
[----:B------:R-:W-:-:S03]  /*97ba0*/  SHF.R.S32.HI R152, RZ, 0x1f, R223 ;  /* 0x0000001fff987819 */ /* 0x000fc600000114df */
[----:B------:R1:W-:Y:S01]  /*97bb0*/  STL [R1+0x4998], R8 ;  /* 0x0049980801007387 */ /* 0x0003e20000100800 */
[----:B0-----:R-:W-:-:S03]  /*97bc0*/  IADD3 R20, P2, R223, R2, RZ ;  /* 0x00000002df147210 */ /* 0x001fc60007f5e0ff */
[----:B------:R-:W2:Y:S04]  /*97bd0*/  LDL.LU R244, [R1+0x530] ;  /* 0x0005300001f47983 */ /* 0x000ea80000300800 */
[----:B------:R-:W2:Y:S04]  /*97be0*/  LDL.LU R245, [R1+0x534] ;  /* 0x0005340001f57983 */ /* 0x000ea80000300800 */
[----:B------:R-:W2:Y:S01]  /*97bf0*/  LDL.LU R248, [R1+0x538] ;  /* 0x0005380001f87983 */ /* 0x000ea20000300800 */
[----:B------:R-:W-:-:S03]  /*97c00*/  IMAD.X R21, R152, 0x1, R13, P2 ;  /* 0x0000000198157824 */ /* 0x000fc600010e060d */
[----:B-1----:R-:W2:Y:S04]  /*97c10*/  LDL.LU R10, [R1+0x53c] ;  /* 0x00053c00010a7983 */ /* 0x002ea80000300800 */
[----:B------:R-:W2:Y:S04]  /*97c20*/  LDL.LU R14, [R1+0x540] ;  /* 0x00054000010e7983 */ /* 0x000ea80000300800 */
[----:B------:R-:W2:Y:S04]  /*97c30*/  LDL.LU R8, [R1+0x544] ;  /* 0x0005440001087983 */ /* 0x000ea80000300800 */
[----:B------:R0:W-:Y:S02]  /*97c40*/  STL.64 [R1+0xec8], R20 ;  /* 0x000ec81401007387 */ /* 0x0001e40000100a00 */
[----:B0-----:R-:W-:-:S05]  /*97c50*/  IADD3 R20, P2, R223, R0, RZ ;  /* 0x00000000df147210 */ /* 0x001fca0007f5e0ff */
[----:B------:R-:W-:Y:S01]  /*97c60*/  IMAD.X R21, R152, 0x1, R7, P2 ;  /* 0x0000000198157824 */ /* 0x000fe200010e0607 */
[----:B---3--:R-:W-:-:S05]  /*97c70*/  F2FP.SATFINITE.E5M2.F32.PACK_AB_MERGE_C R22, R221, R22, RZ ;  /* 0x00000016dd16723e */ /* 0x008fca00048060ff */
[----:B------:R-:W-:Y:S01]  /*97c80*/  STL [R1+0x49b8], R22 ;  /* 0x0049b81601007387 */ /* 0x000fe20000100800 */
[----:B----4-:R-:W-:-:S05]  /*97c90*/  F2FP.SATFINITE.E5M2.F32.PACK_AB_MERGE_C R19, R242, R240, RZ ;  /* 0x000000f0f213723e */ /* 0x010fca00048060ff */
[----:B------:R2:W-:Y:S04]  /*97ca0*/  STL [R1+0x49b0], R19 ;  /* 0x0049b01301007387 */ /* 0x0005e80000100800 */
[----:B------:R0:W-:Y:S01]  /*97cb0*/  STL.64 [R1+0xec0], R20 ;  /* 0x000ec01401007387 */ /* 0x0001e20000100a00 */
[----:B--2---:R-:W-:Y:S02]  /*97cc0*/  F2FP.SATFINITE.E5M2.F32.PACK_AB_MERGE_C R19, R247, R246, RZ ;  /* 0x000000f6f713723e */ /* 0x004fe400048060ff */
[----:B------:R-:W-:Y:S02]  /*97cd0*/  F2FP.SATFINITE.E5M2.F32.PACK_AB_MERGE_C R11, R11, R12, RZ ;  /* 0x0000000c0b0b723e */ /* 0x000fe400048060ff */
[C---:B0-----:R-:W-:Y:S01]  /*97ce0*/  IADD3 R20, P2, R223.reuse, R6, RZ ;  /* 0x00000006df147210 */ /* 0x041fe20007f5e0ff */
[----:B------:R-:W-:Y:S04]  /*97cf0*/  STL [R1+0x49c0], R19 ;  /* 0x0049c01301007387 */ /* 0x000fe80000100800 */
[----:B------:R-:W-:Y:S01]  /*97d00*/  IMAD.X R21, R152, 0x1, R5, P2 ;  /* 0x0000000198157824 */ /* 0x000fe200010e0605 */
[----:B------:R0:W-:Y:S04]  /*97d10*/  STL [R1+0x49bc], R11 ;  /* 0x0049bc0b01007387 */ /* 0x0001e80000100800 */
[----:B------:R-:W2:Y:S04]  /*97d20*/  LDL.LU R240, [R1+0x548] ;  /* 0x0005480001f07983 */ /* 0x000ea80000300800 */
[----:B------:R-:W2:Y:S04]  /*97d30*/  LDL.LU R242, [R1+0x54c] ;  /* 0x00054c0001f27983 */ /* 0x000ea80000300800 */
[----:B------:R-:W3:Y:S04]  /*97d40*/  LDL.LU R246, [R1+0x550] ;  /* 0x0005500001f67983 */ /* 0x000ee80000300800 */
[----:B------:R1:W-:Y:S04]  /*97d50*/  STL.64 [R1+0xeb8], R20 ;  /* 0x000eb81401007387 */ /* 0x0003e80000100a00 */
[----:B------:R-:W3:Y:S04]  /*97d60*/  LDL.LU R247, [R1+0x554] ;  /* 0x0005540001f77983 */ /* 0x000ee80000300800 */
[----:B------:R-:W4:Y:S04]  /*97d70*/  LDL.LU R12, [R1+0x558] ;  /* 0x00055800010c7983 */ /* 0x000f280000300800 */
[----:B0-----:R-:W4:Y:S01]  /*97d80*/  LDL.LU R11, [R1+0x55c] ;  /* 0x00055c00010b7983 */ /* 0x001f220000300800 */
[----:B-1----:R-:W-:-:S05]  /*97d90*/  IADD3 R20, P2, R223, R4, RZ ;  /* 0x00000004df147210 */ /* 0x002fca0007f5e0ff */
[----:B------:R-:W-:-:S05]  /*97da0*/  IMAD.X R21, R152, 0x1, R3, P2 ;  /* 0x0000000198157824 */ /* 0x000fca00010e0603 */
[----:B------:R0:W-:Y:S01]  /*97db0*/  STL.64 [R1+0xeb0], R20 ;  /* 0x000eb01401007387 */ /* 0x0001e20000100a00 */
[----:B------:R-:W-:Y:S02]  /*97dc0*/  SHF.R.S32.HI R152, RZ, 0x1f, R239 ;  /* 0x0000001fff987819 */ /* 0x000fe400000114ef */
[----:B0-----:R-:W-:Y:S02]  /*97dd0*/  F2FP.SATFINITE.E5M2.F32.PACK_AB_MERGE_C R21, R229, R226, RZ ;  /* 0x000000e2e515723e */ /* 0x001fe400048060ff */
[----:B------:R-:W-:-:S03]  /*97de0*/  F2FP.SATFINITE.E5M2.F32.PACK_AB_MERGE_C R20, R235, R232, RZ ;  /* 0x000000e8eb14723e */ /* 0x000fc600048060ff */
[----:B------:R-:W-:Y:S04]  /*97df0*/  STL [R1+0x49d4], R21 ;  /* 0x0049d41501007387 */ /* 0x000fe80000100800 */
[----:B------:R-:W4:Y:S04]  /*97e00*/  LDL.LU R221, [R1+0x1c] ;  /* 0x00001c0001dd7983 */ /* 0x000f280000300800 */
[----:B------:R0:W-:Y:S01]  /*97e10*/  STL [R1+0x49d0], R20 ;  /* 0x0049d01401007387 */ /* 0x0001e20000100800 */
[----:B------:R-:W-:Y:S02]  /*97e20*/  F2FP.SATFINITE.E5M2.F32.PACK_AB_MERGE_C R19, R238, R237, RZ ;  /* 0x000000edee13723e */ /* 0x000fe400048060ff */
[----:B0-----:R-:W-:-:S03]  /*97e30*/  IADD3 R20, P2, R239, R2, RZ ;  /* 0x00000002ef147210 */ /* 0x001fc60007f5e0ff */
[----:B------:R0:W-:Y:S02]  /*97e40*/  STL [R1+0x49e0], R19 ;  /* 0x0049e01301007387 */ /* 0x0001e40000100800 */
[----:B------:R-:W-:Y:S01]  /*97e50*/  IMAD.X R21, R152, 0x1, R13, P2 ;  /* 0x0000000198157824 */ /* 0x000fe200010e060d */
[----:B------:R-:W-:-:S04]  /*97e60*/  F2FP.SATFINITE.E5M2.F32.PACK_AB_MERGE_C R22, R243, R241, RZ ;  /* 0x000000f1f316723e */ /* 0x000fc800048060ff */
[----:B------:R1:W-:Y:S01]  /*97e70*/  STL.64 [R1+0xea8], R20 ;  /* 0x000ea81401007387 */ /* 0x0003e20000100a00 */
[----:B0-----:R-:W-:Y:S02]  /*97e80*/  F2FP.SATFINITE.E5M2.F32.PACK_AB_MERGE_C R19, R245, R244, RZ ;  /* 0x000000f4f513723e */ /* 0x001fe400048060ff */
[----:B------:R-:W-:Y:S01]  /*97e90*/  F2FP.SATFINITE.E5M2.F32.PACK_AB_MERGE_C R10, R10, R248, RZ ;  /* 0x000000f80a0a723e */ /* 0x000fe200048060ff */
[----:B------:R0:W-:Y:S01]  /*97ea0*/  STL [R1+0x49dc], R22 ;  /* 0x0049dc1601007387 */ /* 0x0001e20000100800 */
[----:B-1----:R-:W-:-:S03]  /*97eb0*/  IADD3 R20, P2, R239, R0, RZ ;  /* 0x00000000ef147210 */ /* 0x002fc60007f5e0ff */
[----:B------:R-:W-:Y:S01]  /*97ec0*/  STL [R1+0x49f8], R19 ;  /* 0x0049f81301007387 */ /* 0x000fe20000100800 */
[----:B------:R-:W-:Y:S01]  /*97ed0*/  F2FP.SATFINITE.E5M2.F32.PACK_AB_MERGE_C R8, R8, R14, RZ ;  /* 0x0000000e0808723e */ /* 0x000fe200048060ff */
[----:B------:R-:W-:Y:S02]  /*97ee0*/  IMAD.X R21, R152, 0x1, R7, P2 ;  /* 0x0000000198157824 */ /* 0x000fe400010e0607 */
[----:B0-----:R-:W4:Y:S04]  /*97ef0*/  LDL.LU R22, [R1+0x560] ;  /* 0x0005600001167983 */ /* 0x001f280000300800 */
[----:B------:R0:W-:Y:S04]  /*97f00*/  STL.64 [R1+0xea0], R20 ;  /* 0x000ea01401007387 */ /* 0x0001e80000100a00 */
[----:B------:R1:W-:Y:S04]  /*97f10*/  STL [R1+0x49ec], R10 ;  /* 0x0049ec0a01007387 */ /* 0x0003e80000100800 */
[----:B------:R-:W4:Y:S04]  /*97f20*/  LDL.LU R243, [R1+0x564] ;  /* 0x0005640001f37983 */ /* 0x000f280000300800 */
[----:B------:R1:W-:Y:S01]  /*97f30*/  STL [R1+0x4a14], R8 ;  /* 0x004a140801007387 */ /* 0x0003e20000100800 */
[----:B0-----:R-:W-:-:S03]  /*97f40*/  IADD3 R20, P2, R239, R6, RZ ;  /* 0x00000006ef147210 */ /* 0x001fc60007f5e0ff */
[----:B------:R-:W4:Y:S04]  /*97f50*/  LDL.LU R244, [R1+0x568] ;  /* 0x0005680001f47983 */ /* 0x000f280000300800 */
[----:B------:R-:W4:Y:S01]  /*97f60*/  LDL.LU R245, [R1+0x56c] ;  /* 0x00056c0001f57983 */ /* 0x000f220000300800 */
[----:B------:R-:W-:-:S03]  /*97f70*/  IMAD.X R21, R152, 0x1, R5, P2 ;  /* 0x0000000198157824 */ /* 0x000fc600010e0605 */
[----:B------:R-:W4:Y:S04]  /*97f80*/  LDL.LU R248, [R1+0x570] ;  /* 0x0005700001f87983 */ /* 0x000f280000300800 */
[----:B-1----:R-:W4:Y:S04]  /*97f90*/  LDL.LU R10, [R1+0x574] ;  /* 0x00057400010a7983 */ /* 0x002f280000300800 */
[----:B------:R-:W4:Y:S04]  /*97fa0*/  LDL.LU R14, [R1+0x578] ;  /* 0x00057800010e7983 */ /* 0x000f280000300800 */
[----:B------:R-:W4:Y:S04]  /*97fb0*/  LDL.LU R8, [R1+0x57c] ;  /* 0x00057c0001087983 */ /* 0x000f280000300800 */
[----:B------:R-:W4:Y:S04]  /*97fc0*/  LDL.LU R241, [R1+0x404] ;  /* 0x0004040001f17983 */ /* 0x000f280000300800 */
[----:B------:R0:W-:Y:S02]  /*97fd0*/  STL.64 [R1+0xe98], R20 ;  /* 0x000e981401007387 */ /* 0x0001e40000100a00 */
[----:B0-----:R-:W-:-:S05]  /*97fe0*/  IADD3 R20, P2, R239, R4, RZ ;  /* 0x00000004ef147210 */ /* 0x001fca0007f5e0ff */
[----:B------:R-:W-:-:S05]  /*97ff0*/  IMAD.X R21, R152, 0x1, R3, P2 ;  /* 0x0000000198157824 */ /* 0x000fca00010e0603 */
[----:B------:R2:W-:Y:S02]  /*98000*/  STL.64 [R1+0xe90], R20 ;  /* 0x000e901401007387 */ /* 0x0005e40000100a00 */
[----:B--2---:R-:W-:-:S05]  /*98010*/  F2FP.SATFINITE.E5M2.F32.PACK_AB_MERGE_C R20, R242, R240, RZ ;  /* 0x000000f0f214723e */ /* 0x004fca00048060ff */
[----:B------:R-:W-:Y:S04]  /*98020*/  STL [R1+0x4a10], R20 ;  /* 0x004a101401007387 */ /* 0x000fe80000100800 */
[----:B------:R-:W2:Y:S01]  /*98030*/  LDL.LU R223, [R1+0x580] ;  /* 0x0005800001df7983 */ /* 0x000ea20000300800 */
[----:B---3--:R-:W-:-:S05]  /*98040*/  F2FP.SATFINITE.E5M2.F32.PACK_AB_MERGE_C R19, R247, R246, RZ ;  /* 0x000000f6f713723e */ /* 0x008fca00048060ff */
[----:B------:R-:W-:Y:S01]  /*98050*/  STL [R1+0x4a28], R19 ;  /* 0x004a281301007387 */ /* 0x000fe20000100800 */
[----:B----4-:R-:W-:-:S03]  /*98060*/  F2FP.SATFINITE.E5M2.F32.PACK_AB_MERGE_C R11, R11, R12, RZ ;  /* 0x0000000c0b0b723e */ /* 0x010fc600048060ff */
        /* <DEDUP_REMOVED lines=14> */
[----:B------:R-:W-:-:S02]  /*98150*/  SHF.R.S32.HI R152, RZ, 0x1f, R221 ;  /* 0x0000001fff987819 */ /* 0x000fc400000114dd */
[----:B------:R-:W-:-:S05]  /*98160*/  IADD3 R20, P2, R221, R2, RZ ;  /* 0x00000002dd147210 */ /* 0x000fca0007f5e0ff */
[----:B------:R-:W-:-:S05]  /*98170*/  IMAD.X R21, R152, 0x1, R13, P2 ;  /* 0x0000000198157824 */ /* 0x000fca00010e060d */
[----:B------:R0:W-:Y:S02]  /*98180*/  STL.64 [R1+0xe88], R20 ;  /* 0x000e881401007387 */ /* 0x0001e40000100a00 */
[----:B0-----:R-:W-:-:S05]  /*98190*/  IADD3 R20, P2, R221, R0, RZ ;  /* 0x00000000dd147210 */ /* 0x001fca0007f5e0ff */
[----:B------:R-:W-:Y:S01]  /*981a0*/  IMAD.X R21, R152, 0x1, R7, P2 ;  /* 0x0000000198157824 */ /* 0x000fe200010e0607 */
[----:B------:R-:W-:-:S05]  /*981b0*/  F2FP.SATFINITE.E5M2.F32.PACK_AB_MERGE_C R22, R243, R22, RZ ;  /* 0x00000016f316723e */ /* 0x000fca00048060ff */
[----:B------:R-:W-:Y:S01]  /*981c0*/  STL [R1+0x4a3c], R22 ;  /* 0x004a3c1601007387 */ /* 0x000fe20000100800 */
[----:B------:R-:W-:-:S05]  /*981d0*/  F2FP.SATFINITE.E5M2.F32.PACK_AB_MERGE_C R19, R245, R244, RZ ;  /* 0x000000f4f513723e */ /* 0x000fca00048060ff */
[----:B------:R-:W-:Y:S01]  /*981e0*/  STL [R1+0x4a38], R19 ;  /* 0x004a381301007387 */ /* 0x000fe20000100800 */
[----:B------:R-:W-:-:S03]  /*981f0*/  F2FP.SATFINITE.E5M2.F32.PACK_AB_MERGE_C R10, R10, R248, RZ ;  /* 0x000000f80a0a723e */ /* 0x000fc600048060ff */
[----:B------:R-:W4:Y:S04]  /*98200*/  LDL.LU R243, [R1+0x5b8] ;  /* 0x0005b80001f37983 */ /* 0x000f280000300800 */
[----:B------:R0:W-:Y:S01]  /*98210*/  STL.64 [R1+0xe80], R20 ;  /* 0x000e801401007387 */ /* 0x0001e20000100a00 */
[----:B------:R-:W-:-:S03]  /*98220*/  F2FP.SATFINITE.E5M2.F32.PACK_AB_MERGE_C R8, R8, R14, RZ ;  /* 0x0000000e0808723e */ /* 0x000fc600048060ff */
[----:B------:R1:W-:Y:S04]  /*98230*/  STL [R1+0x4a5c], R10 ;  /* 0x004a5c0a01007387 */ /* 0x0003e80000100800 */
[----:B------:R-:W4:Y:S01]  /*98240*/  LDL.LU R244, [R1+0x5bc] ;  /* 0x0005bc0001f47983 */ /* 0x000f220000300800 */
[----:B0-----:R-:W-:-:S03]  /*98250*/  IADD3 R20, P2, R221, R6, RZ ;  /* 0x00000006dd147210 */ /* 0x001fc60007f5e0ff */
[----:B------:R0:W-:Y:S04]  /*98260*/  STL [R1+0x4a54], R8 ;  /* 0x004a540801007387 */ /* 0x0001e80000100800 */
[----:B------:R-:W4:Y:S01]  /*98270*/  LDL.LU R245, [R1+0x5c0] ;  /* 0x0005c00001f57983 */ /* 0x000f220000300800 */
[----:B------:R-:W-:-:S03]  /*98280*/  IMAD.X R21, R152, 0x1, R5, P2 ;  /* 0x0000000198157824 */ /* 0x000fc600010e0605 */
[----:B------:R-:W4:Y:S04]  /*98290*/  LDL.LU R248, [R1+0x5c4] ;  /* 0x0005c40001f87983 */ /* 0x000f280000300800 */
[----:B-1----:R-:W4:Y:S04]  /*982a0*/  LDL.LU R10, [R1+0x5c8] ;  /* 0x0005c800010a7983 */ /* 0x002f280000300800 */
[----:B------:R-:W4:Y:S04]  /*982b0*/  LDL.LU R14, [R1+0x5cc] ;  /* 0x0005cc00010e7983 */ /* 0x000f280000300800 */
[----:B0-----:R-:W4:Y:S04]  /*982c0*/  LDL.LU R8, [R1+0x408] ;  /* 0x0004080001087983 */ /* 0x001f280000300800 */
[----:B------:R0:W-:Y:S02]  /*982d0*/  STL.64 [R1+0xe78], R20 ;  /* 0x000e781401007387 */ /* 0x0001e40000100a00 */
[----:B0-----:R-:W-:-:S05]  /*982e0*/  IADD3 R20, P2, R221, R4, RZ ;  /* 0x00000004dd147210 */ /* 0x001fca0007f5e0ff */
[----:B------:R-:W-:-:S05]  /*982f0*/  IMAD.X R21, R152, 0x1, R3, P2 ;  /* 0x0000000198157824 */ /* 0x000fca00010e0603 */
[----:B------:R2:W-:Y:S01]  /*98300*/  STL.64 [R1+0xe70], R20 ;  /* 0x000e701401007387 */ /* 0x0005e20000100a00 */
[----:B------:R-:W-:Y:S02]  /*98310*/  SHF.R.S32.HI R152, RZ, 0x1f, R241 ;  /* 0x0000001fff987819 */ /* 0x000fe400000114f1 */
[----:B--2---:R-:W-:-:S05]  /*98320*/  F2FP.SATFINITE.E5M2.F32.PACK_AB_MERGE_C R21, R226, R223, RZ ;  /* 0x000000dfe215723e */ /* 0x004fca00048060ff */
[----:B------:R-:W-:Y:S01]  /*98330*/  STL [R1+0x4a78], R21 ;  /* 0x004a781501007387 */ /* 0x000fe20000100800 */
[----:B---3--:R-:W-:-:S05]  /*98340*/  F2FP.SATFINITE.E5M2.F32.PACK_AB_MERGE_C R20, R232, R229, RZ ;  /* 0x000000e5e814723e */ /* 0x008fca00048060ff */
[----:B------:R0:W-:Y:S01]  /*98350*/  STL [R1+0x4a70], R20 ;  /* 0x004a701401007387 */ /* 0x0001e20000100800 */
[----:B----4-:R-:W-:Y:S02]  /*98360*/  F2FP.SATFINITE.E5M2.F32.PACK_AB_MERGE_C R19, R237, R235, RZ ;  /* 0x000000ebed13723e */ /* 0x010fe400048060ff */
        /* <DEDUP_REMOVED lines=9> */
[----:B------:R-:W-:Y:S02]  /*98400*/  IMAD.X R21, R152, 0x1, R7, P2 ;  /* 0x0000000198157824 */ /* 0x000fe400010e0607 */
[----:B0-----:R-:W2:Y:S01]  /*98410*/  LDL.LU R22, [R1+0x5d0] ;  /* 0x0005d00001167983 */ /* 0x001ea20000300800 */
[----:B------:R-:W-:Y:S02]  /*98420*/  F2FP.SATFINITE.E5M2.F32.PACK_AB_MERGE_C R11, R11, R12, RZ ;  /* 0x0000000c0b0b723e */ /* 0x000fe400048060ff */
[----:B-1----:R-:W-:Y:S01]  /*98430*/  F2FP.SATFINITE.E5M2.F32.PACK_AB_MERGE_C R19, R247, R246, RZ ;  /* 0x000000f6f713723e */ /* 0x002fe200048060ff */
[----:B------:R0:W-:Y:S04]  /*98440*/  STL.64 [R1+0xe60], R20 ;  /* 0x000e601401007387 */ /* 0x0001e80000100a00 */
[----:B------:R-:W-:Y:S04]  /*98450*/  STL [R1+0x4aa4], R19 ;  /* 0x004aa41301007387 */ /* 0x000fe80000100800 */
[----:B------:R-:W2:Y:S01]  /*98460*/  LDL.LU R221, [R1+0x5d4] ;  /* 0x0005d40001dd7983 */ /* 0x000ea20000300800 */
[----:B0-----:R-:W-:-:S03]  /*98470*/  IADD3 R20, P2, R241, R6, RZ ;  /* 0x00000006f1147210 */ /* 0x001fc60007f5e0ff */
[----:B------:R0:W-:Y:S04]  /*98480*/  STL [R1+0x4ac0], R11 ;  /* 0x004ac00b01007387 */ /* 0x0001e80000100800 */
[----:B------:R-:W3:Y:S01]  /*98490*/  LDL.LU R239, [R1+0x5d8] ;  /* 0x0005d80001ef7983 */ /* 0x000ee20000300800 */
[----:B------:R-:W-:-:S03]  /*984a0*/  IMAD.X R21, R152, 0x1, R5, P2 ;  /* 0x0000000198157824 */ /* 0x000fc600010e0605 */
[----:B------:R-:W3:Y:S04]  /*984b0*/  LDL.LU R242, [R1+0x5dc] ;  /* 0x0005dc0001f27983 */ /* 0x000ee80000300800 */
[----:B------:R-:W4:Y:S04]  /*984c0*/  LDL.LU R246, [R1+0x5e0] ;  /* 0x0005e00001f67983 */ /* 0x000f280000300800 */
[----:B------:R-:W4:Y:S04]  /*984d0*/  LDL.LU R247, [R1+0x5e4] ;  /* 0x0005e40001f77983 */ /* 0x000f280000300800 */
[----:B------:R-:W4:Y:S04]  /*984e0*/  LDL.LU R12, [R1+0x5e8] ;  /* 0x0005e800010c7983 */ /* 0x000f280000300800 */
[----:B------:R1:W-:Y:S04]  /*984f0*/  STL.64 [R1+0xe58], R20 ;  /* 0x000e581401007387 */ /* 0x0003e80000100a00 */
[----:B0-----:R-:W4:Y:S04]  /*98500*/  LDL.LU R11, [R1+0x5ec] ;  /* 0x0005ec00010b7983 */ /* 0x001f280000300800 */
[----:B------:R-:W4:Y:S01]  /*98510*/  LDL.LU R238, [R1+0x40c] ;  /* 0x00040c0001ee7983 */ /* 0x000f220000300800 */
[----:B-1----:R-:W-:-:S05]  /*98520*/  IADD3 R20, P2, R241, R4, RZ ;  /* 0x00000004f1147210 */ /* 0x002fca0007f5e0ff */
[----:B------:R-:W-:-:S05]  /*98530*/  IMAD.X R21, R152, 0x1, R3, P2 ;  /* 0x0000000198157824 */ /* 0x000fca00010e0603 */
[----:B------:R0:W-:Y:S02]  /*98540*/  STL.64 [R1+0xe50], R20 ;  /* 0x000e501401007387 */ /* 0x0001e40000100a00 */
[----:B0-----:R-:W-:Y:S02]  /*98550*/  F2FP.SATFINITE.E5M2.F32.PACK_AB_MERGE_C R20, R244, R243, RZ ;  /* 0x000000f3f414723e */ /* 0x001fe400048060ff */
[----:B------:R-:W-:-:S03]  /*98560*/  F2FP.SATFINITE.E5M2.F32.PACK_AB_MERGE_C R19, R248, R245, RZ ;  /* 0x000000f5f813723e */ /* 0x000fc600048060ff */
[----:B------:R0:W-:Y:S01]  /*98570*/  STL [R1+0x4ac8], R20 ;  /* 0x004ac81401007387 */ /* 0x0001e20000100800 */
[----:B------:R-:W-:-:S03]  /*98580*/  F2FP.SATFINITE.E5M2.F32.PACK_AB_MERGE_C R10, R14, R10, RZ ;  /* 0x0000000a0e0a723e */ /* 0x000fc600048060ff */
[----:B------:R-:W4:Y:S04]  /*98590*/  LDL.LU R223, [R1+0x5f0] ;  /* 0x0005f00001df7983 */ /* 0x000f280000300800 */
[----:B------:R-:W-:Y:S04]  /*985a0*/  STL [R1+0x4af0], R19 ;  /* 0x004af01301007387 */ /* 0x000fe80000100800 */
[----:B------:R-:W4:Y:S04]  /*985b0*/  LDL.LU R226, [R1+0x5f4] ;  /* 0x0005f40001e27983 */ /* 0x000f280000300800 */
[----:B------:R1:W-:Y:S04]  /*985c0*/  STL [R1+0x4ae8], R10 ;  /* 0x004ae80a01007387 */ /* 0x0003e80000100800 */
[----:B------:R-:W4:Y:S01]  /*985d0*/  LDL.LU R229, [R1+0x5f8] ;  /* 0x0005f80001e57983 */ /* 0x000f220000300800 */
[----:B------:R-:W-:-:S03]  /*985e0*/  SHF.R.S32.HI R152, RZ, 0x1f, R8 ;  /* 0x0000001fff987819 */ /* 0x000fc60000011408 */
[----:B------:R-:W4:Y:S01]  /*985f0*/  LDL.LU R232, [R1+0x5fc] ;  /* 0x0005fc0001e87983 */ /* 0x000f220000300800 */
[----:B0-----:R-:W-:-:S03]  /*98600*/  IADD3 R20, P2, R8, R2, RZ ;  /* 0x0000000208147210 */ /* 0x001fc60007f5e0ff */
[----:B------:R-:W4:Y:S02]  /*98610*/  LDL.LU R235, [R1+0x200] ;  /* 0x0002000001eb7983 */ /* 0x000f240000300800 */
[----:B------:R-:W-:Y:S02]  /*98620*/  IMAD.X R21, R152, 0x1, R13, P2 ;  /* 0x0000000198157824 */ /* 0x000fe400010e060d */
[----:B------:R-:W4:Y:S04]  /*98630*/  LDL.LU R237, [R1+0x204] ;  /* 0x0002040001ed7983 */ /* 0x000f280000300800 */
[----:B------:R-:W4:Y:S04]  /*98640*/  LDL.LU R244, [R1+0x208] ;  /* 0x0002080001f47983 */ /* 0x000f280000300800 */
[----:B------:R-:W4:Y:S04]  /*98650*/  LDL.LU R248, [R1+0x20c] ;  /* 0x00020c0001f87983 */ /* 0x000f280000300800 */
[----:B-1----:R-:W4:Y:S04]  /*98660*/  LDL.LU R10, [R1+0x210] ;  /* 0x00021000010a7983 */ /* 0x002f280000300800 */
[----:B------:R0:W-:Y:S04]  /*98670*/  STL.64 [R1+0xe48], R20 ;  /* 0x000e481401007387 */ /* 0x0001e80000100a00 */
[----:B------:R-:W4:Y:S04]  /*98680*/  LDL.LU R14, [R1+0x214] ;  /* 0x00021400010e7983 */ /* 0x000f280000300800 */
[----:B------:R-:W4:Y:S04]  /*98690*/  LDL.LU R240, [R1+0x218] ;  /* 0x0002180001f07983 */ /* 0x000f280000300800 */
[----:B------:R-:W4:Y:S04]  /*986a0*/  LDL.LU R241, [R1+0x21c] ;  /* 0x00021c0001f17983 */ /* 0x000f280000300800 */
[----:B------:R-:W4:Y:S04]  /*986b0*/  LDL.LU R243, [R1+0x220] ;  /* 0x0002200001f37983 */ /* 0x000f280000300800 */
[----:B------:R-:W4:Y:S01]  /*986c0*/  LDL.LU R245, [R1+0x224] ;  /* 0x0002240001f57983 */ /* 0x000f220000300800 */
[----:B------:R-:W-:-:S05]  /*986d0*/  IADD3 R196, P2, R8, R0, RZ ;  /* 0x0000000008c47210 */ /* 0x000fca0007f5e0ff */
[----:B------:R-:W-:Y:S01]  /*986e0*/  IMAD.X R197, R152, 0x1, R7, P2 ;  /* 0x0000000198c57824 */ /* 0x000fe200010e0607 */
[----:B0-----:R-:W-:Y:S02]  /*986f0*/  IADD3 R20, P2, R8, R6, RZ ;  /* 0x0000000608147210 */ /* 0x001fe40007f5e0ff */
[----:B--2---:R-:W-:-:S05]  /*98700*/  F2FP.SATFINITE.E5M2.F32.PACK_AB_MERGE_C R22, R221, R22, RZ ;  /* 0x00000016dd16723e */ /* 0x004fca00048060ff */
[----:B------:R-:W-:Y:S01]  /*98710*/  STL [R1+0x5294], R22 ;  /* 0x0052941601007387 */ /* 0x000fe20000100800 */
[----:B---3--:R-:W-:-:S05]  /*98720*/  F2FP.SATFINITE.E5M2.F32.PACK_AB_MERGE_C R21, R242, R239, RZ ;  /* 0x000000eff215723e */ /* 0x008fca00048060ff */
[----:B------:R0:W-:Y:S01]  /*98730*/  STL [R1+0x5298], R21 ;  /* 0x0052981501007387 */ /* 0x0001e20000100800 */
[----:B----4-:R-:W-:-:S03]  /*98740*/  F2FP.SATFINITE.E5M2.F32.PACK_AB_MERGE_C R19, R247, R246, RZ ;  /* 0x000000f6f713723e */ /* 0x010fc600048060ff */
[----:B------:R-:W-:Y:S04]  /*98750*/  STL.64 [R1+0xe40], R196 ;  /* 0x000e40c401007387 */ /* 0x000fe80000100a00 */
[----:B------:R-:W-:Y:S01]  /*98760*/  STL [R1+0x4c14], R19 ;  /* 0x004c141301007387 */ /* 0x000fe20000100800 */
[----:B0-----:R-:W-:Y:S01]  /*98770*/  IMAD.X R21, R152, 0x1, R5, P2 ;  /* 0x0000000198157824 */ /* 0x001fe200010e0605 */
[----:B------:R-:W-:-:S05]  /*98780*/  F2FP.SATFINITE.E5M2.F32.PACK_AB_MERGE_C R11, R11, R12, RZ ;  /* 0x0000000c0b0b723e */ /* 0x000fca00048060ff */
        /* <DEDUP_REMOVED lines=8> */
[----:B-1----:R-:W-:-:S03]  /*98810*/  IADD3 R20, P2, R8, R4, RZ ;  /* 0x0000000408147210 */ /* 0x002fc60007f5e0ff */
[----:B------:R-:W4:Y:S02]  /*98820*/  LDL.LU R8, [R1+0xc70] ;  /* 0x000c700001087983 */ /* 0x000f240000300800 */
[----:B------:R-:W-:-:S05]  /*98830*/  IMAD.X R21, R152, 0x1, R3, P2 ;  /* 0x0000000198157824 */ /* 0x000fca00010e0603 */
[----:B------:R0:W-:Y:S01]  /*98840*/  STL.64 [R1+0xe30], R20 ;  /* 0x000e301401007387 */ /* 0x0001e20000100a00 */
[----:B------:R-:W-:Y:S02]  /*98850*/  SHF.R.S32.HI R152, RZ, 0x1f, R238 ;  /* 0x0000001fff987819 */ /* 0x000fe400000114ee */
[----:B0-----:R-:W-:Y:S02]  /*98860*/  F2FP.SATFINITE.E5M2.F32.PACK_AB_MERGE_C R21, R226, R223, RZ ;  /* 0x000000dfe215723e */ /* 0x001fe400048060ff */
[----:B------:R-:W-:-:S03]  /*98870*/  F2FP.SATFINITE.E5M2.F32.PACK_AB_MERGE_C R20, R232, R229, RZ ;  /* 0x000000e5e814723e */ /* 0x000fc600048060ff */
[----:B------:R-:W-:Y:S04]  /*98880*/  STL [R1+0x4c34], R21 ;  /* 0x004c341501007387 */ /* 0x000fe80000100800 */
[----:B------:R0:W-:Y:S01]  /*98890*/  STL [R1+0x4c30], R20 ;  /* 0x004c301401007387 */ /* 0x0001e20000100800 */
[----:B------:R-:W-:Y:S02]  /*988a0*/  F2FP.SATFINITE.E5M2.F32.PACK_AB_MERGE_C R19, R237, R235, RZ ;  /* 0x000000ebed13723e */ /* 0x000fe400048060ff */
[----:B0-----:R-:W-:-:S03]  /*988b0*/  IADD3 R20, P2, R238, R2, RZ ;  /* 0x00000002ee147210 */ /* 0x001fc60007f5e0ff */
[----:B------:R0:W-:Y:S02]  /*988c0*/  STL [R1+0x4c54], R19 ;  /* 0x004c541301007387 */ /* 0x0001e40000100800 */
[----:B------:R-:W-:Y:S01]  /*988d0*/  IMAD.X R21, R152, 0x1, R13, P2 ;  /* 0x0000000198157824 */ /* 0x000fe200010e060d */
[----:B0-----:R-:W-:Y:S02]  /*988e0*/  F2FP.SATFINITE.E5M2.F32.PACK_AB_MERGE_C R19, R248, R244, RZ ;  /* 0x000000f4f813723e */ /* 0x001fe400048060ff */
[----:B------:R-:W-:Y:S01]  /*988f0*/  F2FP.SATFINITE.E5M2.F32.PACK_AB_MERGE_C R10, R14, R10, RZ ;  /* 0x0000000a0e0a723e */ /* 0x000fe200048060ff */
[----:B------:R-:W4:Y:S04]  /*98900*/  LDL.LU R244, [R1+0x240] ;  /* 0x0002400001f47983 */ /* 0x000f280000300800 */
[----:B------:R0:W-:Y:S04]  /*98910*/  STL.64 [R1+0xe28], R20 ;  /* 0x000e281401007387 */ /* 0x0001e80000100a00 */
[----:B------:R-:W-:Y:S04]  /*98920*/  STL [R1+0x4c4c], R19 ;  /* 0x004c4c1301007387 */ /* 0x000fe80000100800 */
[----:B------:R-:W4:Y:S01]  /*98930*/  LDL.LU R248, [R1+0x244] ;  /* 0x0002440001f87983 */ /* 0x000f220000300800 */
[----:B0-----:R-:W-:-:S03]  /*98940*/  IADD3 R20, P2, R238, R0, RZ ;  /* 0x00000000ee147210 */ /* 0x001fc60007f5e0ff */
[----:B------:R0:W-:Y:S02]  /*98950*/  STL [R1+0x4c74], R10 ;  /* 0x004c740a01007387 */ /* 0x0001e40000100800 */
[----:B------:R-:W-:Y:S02]  /*98960*/  IMAD.X R21, R152, 0x1, R7, P2 ;  /* 0x0000000198157824 */ /* 0x000fe400010e0607 */
[----:B0-----:R-:W4:Y:S04]  /*98970*/  LDL.LU R10, [R1+0x248] ;  /* 0x00024800010a7983 */ /* 0x001f280000300800 */
[----:B------:R-:W4:Y:S04]  /*98980*/  LDL.LU R14, [R1+0x24c] ;  /* 0x00024c00010e7983 */ /* 0x000f280000300800 */
[----:B------:R0:W-:Y:S01]  /*98990*/  STL.64 [R1+0xe20], R20 ;  /* 0x000e201401007387 */ /* 0x0001e20000100a00 */
[----:B------:R-:W-:-:S02]  /*989a0*/  F2FP.SATFINITE.E5M2.F32.PACK_AB_MERGE_C R19, R245, R243, RZ ;  /* 0x000000f3f513723e */ /* 0x000fc400048060ff */
[----:B0-----:R-:W-:Y:S02]  /*989b0*/  F2FP.SATFINITE.E5M2.F32.PACK_AB_MERGE_C R20, R241, R240, RZ ;  /* 0x000000f0f114723e */ /* 0x001fe400048060ff */
[----:B------:R-:W4:Y:S04]  /*989c0*/  LDL.LU R240, [R1+0x250] ;  /* 0x0002500001f07983 */ /* 0x000f280000300800 */
[----:B------:R0:W-:Y:S04]  /*989d0*/  STL [R1+0x4c70], R20 ;  /* 0x004c701401007387 */ /* 0x0001e80000100800 */
[----:B------:R-:W4:Y:S01]  /*989e0*/  LDL.LU R241, [R1+0x254] ;  /* 0x0002540001f17983 */ /* 0x000f220000300800 */
[----:B0-----:R-:W-:-:S03]  /*989f0*/  IADD3 R20, P2, R238, R6, RZ ;  /* 0x00000006ee147210 */ /* 0x001fc60007f5e0ff */
[----:B------:R-:W-:Y:S02]  /*98a00*/  STL [R1+0x4c8c], R19 ;  /* 0x004c8c1301007387 */ /* 0x000fe40000100800 */
[----:B------:R-:W-:Y:S02]  /*98a10*/  IMAD.X R21, R152, 0x1, R5, P2 ;  /* 0x0000000198157824 */ /* 0x000fe400010e0605 */
        /* <DEDUP_REMOVED lines=25> */
[----:B------:R-:W-:Y:S01]  /*98bb0*/  IMAD.X R21, R152, 0x1, R13, P2 ;  /* 0x0000000198157824 */ /* 0x000fe200010e060d */
[----:B------:R-:W-:Y:S02]  /*98bc0*/  F2FP.SATFINITE.E5M2.F32.PACK_AB_MERGE_C R19, R248, R244, RZ ;  /* 0x000000f4f813723e */ /* 0x000fe400048060ff */
[----:B------:R-:W4:Y:S04]  /*98bd0*/  LDL.LU R244, [R1+0x288] ;  /* 0x0002880001f47983 */ /* 0x000f280000300800 */
[----:B------:R0:W-:Y:S04]  /*98be0*/  STL.64 [R1+0xe08], R20 ;  /* 0x000e081401007387 */ /* 0x0001e80000100a00 */
[----:B------:R-:W-:Y:S04]  /*98bf0*/  STL [R1+0x4cc4], R19 ;  /* 0x004cc41301007387 */ /* 0x000fe80000100800 */
[----:B------:R-:W4:Y:S01]  /*98c00*/  LDL.LU R248, [R1+0x28c] ;  /* 0x00028c0001f87983 */ /* 0x000f220000300800 */
[----:B------:R-:W-:-:S05]  /*98c10*/  F2FP.SATFINITE.E5M2.F32.PACK_AB_MERGE_C R10, R14, R10, RZ ;  /* 0x0000000a0e0a723e */ /* 0x000fca00048060ff */
[----:B------:R1:W-:Y:S01]  /*98c20*/  STL [R1+0x4cc0], R10 ;  /* 0x004cc00a01007387 */ /* 0x0003e20000100800 */
[----:B0-----:R-:W-:-:S03]  /*98c30*/  IADD3 R20, P2, R8, R0, RZ ;  /* 0x0000000008147210 */ /* 0x001fc60007f5e0ff */
[----:B-1----:R-:W4:Y:S04]  /*98c40*/  LDL.LU R10, [R1+0x290] ;  /* 0x00029000010a7983 */ /* 0x002f280000300800 */
[----:B------:R-:W4:Y:S01]  /*98c50*/  LDL.LU R14, [R1+0x294] ;  /* 0x00029400010e7983 */ /* 0x000f220000300800 */
[----:B------:R-:W-:-:S05]  /*98c60*/  IMAD.X R21, R152, 0x1, R7, P2 ;  /* 0x0000000198157824 */ /* 0x000fca00010e0607 */
[----:B------:R0:W-:Y:S01]  /*98c70*/  STL.64 [R1+0xe00], R20 ;  /* 0x000e001401007387 */ /* 0x0001e20000100a00 */
[----:B------:R-:W-:-:S05]  /*98c80*/  F2FP.SATFINITE.E5M2.F32.PACK_AB_MERGE_C R22, R241, R240, RZ ;  /* 0x000000f0f116723e */ /* 0x000fca00048060ff */
[----:B------:R-:W-:Y:S01]  /*98c90*/  STL [R1+0x4cd8], R22 ;  /* 0x004cd81601007387 */ /* 0x000fe20000100800 */
[----:B0-----:R-:W-:Y:S02]  /*98ca0*/  IADD3 R20, P2, R8, R6, RZ ;  /* 0x0000000608147210 */ /* 0x001fe40007f5e0ff */
[----:B------:R-:W-:-:S03]  /*98cb0*/  F2FP.SATFINITE.E5M2.F32.PACK_AB_MERGE_C R19, R245, R243, RZ ;  /* 0x000000f3f513723e */ /* 0x000fc600048060ff */
[----:B------:R-:W-:Y:S02]  /*98cc0*/  IMAD.X R21, R152, 0x1, R5, P2 ;  /* 0x0000000198157824 */ /* 0x000fe400010e0605 */
[----:B------:R-:W-:Y:S04]  /*98cd0*/  STL [R1+0x4cd4], R19 ;  /* 0x004cd41301007387 */ /* 0x000fe80000100800 */
[----:B------:R-:W4:Y:S04]  /*98ce0*/  LDL.LU R238, [R1+0x298] ;  /* 0x0002980001ee7983 */ /* 0x000f280000300800 */
[----:B------:R-:W4:Y:S04]  /*98cf0*/  LDL.LU R239, [R1+0x29c] ;  /* 0x00029c0001ef7983 */ /* 0x000f280000300800 */
[----:B------:R-:W4:Y:S04]  /*98d00*/  LDL.LU R240, [R1+0x2a0] ;  /* 0x0002a00001f07983 */ /* 0x000f280000300800 */
[----:B------:R0:W-:Y:S04]  /*98d10*/  STL.64 [R1+0xdf8], R20 ;  /* 0x000df81401007387 */ /* 0x0001e80000100a00 */
[----:B------:R-:W4:Y:S04]  /*98d20*/  LDL.LU R241, [R1+0x2a4] ;  /* 0x0002a40001f17983 */ /* 0x000f280000300800 */
[----:B------:R-:W4:Y:S01]  /*98d30*/  LDL.LU R243, [R1+0x2a8] ;  /* 0x0002a80001f37983 */ /* 0x000f220000300800 */
[----:B0-----:R-:W-:-:S03]  /*98d40*/  IADD3 R20, P2, R8, R4, RZ ;  /* 0x0000000408147210 */ /* 0x001fc60007f5e0ff */
[----:B------:R-:W4:Y:S02]  /*98d50*/  LDL.LU R245, [R1+0x2ac] ;  /* 0x0002ac0001f57983 */ /* 0x000f240000300800 */
[----:B------:R-:W-:Y:S02]  /*98d60*/  IMAD.X R21, R152, 0x1, R3, P2 ;  /* 0x0000000198157824 */ /* 0x000fe400010e0603 */
[----:B------:R-:W4:Y:S04]  /*98d70*/  LDL.LU R8, [R1+0xc78] ;  /* 0x000c780001087983 */ /* 0x000f280000300800 */
        /* <DEDUP_REMOVED lines=10> */
[----:B------:R-:W-:Y:S02]  /*98e20*/  F2FP.SATFINITE.E5M2.F32.PACK_AB_MERGE_C R11, R11, R12, RZ ;  /* 0x0000000c0b0b723e */ /* 0x000fe400048060ff */
[----:B0-----:R-:W-:Y:S02]  /*98e30*/  F2FP.SATFINITE.E5M2.F32.PACK_AB_MERGE_C R19, R247, R246, RZ ;  /* 0x000000f6f713723e */ /* 0x001fe400048060ff */
[----:B------:R-:W2:Y:S04]  /*98e40*/  LDL.LU R246, [R1+0x2b0] ;  /* 0x0002b00001f67983 */ /* 0x000ea80000300800 */
[----:B------:R-:W-:Y:S04]  /*98e50*/  STL.64 [R1+0xde8], R20 ;  /* 0x000de81401007387 */ /* 0x000fe80000100a00 */
[----:B------:R-:W-:Y:S04]  /*98e60*/  STL [R1+0x4cfc], R19 ;  /* 0x004cfc1301007387 */ /* 0x000fe80000100800 */
[----:B------:R-:W2:Y:S04]  /*98e70*/  LDL.LU R247, [R1+0x2b4] ;  /* 0x0002b40001f77983 */ /* 0x000ea80000300800 */
[----:B------:R0:W-:Y:S04]  /*98e80*/  STL [R1+0x4d14], R11 ;  /* 0x004d140b01007387 */ /* 0x0001e80000100800 */
[----:B------:R-:W3:Y:S04]  /*98e90*/  LDL.LU R12, [R1+0x2b8] ;  /* 0x0002b800010c7983 */ /* 0x000ee80000300800 */
[----:B0-----:R-:W3:Y:S01]  /*98ea0*/  LDL.LU R11, [R1+0x2bc] ;  /* 0x0002bc00010b7983 */ /* 0x001ee20000300800 */
[----:B------:R-:W-:-:S03]  /*98eb0*/  IADD3 R20, P2, R237, R0, RZ ;  /* 0x00000000ed147210 */ /* 0x000fc60007f5e0ff */
[----:B------:R-:W4:Y:S02]  /*98ec0*/  LDL.LU R242, [R1+0x2c0] ;  /* 0x0002c00001f27983 */ /* 0x000f240000300800 */
[----:B------:R-:W-:-:S05]  /*98ed0*/  IMAD.X R21, R152, 0x1, R7, P2 ;  /* 0x0000000198157824 */ /* 0x000fca00010e0607 */
[----:B------:R0:W-:Y:S01]  /*98ee0*/  STL.64 [R1+0xde0], R20 ;  /* 0x000de01401007387 */ /* 0x0001e20000100a00 */
[----:B------:R-:W-:-:S05]  /*98ef0*/  F2FP.SATFINITE.E5M2.F32.PACK_AB_MERGE_C R19, R248, R244, RZ ;  /* 0x000000f4f813723e */ /* 0x000fca00048060ff */
[----:B------:R-:W-:Y:S04]  /*98f00*/  STL [R1+0x4d10], R19 ;  /* 0x004d101301007387 */ /* 0x000fe80000100800 */
[----:B------:R-:W4:Y:S01]  /*98f10*/  LDL.LU R248, [R1+0x2c4] ;  /* 0x0002c40001f87983 */ /* 0x000f220000300800 */
[----:B0-----:R-:W-:Y:S02]  /*98f20*/  IADD3 R20, P2, R237, R6, RZ ;  /* 0x00000006ed147210 */ /* 0x001fe40007f5e0ff */
[----:B------:R-:W-:-:S05]  /*98f30*/  F2FP.SATFINITE.E5M2.F32.PACK_AB_MERGE_C R10, R14, R10, RZ ;  /* 0x0000000a0e0a723e */ /* 0x000fca00048060ff */
[----:B------:R0:W-:Y:S01]  /*98f40*/  STL [R1+0x4d2c], R10 ;  /* 0x004d2c0a01007387 */ /* 0x0001e20000100800 */
[----:B------:R-:W-:-:S03]  /*98f50*/  IMAD.X R21, R152, 0x1, R5, P2 ;  /* 0x0000000198157824 */ /* 0x000fc600010e0605 */
[----:B0-----:R-:W4:Y:S04]  /*98f60*/  LDL.LU R10, [R1+0x2c8] ;  /* 0x0002c800010a7983 */ /* 0x001f280000300800 */
[----:B------:R-:W4:Y:S04]  /*98f70*/  LDL.LU R14, [R1+0x2cc] ;  /* 0x0002cc00010e7983 */ /* 0x000f280000300800 */
[----:B------:R-:W4:Y:S04]  /*98f80*/  LDL.LU R244, [R1+0xc7c] ;  /* 0x000c7c0001f47983 */ /* 0x000f280000300800 */
[----:B------:R0:W-:Y:S02]  /*98f90*/  STL.64 [R1+0xdd8], R20 ;  /* 0x000dd81401007387 */ /* 0x0001e40000100a00 */
[----:B0-----:R-:W-:-:S05]  /*98fa0*/  IADD3 R20, P2, R237, R4, RZ ;  /* 0x00000004ed147210 */ /* 0x001fca0007f5e0ff */
[----:B------:R-:W-:-:S05]  /*98fb0*/  IMAD.X R21, R152, 0x1, R3, P2 ;  /* 0x0000000198157824 */ /* 0x000fca00010e0603 */
[----:B------:R0:W-:Y:S01]  /*98fc0*/  STL.64 [R1+0xdd0], R20 ;  /* 0x000dd01401007387 */ /* 0x0001e20000100a00 */
[----:B------:R-:W-:Y:S02]  /*98fd0*/  F2FP.SATFINITE.E5M2.F32.PACK_AB_MERGE_C R19, R245, R243, RZ ;  /* 0x000000f3f513723e */ /* 0x000fe400048060ff */
[----:B0-----:R-:W-:Y:S02]  /*98fe0*/  F2FP.SATFINITE.E5M2.F32.PACK_AB_MERGE_C R21, R239, R238, RZ ;  /* 0x000000eeef15723e */ /* 0x001fe400048060ff */
[----:B------:R-:W-:-:S03]  /*98ff0*/  F2FP.SATFINITE.E5M2.F32.PACK_AB_MERGE_C R20, R241, R240, RZ ;  /* 0x000000f0f114723e */ /* 0x000fc600048060ff */
[----:B------:R-:W-:Y:S04]  /*99000*/  STL [R1+0x4d28], R21 ;  /* 0x004d281501007387 */ /* 0x000fe80000100800 */
[----:B------:R-:W4:Y:S04]  /*99010*/  LDL.LU R223, [R1+0x2d0] ;  /* 0x0002d00001df7983 */ /* 0x000f280000300800 */
[----:B------:R0:W-:Y:S04]  /*99020*/  STL [R1+0x4d3c], R20 ;  /* 0x004d3c1401007387 */ /* 0x0001e80000100800 */
[----:B------:R-:W4:Y:S04]  /*99030*/  LDL.LU R226, [R1+0x2d4] ;  /* 0x0002d40001e27983 */ /* 0x000f280000300800 */
[----:B------:R2:W-:Y:S04]  /*99040*/  STL [R1+0x4d38], R19 ;  /* 0x004d381301007387 */ /* 0x0005e80000100800 */
[----:B------:R-:W4:Y:S04]  /*99050*/  LDL.LU R229, [R1+0x2d8] ;  /* 0x0002d80001e57983 */ /* 0x000f280000300800 */
        /* <DEDUP_REMOVED lines=9> */
[----:B------:R-:W4:Y:S04]  /*990f0*/  LDL.LU R243, [R1+0x2f4] ;  /* 0x0002f40001f37983 */ /* 0x000f280000300800 */
[----:B------:R-:W4:Y:S04]  /*99100*/  LDL.LU R245, [R1+0x2f8] ;  /* 0x0002f80001f57983 */ /* 0x000f280000300800 */
[----:B------:R0:W-:Y:S01]  /*99110*/  STL.64 [R1+0xdc8], R20 ;  /* 0x000dc81401007387 */ /* 0x0001e20000100a00 */
[----:B--2---:R-:W-:-:S05]  /*99120*/  F2FP.SATFINITE.E5M2.F32.PACK_AB_MERGE_C R19, R247, R246, RZ ;  /* 0x000000f6f713723e */ /* 0x004fca00048060ff */
[----:B------:R-:W-:Y:S04]  /*99130*/  STL [R1+0x4d4c], R19 ;  /* 0x004d4c1301007387 */ /* 0x000fe80000100800 */
[----:B------:R-:W2:Y:S01]  /*99140*/  LDL.LU R246, [R1+0x2fc] ;  /* 0x0002fc0001f67983 */ /* 0x000ea20000300800 */
[----:B---3--:R-:W-:-:S05]  /*99150*/  F2FP.SATFINITE.E5M2.F32.PACK_AB_MERGE_C R11, R11, R12, RZ ;  /* 0x0000000c0b0b723e */ /* 0x008fca00048060ff */
[----:B------:R1:W-:Y:S04]  /*99160*/  STL [R1+0x4d48], R11 ;  /* 0x004d480b01007387 */ /* 0x0003e80000100800 */
[----:B------:R-:W3:Y:S04]  /*99170*/  LDL.LU R247, [R1+0x300] ;  /* 0x0003000001f77983 */ /* 0x000ee80000300800 */
[----:B------:R-:W3:Y:S01]  /*99180*/  LDL.LU R12, [R1+0x304] ;  /* 0x00030400010c7983 */ /* 0x000ee20000300800 */
[----:B0-----:R-:W-:-:S03]  /*99190*/  IADD3 R20, P2, R8, R0, RZ ;  /* 0x0000000008147210 */ /* 0x001fc60007f5e0ff */
[----:B-1----:R-:W3:Y:S02]  /*991a0*/  LDL.LU R11, [R1+0xc80] ;  /* 0x000c8000010b7983 */ /* 0x002ee40000300800 */
[----:B------:R-:W-:-:S05]  /*991b0*/  IMAD.X R21, R152, 0x1, R7, P2 ;  /* 0x0000000198157824 */ /* 0x000fca00010e0607 */
[----:B------:R0:W-:Y:S01]  /*991c0*/  STL.64 [R1+0xdc0], R20 ;  /* 0x000dc01401007387 */ /* 0x0001e20000100a00 */
[----:B----4-:R-:W-:Y:S02]  /*991d0*/  F2FP.SATFINITE.E5M2.F32.PACK_AB_MERGE_C R19, R248, R242, RZ ;  /* 0x000000f2f813723e */ /* 0x010fe400048060ff */
[----:B0-----:R-:W-:-:S03]  /*991e0*/  IADD3 R20, P2, R8, R6, RZ ;  /* 0x0000000608147210 */ /* 0x001fc60007f5e0ff */
[----:B------:R-:W-:Y:S02]  /*991f0*/  STL [R1+0x4d5c], R19 ;  /* 0x004d5c1301007387 */ /* 0x000fe40000100800 */
[----:B------:R-:W-:Y:S01]  /*99200*/  IMAD.X R21, R152, 0x1, R5, P2 ;  /* 0x0000000198157824 */ /* 0x000fe200010e0605 */
[----:B------:R-:W-:-:S05]  /*99210*/  F2FP.SATFINITE.E5M2.F32.PACK_AB_MERGE_C R10, R14, R10, RZ ;  /* 0x0000000a0e0a723e */ /* 0x000fca00048060ff */
[----:B------:R-:W-:Y:S04]  /*99220*/  STL [R1+0x4d58], R10 ;  /* 0x004d580a01007387 */ /* 0x000fe80000100800 */
[----:B------:R0:W-:Y:S04]  /*99230*/  STL.64 [R1+0xdb8], R20 ;  /* 0x000db81401007387 */ /* 0x0001e80000100a00 */
[----:B------:R-:W4:Y:S04]  /*99240*/  LDL.LU R238, [R1+0x308] ;  /* 0x0003080001ee7983 */ /* 0x000f280000300800 */
[----:B------:R-:W4:Y:S01]  /*99250*/  LDL.LU R242, [R1+0x30c] ;  /* 0x00030c0001f27983 */ /* 0x000f220000300800 */
[----:B0-----:R-:W-:-:S03]  /*99260*/  IADD3 R20, P2, R8, R4, RZ ;  /* 0x0000000408147210 */ /* 0x001fc60007f5e0ff */
[----:B------:R-:W4:Y:S02]  /*99270*/  LDL.LU R248, [R1+0x310] ;  /* 0x0003100001f87983 */ /* 0x000f240000300800 */
[----:B------:R-:W-:-:S05]  /*99280*/  IMAD.X R21, R152, 0x1, R3, P2 ;  /* 0x0000000198157824 */ /* 0x000fca00010e0603 */
[----:B------:R0:W-:Y:S04]  /*99290*/  STL.64 [R1+0xdb0], R20 ;  /* 0x000db01401007387 */ /* 0x0001e80000100a00 */
[----:B------:R-:W4:Y:S04]  /*992a0*/  LDL.LU R10, [R1+0x314] ;  /* 0x00031400010a7983 */ /* 0x000f280000300800 */
[----:B------:R-:W4:Y:S04]  /*992b0*/  LDL.LU R14, [R1+0x318] ;  /* 0x00031800010e7983 */ /* 0x000f280000300800 */
[----:B------:R-:W4:Y:S01]  /*992c0*/  LDL.LU R8, [R1+0x31c] ;  /* 0x00031c0001087983 */ /* 0x000f220000300800 */
[----:B------:R-:W-:-:S02]  /*992d0*/  SHF.R.S32.HI R152, RZ, 0x1f, R244 ;  /* 0x0000001fff987819 */ /* 0x000fc400000114f4 */
[----:B0-----:R-:W-:-:S05]  /*992e0*/  F2FP.SATFINITE.E5M2.F32.PACK_AB_MERGE_C R21, R226, R223, RZ ;  /* 0x000000dfe215723e */ /* 0x001fca00048060ff */
[----:B------:R-:W-:Y:S01]  /*992f0*/  STL [R1+0x4d70], R21 ;  /* 0x004d701501007387 */ /* 0x000fe20000100800 */
[----:B------:R-:W-:-:S05]  /*99300*/  F2FP.SATFINITE.E5M2.F32.PACK_AB_MERGE_C R20, R232, R229, RZ ;  /* 0x000000e5e814723e */ /* 0x000fca00048060ff */
[----:B------:R0:W-:Y:S01]  /*99310*/  STL [R1+0x4d6c], R20 ;  /* 0x004d6c1401007387 */ /* 0x0001e20000100800 */
[----:B------:R-:W-:Y:S02]  /*99320*/  F2FP.SATFINITE.E5M2.F32.PACK_AB_MERGE_C R19, R237, R235, RZ ;  /* 0x000000ebed13723e */ /* 0x000fe400048060ff */
[----:B0-----:R-:W-:-:S03]  /*99330*/  IADD3 R20, P2, R244, R2, RZ ;  /* 0x00000002f4147210 */ /* 0x001fc60007f5e0ff */
[----:B------:R0:W-:Y:S02]  /*99340*/  STL [R1+0x4d84], R19 ;  /* 0x004d841301007387 */ /* 0x0001e40000100800 */
[----:B------:R-:W-:-:S05]  /*99350*/  IMAD.X R21, R152, 0x1, R13, P2 ;  /* 0x0000000198157824 */ /* 0x000fca00010e060d */
[----:B------:R1:W-:Y:S01]  /*99360*/  STL.64 [R1+0xda8], R20 ;  /* 0x000da81401007387 */ /* 0x0003e20000100a00 */
[----:B0-----:R-:W-:Y:S02]  /*99370*/  F2FP.SATFINITE.E5M2.F32.PACK_AB_MERGE_C R19, R243, R241, RZ ;  /* 0x000000f1f313723e */ /* 0x001fe400048060ff */
[----:B-1----:R-:W-:Y:S02]  /*99380*/  F2FP.SATFINITE.E5M2.F32.PACK_AB_MERGE_C R20, R240, R239, RZ ;  /* 0x000000eff014723e */ /* 0x002fe400048060ff */
[----:B------:R-:W4:Y:S04]  /*99390*/  LDL.LU R239, [R1+0x320] ;  /* 0x0003200001ef7983 */ /* 0x000f280000300800 */
[----:B------:R0:W-:Y:S04]  /*993a0*/  STL [R1+0x4d80], R20 ;  /* 0x004d801401007387 */ /* 0x0001e80000100800 */
[----:B------:R-:W4:Y:S01]  /*993b0*/  LDL.LU R243, [R1+0x324] ;  /* 0x0003240001f37983 */ /* 0x000f220000300800 */
[----:B0-----:R-:W-:-:S03]  /*993c0*/  IADD3 R20, P2, R244, R0, RZ ;  /* 0x00000000f4147210 */ /* 0x001fc60007f5e0ff */
[----:B------:R2:W-:Y:S02]  /*993d0*/  STL [R1+0x4d94], R19 ;  /* 0x004d941301007387 */ /* 0x0005e40000100800 */
[----:B------:R-:W-:Y:S02]  /*993e0*/  IMAD.X R21, R152, 0x1, R7, P2 ;  /* 0x0000000198157824 */ /* 0x000fe400010e0607 */
[----:B------:R-:W4:Y:S04]  /*993f0*/  LDL.LU R240, [R1+0x328] ;  /* 0x0003280001f07983 */ /* 0x000f280000300800 */
[----:B------:R-:W4:Y:S01]  /*99400*/  LDL.LU R241, [R1+0x32c] ;  /* 0x00032c0001f17983 */ /* 0x000f220000300800 */
[----:B--2---:R-:W-:Y:S02]  /*99410*/  F2FP.SATFINITE.E5M2.F32.PACK_AB_MERGE_C R19, R246, R245, RZ ;  /* 0x000000f5f613723e */ /* 0x004fe400048060ff */
[----:B---3--:R-:W-:-:S05]  /*99420*/  F2FP.SATFINITE.E5M2.F32.PACK_AB_MERGE_C R226, R12, R247, RZ ;  /* 0x000000f70ce2723e */ /* 0x008fca00048060ff */
[----:B------:R-:W-:Y:S04]  /*99430*/  STL [R1+0x529c], R226 ;  /* 0x00529ce201007387 */ /* 0x000fe80000100800 */
[----:B------:R0:W-:Y:S04]  /*99440*/  STL.64 [R1+0xda0], R20 ;  /* 0x000da01401007387 */ /* 0x0001e80000100a00 */
[----:B------:R-:W-:Y:S04]  /*99450*/  STL [R1+0x4d90], R19 ;  /* 0x004d901301007387 */ /* 0x000fe80000100800 */
[----:B------:R-:W2:Y:S01]  /*99460*/  LDL.LU R245, [R1+0x330] ;  /* 0x0003300001f57983 */ /* 0x000ea20000300800 */
[----:B0-----:R-:W-:-:S03]  /*99470*/  IADD3 R20, P2, R244, R6, RZ ;  /* 0x00000006f4147210 */ /* 0x001fc60007f5e0ff */
[----:B------:R-:W2:Y:S02]  /*99480*/  LDL.LU R12, [R1+0x334] ;  /* 0x00033400010c7983 */ /* 0x000ea40000300800 */
[----:B------:R-:W-:Y:S02]  /*99490*/  IMAD.X R21, R152, 0x1, R5, P2 ;  /* 0x0000000198157824 */ /* 0x000fe400010e0605 */
[----:B------:R-:W3:Y:S04]  /*994a0*/  LDL.LU R246, [R1+0x338] ;  /* 0x0003380001f67983 */ /* 0x000ee80000300800 */
[----:B------:R0:W-:Y:S04]  /*994b0*/  STL.64 [R1+0xd98], R20 ;  /* 0x000d981401007387 */ /* 0x0001e80000100a00 */
[----:B------:R-:W3:Y:S01]  /*994c0*/  LDL.LU R247, [R1+0x33c] ;  /* 0x00033c0001f77983 */ /* 0x000ee20000300800 */
[----:B0-----:R-:W-:-:S03]  /*994d0*/  IADD3 R20, P2, R244, R4, RZ ;  /* 0x00000004f4147210 */ /* 0x001fc60007f5e0ff */
[----:B------:R-:W3:Y:S02]  /*994e0*/  LDL.LU R244, [R1+0xc84] ;  /* 0x000c840001f47983 */ /* 0x000ee40000300800 */
[----:B------:R-:W-:Y:S01]  /*994f0*/  IMAD.X R21, R152, 0x1, R3, P2 ;  /* 0x0000000198157824 */ /* 0x000fe200010e0603 */
[----:B------:R-:W-:Y:S02]  /*99500*/  SHF.R.S32.HI R152, RZ, 0x1f, R11 ;  /* 0x0000001fff987819 */ /* 0x000fe4000001140b */
[----:B----4-:R-:W-:-:S05]  /*99510*/  F2FP.SATFINITE.E5M2.F32.PACK_AB_MERGE_C R223, R242, R238, RZ ;  /* 0x000000eef2df723e */ /* 0x010fca00048060ff */
[----:B------:R-:W-:Y:S04]  /*99520*/  STL [R1+0x52a0], R223 ;  /* 0x0052a0df01007387 */ /* 0x000fe80000100800 */
[----:B------:R0:W-:Y:S01]  /*99530*/  STL.64 [R1+0xd90], R20 ;  /* 0x000d901401007387 */ /* 0x0001e20000100a00 */
[----:B------:R-:W-:Y:S02]  /*99540*/  F2FP.SATFINITE.E5M2.F32.PACK_AB_MERGE_C R235, R10, R248, RZ ;  /* 0x000000f80aeb723e */ /* 0x000fe400048060ff */
[----:B0-----:R-:W-:Y:S02]  /*99550*/  IADD3 R20, P2, R11, R2, RZ ;  /* 0x000000020b147210 */ /* 0x001fe40007f5e0ff */
[----:B------:R-:W-:Y:S01]  /*99560*/  F2FP.SATFINITE.E5M2.F32.PACK_AB_MERGE_C R232, R8, R14, RZ ;  /* 0x0000000e08e8723e */ /* 0x000fe200048060ff */
[----:B------:R-:W-:Y:S02]  /*99570*/  STL [R1+0x52a4], R235 ;  /* 0x0052a4eb01007387 */ /* 0x000fe40000100800 */
[----:B------:R-:W-:-:S02]  /*99580*/  IMAD.X R21, R152, 0x1, R13, P2 ;  /* 0x0000000198157824 */ /* 0x000fc400010e060d */
[----:B------:R-:W-:Y:S04]  /*99590*/  STL [R1+0x52a8], R232 ;  /* 0x0052a8e801007387 */ /* 0x000fe80000100800 */
[----:B------:R-:W4:Y:S04]  /*995a0*/  LDL.LU R198, [R1+0x340] ;  /* 0x0003400001c67983 */ /* 0x000f280000300800 */
[----:B------:R-:W4:Y:S04]  /*995b0*/  LDL.LU R242, [R1+0x344] ;  /* 0x0003440001f27983 */ /* 0x000f280000300800 */
[----:B------:R-:W4:Y:S04]  /*995c0*/  LDL.LU R248, [R1+0x348] ;  /* 0x0003480001f87983 */ /* 0x000f280000300800 */
[----:B------:R0:W-:Y:S04]  /*995d0*/  STL.64 [R1+0xd88], R20 ;  /* 0x000d881401007387 */ /* 0x0001e80000100a00 */
[----:B------:R-:W4:Y:S04]  /*995e0*/  LDL.LU R14, [R1+0x34c] ;  /* 0x00034c00010e7983 */ /* 0x000f280000300800 */
[----:B------:R-:W4:Y:S04]  /*995f0*/  LDL.LU R10, [R1+0x350] ;  /* 0x00035000010a7983 */ /* 0x000f280000300800 */
[----:B------:R-:W4:Y:S01]  /*99600*/  LDL.LU R8, [R1+0x354] ;  /* 0x0003540001087983 */ /* 0x000f220000300800 */
[----:B0-----:R-:W-:-:S05]  /*99610*/  IADD3 R20, P2, R11, R0, RZ ;  /* 0x000000000b147210 */ /* 0x001fca0007f5e0ff */
[----:B------:R-:W-:Y:S01]  /*99620*/  IMAD.X R21, R152, 0x1, R7, P2 ;  /* 0x0000000198157824 */ /* 0x000fe200010e0607 */
[----:B------:R-:W-:-:S05]  /*99630*/  F2FP.SATFINITE.E5M2.F32.PACK_AB_MERGE_C R243, R243, R239, RZ ;  /* 0x000000eff3f3723e */ /* 0x000fca00048060ff */
[----:B------:R-:W-:Y:S01]  /*99640*/  STL [R1+0x52ac], R243 ;  /* 0x0052acf301007387 */ /* 0x000fe20000100800 */
[----:B------:R-:W-:-:S05]  /*99650*/  F2FP.SATFINITE.E5M2.F32.PACK_AB_MERGE_C R241, R241, R240, RZ ;  /* 0x000000f0f1f1723e */ /* 0x000fca00048060ff */
[----:B------:R-:W-:Y:S04]  /*99660*/  STL [R1+0x52b0], R241 ;  /* 0x0052b0f101007387 */ /* 0x000fe80000100800 */
[----:B------:R-:W4:Y:S04]  /*99670*/  LDL.LU R196, [R1+0x358] ;  /* 0x0003580001c47983 */ /* 0x000f280000300800 */
[----:B------:R-:W4:Y:S04]  /*99680*/  LDL.LU R190, [R1+0x35c] ;  /* 0x00035c0001be7983 */ /* 0x000f280000300800 */
[----:B------:R-:W4:Y:S04]  /*99690*/  LDL.LU R189, [R1+0x360] ;  /* 0x0003600001bd7983 */ /* 0x000f280000300800 */
[----:B------:R0:W-:Y:S04]  /*996a0*/  STL.64 [R1+0xd80], R20 ;  /* 0x000d801401007387 */ /* 0x0001e80000100a00 */
[----:B------:R-:W4:Y:S01]  /*996b0*/  LDL.LU R19, [R1+0x364] ;  /* 0x0003640001137983 */ /* 0x000f220000300800 */
[----:B0-----:R-:W-:-:S05]  /*996c0*/  IADD3 R20, P2, R11, R6, RZ ;  /* 0x000000060b147210 */ /* 0x001fca0007f5e0ff */
[----:B------:R-:W-:Y:S01]  /*996d0*/  IMAD.X R21, R152, 0x1, R5, P2 ;  /* 0x0000000198157824 */ /* 0x000fe200010e0605 */
[----:B--2---:R-:W-:-:S05]  /*996e0*/  F2FP.SATFINITE.E5M2.F32.PACK_AB_MERGE_C R12, R12, R245, RZ ;  /* 0x000000f50c0c723e */ /* 0x004fca00048060ff */
[----:B------:R-:W-:Y:S01]  /*996f0*/  STL [R1+0x52b4], R12 ;  /* 0x0052b40c01007387 */ /* 0x000fe20000100800 */
[----:B---3--:R-:W-:-:S05]  /*99700*/  F2FP.SATFINITE.E5M2.F32.PACK_AB_MERGE_C R247, R247, R246, RZ ;  /* 0x000000f6f7f7723e */ /* 0x008fca00048060ff */
[----:B------:R-:W-:Y:S04]  /*99710*/  STL [R1+0x52b8], R247 ;  /* 0x0052b8f701007387 */ /* 0x000fe80000100800 */
[----:B------:R0:W-:Y:S04]  /*99720*/  STL.64 [R1+0xd78], R20 ;  /* 0x000d781401007387 */ /* 0x0001e80000100a00 */
[----:B------:R-:W2:Y:S04]  /*99730*/  LDL.LU R197, [R1+0x368] ;  /* 0x0003680001c57983 */ /* 0x000ea80000300800 */
[----:B------:R-:W2:Y:S01]  /*99740*/  LDL.LU R221, [R1+0x36c] ;  /* 0x00036c0001dd7983 */ /* 0x000ea20000300800 */
[----:B0-----:R-:W-:-:S03]  /*99750*/  IADD3 R20, P2, R11, R4, RZ ;  /* 0x000000040b147210 */ /* 0x001fc60007f5e0ff */
[----:B------:R-:W3:Y:S02]  /*99760*/  LDL.LU R229, [R1+0x370] ;  /* 0x0003700001e57983 */ /* 0x000ee40000300800 */
[----:B------:R-:W-:-:S05]  /*99770*/  IMAD.X R21, R152, 0x1, R3, P2 ;  /* 0x0000000198157824 */ /* 0x000fca00010e0603 */
[----:B------:R0:W-:Y:S04]  /*99780*/  STL.64 [R1+0xc78], R20 ;  /* 0x000c781401007387 */ /* 0x0001e80000100a00 */
[----:B------:R-:W3:Y:S04]  /*99790*/  LDL.LU R238, [R1+0x374] ;  /* 0x0003740001ee7983 */ /* 0x000ee80000300800 */
[----:B------:R-:W3:Y:S04]  /*997a0*/  LDL.LU R237, [R1+0x378] ;  /* 0x0003780001ed7983 */ /* 0x000ee80000300800 */
[----:B------:R-:W3:Y:S04]  /*997b0*/  LDL.LU R239, [R1+0x37c] ;  /* 0x00037c0001ef7983 */ /* 0x000ee80000300800 */
[----:B------:R-:W3:Y:S04]  /*997c0*/  LDL.LU R240, [R1+0x380] ;  /* 0x0003800001f07983 */ /* 0x000ee80000300800 */
[----:B------:R-:W3:Y:S04]  /*997d0*/  LDL.LU R245, [R1+0x384] ;  /* 0x0003840001f57983 */ /* 0x000ee80000300800 */
[----:B------:R-:W3:Y:S04]  /*997e0*/  LDL.LU R246, [R1+0x388] ;  /* 0x0003880001f67983 */ /* 0x000ee80000300800 */
[----:B------:R-:W3:Y:S01]  /*997f0*/  LDL.LU R11, [R1+0x38c] ;  /* 0x00038c00010b7983 */ /* 0x000ee20000300800 */
[----:B------:R-:W-:-:S02]  /*99800*/  SHF.R.S32.HI R152, RZ, 0x1f, R244 ;  /* 0x0000001fff987819 */ /* 0x000fc400000114f4 */
[----:B------:R-:W-:Y:S01]  /*99810*/  IADD3 R200, P2, R244, R2, RZ ;  /* 0x00000002f4c87210 */ /* 0x000fe20007f5e0ff */
[----:B0-----:R-:W3:Y:S01]  /*99820*/  LDL.LU R20, [R1+0xc88] ;  /* 0x000c880001147983 */ /* 0x001ee20000300800 */
[----:B----4-:R-:W-:-:S03]  /*99830*/  F2FP.SATFINITE.E5M2.F32.PACK_AB_MERGE_C R249, R242, R198, RZ ;  /* 0x000000c6f2f9723e */ /* 0x010fc600048060ff */
[----:B------:R-:W-:Y:S02]  /*99840*/  IMAD.X R201, R152, 0x1, R13, P2 ;  /* 0x0000000198c97824 */ /* 0x000fe400010e060d */
[----:B------:R-:W-:Y:S01]  /*99850*/  STL [R1+0x52bc], R249 ;  /* 0x0052bcf901007387 */ /* 0x000fe20000100800 */
[----:B------:R-:W-:Y:S02]  /*99860*/  F2FP.SATFINITE.E5M2.F32.PACK_AB_MERGE_C R14, R14, R248, RZ ;  /* 0x000000f80e0e723e */ /* 0x000fe400048060ff */
[----:B------:R-:W-:-:S03]  /*99870*/  F2FP.SATFINITE.E5M2.F32.PACK_AB_MERGE_C R226, R8, R10, RZ ;  /* 0x0000000a08e2723e */ /* 0x000fc600048060ff */
[----:B------:R-:W-:Y:S04]  /*99880*/  STL [R1+0x52c0], R14 ;  /* 0x0052c00e01007387 */ /* 0x000fe80000100800 */
        /* <DEDUP_REMOVED lines=23> */
[----:B------:R0:W-:Y:S01]  /*99a00*/  STL.64 [R1+0xbf0], R200 ;  /* 0x000bf0c801007387 */ /* 0x0001e20000100a00 */
[----:B------:R-:W-:-:S03]  /*99a10*/  F2FP.SATFINITE.E5M2.F32.PACK_AB_MERGE_C R226, R239, R237, RZ ;  /* 0x000000edefe2723e */ /* 0x000fc600048060ff */
[----:B------:R-:W2:Y:S04]  /*99a20*/  LDL.LU R198, [R1+0xc8c] ;  /* 0x000c8c0001c67983 */ /* 0x000ea80000300800 */
[----:B------:R-:W3:Y:S01]  /*99a30*/  LDL.LU R238, [R1+0x3b0] ;  /* 0x0003b00001ee7983 */ /* 0x000ee20000300800 */
[----:B0-----:R-:W-:-:S03]  /*99a40*/  IADD3 R200, P2, R244, R4, RZ ;  /* 0x00000004f4c87210 */ /* 0x001fc60007f5e0ff */
[----:B------:R-:W3:Y:S02]  /*99a50*/  LDL.LU R244, [R1+0x3b4] ;  /* 0x0003b40001f47983 */ /* 0x000ee40000300800 */
[----:B------:R-:W-:Y:S01]  /*99a60*/  IMAD.X R201, R152, 0x1, R3, P2 ;  /* 0x0000000198c97824 */ /* 0x000fe200010e0603 */
[----:B------:R-:W-:Y:S02]  /*99a70*/  F2FP.SATFINITE.E5M2.F32.PACK_AB_MERGE_C R12, R245, R240, RZ ;  /* 0x000000f0f50c723e */ /* 0x000fe400048060ff */
[----:B------:R-:W-:Y:S02]  /*99a80*/  F2FP.SATFINITE.E5M2.F32.PACK_AB_MERGE_C R11, R11, R246, RZ ;  /* 0x000000f60b0b723e */ /* 0x000fe400048060ff */
[----:B------:R-:W-:Y:S04]  /*99a90*/  STL.64 [R1+0xbe8], R200 ;  /* 0x000be8c801007387 */ /* 0x000fe80000100a00 */
[----:B------:R-:W-:Y:S04]  /*99aa0*/  STL [R1+0x52d8], R226 ;  /* 0x0052d8e201007387 */ /* 0x000fe80000100800 */
[----:B------:R-:W2:Y:S04]  /*99ab0*/  LDL.LU R239, [R1+0x3b8] ;  /* 0x0003b80001ef7983 */ /* 0x000ea80000300800 */
[----:B------:R-:W-:Y:S04]  /*99ac0*/  STL [R1+0x4a64], R12 ;  /* 0x004a640c01007387 */ /* 0x000fe80000100800 */
[----:B------:R-:W2:Y:S04]  /*99ad0*/  LDL.LU R245, [R1+0x3bc] ;  /* 0x0003bc0001f57983 */ /* 0x000ea80000300800 */
[----:B------:R0:W-:Y:S04]  /*99ae0*/  STL [R1+0x4a68], R11 ;  /* 0x004a680b01007387 */ /* 0x0001e80000100800 */
[----:B------:R-:W2:Y:S04]  /*99af0*/  LDL.LU R246, [R1+0x3c0] ;  /* 0x0003c00001f67983 */ /* 0x000ea80000300800 */
[----:B0-----:R-:W2:Y:S01]  /*99b00*/  LDL.LU R11, [R1+0x3c4] ;  /* 0x0003c400010b7983 */ /* 0x001ea20000300800 */
[----:B------:R-:W-:-:S02]  /*99b10*/  SHF.R.S32.HI R152, RZ, 0x1f, R20 ;  /* 0x0000001fff987819 */ /* 0x000fc40000011414 */
[----:B------:R-:W-:Y:S01]  /*99b20*/  IADD3 R200, P2, R20, R2, RZ ;  /* 0x0000000214c87210 */ /* 0x000fe20007f5e0ff */
[----:B------:R-:W2:Y:S01]  /*99b30*/  LDL.LU R221, [R1+0x3c8] ;  /* 0x0003c80001dd7983 */ /* 0x000ea20000300800 */
[----:B----4-:R-:W-:-:S03]  /*99b40*/  F2FP.SATFINITE.E5M2.F32.PACK_AB_MERGE_C R12, R248, R242, RZ ;  /* 0x000000f2f80c723e */ /* 0x010fc600048060ff */
[----:B------:R-:W-:-:S05]  /*99b50*/  IMAD.X R201, R152, 0x1, R13, P2 ;  /* 0x0000000198c97824 */ /* 0x000fca00010e060d */
[----:B------:R0:W-:Y:S01]  /*99b60*/  STL.64 [R1+0xbe0], R200 ;  /* 0x000be0c801007387 */ /* 0x0001e20000100a00 */
[----:B------:R-:W-:-:S03]  /*99b70*/  F2FP.SATFINITE.E5M2.F32.PACK_AB_MERGE_C R8, R8, R10, RZ ;  /* 0x0000000a0808723e */ /* 0x000fc600048060ff */
[----:B------:R-:W-:Y:S04]  /*99b80*/  STL [R1+0x4a4c], R12 ;  /* 0x004a4c0c01007387 */ /* 0x000fe80000100800 */
[----:B------:R-:W4:Y:S04]  /*99b90*/  LDL.LU R229, [R1+0x3cc] ;  /* 0x0003cc0001e57983 */ /* 0x000f280000300800 */
[----:B------:R1:W-:Y:S04]  /*99ba0*/  STL [R1+0x4a50], R8 ;  /* 0x004a500801007387 */ /* 0x0003e80000100800 */
[----:B------:R-:W4:Y:S04]  /*99bb0*/  LDL.LU R248, [R1+0x3d0] ;  /* 0x0003d00001f87983 */ /* 0x000f280000300800 */
[----:B------:R-:W4:Y:S01]  /*99bc0*/  LDL.LU R10, [R1+0x3d4] ;  /* 0x0003d400010a7983 */ /* 0x000f220000300800 */
[----:B0-----:R-:W-:-:S03]  /*99bd0*/  IADD3 R200, P2, R20, R0, RZ ;  /* 0x0000000014c87210 */ /* 0x001fc60007f5e0ff */
[----:B------:R-:W4:Y:S02]  /*99be0*/  LDL.LU R237, [R1+0x3d8] ;  /* 0x0003d80001ed7983 */ /* 0x000f240000300800 */
[----:B------:R-:W-:Y:S02]  /*99bf0*/  IMAD.X R201, R152, 0x1, R7, P2 ;  /* 0x0000000198c97824 */ /* 0x000fe400010e0607 */
[----:B------:R-:W4:Y:S04]  /*99c00*/  LDL.LU R240, [R1+0x3dc] ;  /* 0x0003dc0001f07983 */ /* 0x000f280000300800 */
[----:B------:R-:W4:Y:S04]  /*99c10*/  LDL.LU R242, [R1+0x3e0] ;  /* 0x0003e00001f27983 */ /* 0x000f280000300800 */
[----:B------:R-:W-:Y:S04]  /*99c20*/  STL.64 [R1+0xbd8], R200 ;  /* 0x000bd8c801007387 */ /* 0x000fe80000100a00 */
[----:B-1----:R-:W4:Y:S01]  /*99c30*/  LDL.LU R8, [R1+0x3e4] ;  /* 0x0003e40001087983 */ /* 0x002f220000300800 */
[----:B------:R-:W-:-:S02]  /*99c40*/  F2FP.SATFINITE.E5M2.F32.PACK_AB_MERGE_C R14, R190, R196, RZ ;  /* 0x000000c4be0e723e */ /* 0x000fc400048060ff */
[----:B------:R-:W-:-:S05]  /*99c50*/  IADD3 R196, P2, R20, R6, RZ ;  /* 0x0000000614c47210 */ /* 0x000fca0007f5e0ff */
[----:B------:R-:W-:Y:S01]  /*99c60*/  IMAD.X R197, R152, 0x1, R5, P2 ;  /* 0x0000000198c57824 */ /* 0x000fe200010e0605 */
[----:B------:R-:W-:Y:S02]  /*99c70*/  IADD3 R20, P2, R20, R4, RZ ;  /* 0x0000000414147210 */ /* 0x000fe40007f5e0ff */
[----:B------:R-:W-:Y:S02]  /*99c80*/  F2FP.SATFINITE.E5M2.F32.PACK_AB_MERGE_C R12, R19, R189, RZ ;  /* 0x000000bd130c723e */ /* 0x000fe400048060ff */
[----:B------:R-:W4:Y:S01]  /*99c90*/  LDL.LU R19, [R1+0xc90] ;  /* 0x000c900001137983 */ /* 0x000f220000300800 */
[----:B------:R-:W-:-:S03]  /*99ca0*/  IMAD.X R21, R152, 0x1, R3, P2 ;  /* 0x0000000198157824 */ /* 0x000fc600010e0603 */
[----:B------:R-:W-:Y:S04]  /*99cb0*/  STL [R1+0x4a30], R14 ;  /* 0x004a300e01007387 */ /* 0x000fe80000100800 */
[----:B------:R-:W-:Y:S04]  /*99cc0*/  STL [R1+0x4a34], R12 ;  /* 0x004a340c01007387 */ /* 0x000fe80000100800 */
[----:B------:R0:W-:Y:S04]  /*99cd0*/  STL.64 [R1+0xbd0], R196 ;  /* 0x000bd0c401007387 */ /* 0x0001e80000100a00 */
[----:B0-----:R-:W4:Y:S04]  /*99ce0*/  LDL.LU R197, [R1+0x3e8] ;  /* 0x0003e80001c57983 */ /* 0x001f280000300800 */
[----:B------:R-:W4:Y:S04]  /*99cf0*/  LDL.LU R196, [R1+0x3ec] ;  /* 0x0003ec0001c47983 */ /* 0x000f280000300800 */
[----:B------:R-:W-:Y:S01]  /*99d00*/  STL.64 [R1+0xbc8], R20 ;  /* 0x000bc81401007387 */ /* 0x000fe20000100a00 */
[----:B---3--:R-:W-:-:S05]  /*99d10*/  F2FP.SATFINITE.E5M2.F32.PACK_AB_MERGE_C R12, R244, R238, RZ ;  /* 0x000000eef40c723e */ /* 0x008fca00048060ff */
[----:B------:R0:W-:Y:S04]  /*99d20*/  STL [R1+0x4a1c], R12 ;  /* 0x004a1c0c01007387 */ /* 0x0001e80000100800 */
[----:B------:R-:W3:Y:S04]  /*99d30*/  LDL.LU R190, [R1+0x3f0] ;  /* 0x0003f00001be7983 */ /* 0x000ee80000300800 */
[----:B------:R-:W3:Y:S04]  /*99d40*/  LDL.LU R189, [R1+0x3f4] ;  /* 0x0003f40001bd7983 */ /* 0x000ee80000300800 */
[----:B------:R-:W3:Y:S04]  /*99d50*/  LDL.LU R238, [R1+0x3f8] ;  /* 0x0003f80001ee7983 */ /* 0x000ee80000300800 */
[----:B------:R-:W3:Y:S01]  /*99d60*/  LDL.LU R244, [R1+0x3fc] ;  /* 0x0003fc0001f47983 */ /* 0x000ee20000300800 */
[----:B--2---:R-:W-:-:S03]  /*99d70*/  F2FP.SATFINITE.E5M2.F32.PACK_AB_MERGE_C R14, R245, R239, RZ ;  /* 0x000000eff50e723e */ /* 0x004fc600048060ff */
[----:B------:R-:W2:Y:S04]  /*99d80*/  LDL.LU R245, [R1+0xe0] ;  /* 0x0000e00001f57983 */ /* 0x000ea80000300800 */
[----:B------:R4:W-:Y:S01]  /*99d90*/  STL [R1+0x4a20], R14 ;  /* 0x004a200e01007387 */ /* 0x0009e20000100800 */
[----:B0-----:R-:W-:-:S03]  /*99da0*/  F2FP.SATFINITE.E5M2.F32.PACK_AB_MERGE_C R12, R11, R246, RZ ;  /* 0x000000f60b0c723e */ /* 0x001fc600048060ff */
[----:B------:R-:W2:Y:S01]  /*99db0*/  LDL.LU R11, [R1+0xe4] ;  /* 0x0000e400010b7983 */ /* 0x000ea20000300800 */
[----:B------:R-:W-:Y:S02]  /*99dc0*/  SHF.R.S32.HI R152, RZ, 0x1f, R198 ;  /* 0x0000001fff987819 */ /* 0x000fe400000114c6 */
[----:B------:R-:W-:Y:S01]  /*99dd0*/  IADD3 R20, P2, R198, R2, RZ ;  /* 0x00000002c6147210 */ /* 0x000fe20007f5e0ff */
[----:B------:R0:W-:Y:S04]  /*99de0*/  STL [R1+0x4a08], R12 ;  /* 0x004a080c01007387 */ /* 0x0001e80000100800 */
[----:B------:R-:W-:Y:S01]  /*99df0*/  IMAD.X R21, R152, 0x1, R13, P2 ;  /* 0x0000000198157824 */ /* 0x000fe200010e060d */
[----:B------:R-:W2:Y:S04]  /*99e00*/  LDL.LU R239, [R1+0xe8] ;  /* 0x0000e80001ef7983 */ /* 0x000ea80000300800 */
[----:B------:R-:W2:Y:S01]  /*99e10*/  LDL.LU R246, [R1+0xec] ;  /* 0x0000ec0001f67983 */ /* 0x000ea20000300800 */
[----:B----4-:R-:W-:-:S03]  /*99e20*/  F2FP.SATFINITE.E5M2.F32.PACK_AB_MERGE_C R14, R229, R221, RZ ;  /* 0x000000dde50e723e */ /* 0x010fc600048060ff */
[----:B------:R1:W-:Y:S01]  /*99e30*/  STL.64 [R1+0xbc0], R20 ;  /* 0x000bc01401007387 */ /* 0x0003e20000100a00 */
[----:B0-----:R-:W-:-:S03]  /*99e40*/  F2FP.SATFINITE.E5M2.F32.PACK_AB_MERGE_C R12, R10, R248, RZ ;  /* 0x000000f80a0c723e */ /* 0x001fc600048060ff */
[----:B------:R-:W4:Y:S04]  /*99e50*/  LDL.LU R248, [R1+0xf0] ;  /* 0x0000f00001f87983 */ /* 0x000f280000300800 */
[----:B------:R0:W-:Y:S04]  /*99e60*/  STL [R1+0x4a0c], R14 ;  /* 0x004a0c0e01007387 */ /* 0x0001e80000100800 */
[----:B------:R-:W4:Y:S01]  /*99e70*/  LDL.LU R10, [R1+0xf4] ;  /* 0x0000f400010a7983 */ /* 0x000f220000300800 */
[----:B-1----:R-:W-:-:S03]  /*99e80*/  IADD3 R20, P2, R198, R0, RZ ;  /* 0x00000000c6147210 */ /* 0x002fc60007f5e0ff */
[----:B------:R1:W-:Y:S02]  /*99e90*/  STL [R1+0x49f4], R12 ;  /* 0x0049f40c01007387 */ /* 0x0003e40000100800 */
[----:B------:R-:W-:Y:S01]  /*99ea0*/  IMAD.X R21, R152, 0x1, R7, P2 ;  /* 0x0000000198157824 */ /* 0x000fe200010e0607 */
[----:B0-----:R-:W-:Y:S02]  /*99eb0*/  F2FP.SATFINITE.E5M2.F32.PACK_AB_MERGE_C R14, R240, R237, RZ ;  /* 0x000000edf00e723e */ /* 0x001fe400048060ff */
[----:B-1----:R-:W-:Y:S02]  /*99ec0*/  F2FP.SATFINITE.E5M2.F32.PACK_AB_MERGE_C R12, R8, R242, RZ ;  /* 0x000000f2080c723e */ /* 0x002fe400048060ff */
[----:B------:R-:W4:Y:S04]  /*99ed0*/  LDL.LU R8, [R1+0xc94] ;  /* 0x000c940001087983 */ /* 0x000f280000300800 */
[----:B------:R0:W-:Y:S04]  /*99ee0*/  STL.64 [R1+0xbb8], R20 ;  /* 0x000bb81401007387 */ /* 0x0001e80000100a00 */
[----:B------:R-:W-:Y:S01]  /*99ef0*/  STL [R1+0x49fc], R14 ;  /* 0x0049fc0e01007387 */ /* 0x000fe20000100800 */
[----:B0-----:R-:W-:-:S03]  /*99f00*/  IADD3 R20, P2, R198, R6, RZ ;  /* 0x00000006c6147210 */ /* 0x001fc60007f5e0ff */
[----:B------:R-:W-:Y:S02]  /*99f10*/  STL [R1+0x4ddc], R12 ;  /* 0x004ddc0c01007387 */ /* 0x000fe40000100800 */
[----:B------:R-:W-:-:S05]  /*99f20*/  IMAD.X R21, R152, 0x1, R5, P2 ;  /* 0x0000000198157824 */ /* 0x000fca00010e0605 */
[----:B------:R0:W-:Y:S04]  /*99f30*/  STL.64 [R1+0xbb0], R20 ;  /* 0x000bb01401007387 */ /* 0x0001e80000100a00 */
[----:B0-----:R-:W4:Y:S04]  /*99f40*/  LDL.LU R20, [R1+0xf8] ;  /* 0x0000f80001147983 */ /* 0x001f280000300800 */
[----:B------:R-:W4:Y:S04]  /*99f50*/  LDL.LU R221, [R1+0xfc] ;  /* 0x0000fc0001dd7983 */ /* 0x000f280000300800 */
[----:B------:R-:W4:Y:S04]  /*99f60*/  LDL.LU R229, [R1+0x100] ;  /* 0x0001000001e57983 */ /* 0x000f280000300800 */
[----:B------:R-:W4:Y:S04]  /*99f70*/  LDL.LU R237, [R1+0x104] ;  /* 0x0001040001ed7983 */ /* 0x000f280000300800 */
[----:B------:R-:W4:Y:S04]  /*99f80*/  LDL.LU R240, [R1+0x108] ;  /* 0x0001080001f07983 */ /* 0x000f280000300800 */
[----:B------:R-:W4:Y:S01]  /*99f90*/  LDL.LU R242, [R1+0x10c] ;  /* 0x00010c0001f27983 */ /* 0x000f220000300800 */
[----:B------:R-:W-:-:S05]  /*99fa0*/  IADD3 R200, P2, R198, R4, RZ ;  /* 0x00000004c6c87210 */ /* 0x000fca0007f5e0ff */
[----:B------:R-:W-:Y:S01]  /*99fb0*/  IMAD.X R201, R152, 0x1, R3, P2 ;  /* 0x0000000198c97824 */ /* 0x000fe200010e0603 */
[----:B------:R-:W-:Y:S02]  /*99fc0*/  SHF.R.S32.HI R152, RZ, 0x1f, R19 ;  /* 0x0000001fff987819 */ /* 0x000fe40000011413 */
[----:B------:R-:W-:Y:S02]  /*99fd0*/  F2FP.SATFINITE.E5M2.F32.PACK_AB_MERGE_C R21, R196, R197, RZ ;  /* 0x000000c5c415723e */ /* 0x000fe400048060ff */
[----:B------:R-:W-:Y:S01]  /*99fe0*/  IADD3 R196, P2, R19, R2, RZ ;  /* 0x0000000213c47210 */ /* 0x000fe20007f5e0ff */
[----:B------:R-:W-:Y:S04]  /*99ff0*/  STL.64 [R1+0xba8], R200 ;  /* 0x000ba8c801007387 */ /* 0x000fe80000100a00 */
[----:B------:R-:W-:Y:S01]  /*9a000*/  STL [R1+0x4dd8], R21 ;  /* 0x004dd81501007387 */ /* 0x000fe20000100800 */
[----:B------:R-:W-:Y:S01]  /*9a010*/  IMAD.X R197, R152, 0x1, R13, P2 ;  /* 0x0000000198c57824 */ /* 0x000fe200010e060d */
[----:B---3--:R-:W-:-:S02]  /*9a020*/  F2FP.SATFINITE.E5M2.F32.PACK_AB_MERGE_C R14, R189, R190, RZ ;  /* 0x000000bebd0e723e */ /* 0x008fc400048060ff */
[----:B------:R-:W-:-:S03]  /*9a030*/  F2FP.SATFINITE.E5M2.F32.PACK_AB_MERGE_C R12, R244, R238, RZ ;  /* 0x000000eef40c723e */ /* 0x000fc600048060ff */
[----:B------:R-:W-:Y:S04]  /*9a040*/  STL [R1+0x4dec], R14 ;  /* 0x004dec0e01007387 */ /* 0x000fe80000100800 */
[----:B------:R-:W-:Y:S04]  /*9a050*/  STL [R1+0x4de8], R12 ;  /* 0x004de80c01007387 */ /* 0x000fe80000100800 */
[----:B------:R-:W3:Y:S04]  /*9a060*/  LDL.LU R238, [R1+0x110] ;  /* 0x0001100001ee7983 */ /* 0x000ee80000300800 */
[----:B------:R-:W3:Y:S01]  /*9a070*/  LDL.LU R244, [R1+0x114] ;  /* 0x0001140001f47983 */ /* 0x000ee20000300800 */
[----:B--2---:R-:W-:-:S03]  /*9a080*/  F2FP.SATFINITE.E5M2.F32.PACK_AB_MERGE_C R11, R11, R245, RZ ;  /* 0x000000f50b0b723e */ /* 0x004fc600048060ff */
[----:B------:R-:W-:Y:S04]  /*9a090*/  STL.64 [R1+0xba0], R196 ;  /* 0x000ba0c401007387 */ /* 0x000fe80000100a00 */
[----:B------:R0:W-:Y:S04]  /*9a0a0*/  STL [R1+0x31c], R11 ;  /* 0x00031c0b01007387 */ /* 0x0001e80000100800 */
[----:B------:R-:W2:Y:S04]  /*9a0b0*/  LDL.LU R245, [R1+0x118] ;  /* 0x0001180001f57983 */ /* 0x000ea80000300800 */
[----:B0-----:R-:W2:Y:S01]  /*9a0c0*/  LDL.LU R11, [R1+0x11c] ;  /* 0x00011c00010b7983 */ /* 0x001ea20000300800 */
[----:B------:R-:W-:-:S02]  /*9a0d0*/  IADD3 R196, P2, R19, R0, RZ ;  /* 0x0000000013c47210 */ /* 0x000fc40007f5e0ff */
[----:B------:R-:W-:-:S03]  /*9a0e0*/  F2FP.SATFINITE.E5M2.F32.PACK_AB_MERGE_C R222, R246, R239, RZ ;  /* 0x000000eff6de723e */ /* 0x000fc600048060ff */
[----:B------:R-:W-:Y:S02]  /*9a0f0*/  IMAD.X R197, R152, 0x1, R7, P2 ;  /* 0x0000000198c57824 */ /* 0x000fe400010e0607 */
[----:B------:R-:W-:Y:S04]  /*9a100*/  STL [R1+0x5400], R222 ;  /* 0x005400de01007387 */ /* 0x000fe80000100800 */
[----:B------:R-:W2:Y:S04]  /*9a110*/  LDL.LU R239, [R1+0x120] ;  /* 0x0001200001ef7983 */ /* 0x000ea80000300800 */
[----:B------:R-:W2:Y:S04]  /*9a120*/  LDL.LU R246, [R1+0x124] ;  /* 0x0001240001f67983 */ /* 0x000ea80000300800 */
[----:B------:R-:W-:Y:S01]  /*9a130*/  STL.64 [R1+0xb98], R196 ;  /* 0x000b98c401007387 */ /* 0x000fe20000100a00 */
[----:B----4-:R-:W-:-:S05]  /*9a140*/  F2FP.SATFINITE.E5M2.F32.PACK_AB_MERGE_C R10, R10, R248, RZ ;  /* 0x000000f80a0a723e */ /* 0x010fca00048060ff */
[----:B------:R0:W-:Y:S04]  /*9a150*/  STL [R1+0x324], R10 ;  /* 0x0003240a01007387 */ /* 0x0001e80000100800 */
[----:B------:R-:W4:Y:S04]  /*9a160*/  LDL.LU R248, [R1+0x128] ;  /* 0x0001280001f87983 */ /* 0x000f280000300800 */
[----:B0-----:R-:W4:Y:S01]  /*9a170*/  LDL.LU R10, [R1+0x12c] ;  /* 0x00012c00010a7983 */ /* 0x001f220000300800 */
[----:B------:R-:W-:Y:S02]  /*9a180*/  IADD3 R196, P2, R19, R6, RZ ;  /* 0x0000000613c47210 */ /* 0x000fe40007f5e0ff */
[----:B------:R-:W-:-:S03]  /*9a190*/  F2FP.SATFINITE.E5M2.F32.PACK_AB_MERGE_C R12, R149, R148, RZ ;  /* 0x00000094950c723e */ /* 0x000fc600048060ff */
[C---:B------:R-:W-:Y:S02]  /*9a1a0*/  IMAD.X R197, R152.reuse, 0x1, R5, P2 ;  /* 0x0000000198c57824 */ /* 0x040fe400010e0605 */
[----:B------:R-:W-:Y:S04]  /*9a1b0*/  STL [R1+0x4de0], R12 ;  /* 0x004de00c01007387 */ /* 0x000fe80000100800 */
[----:B------:R0:W-:Y:S02]  /*9a1c0*/  STL.64 [R1+0xb90], R196 ;  /* 0x000b90c401007387 */ /* 0x0001e40000100a00 */
[----:B0-----:R-:W-:Y:S02]  /*9a1d0*/  IADD3 R196, P2, R19, R4, RZ ;  /* 0x0000000413c47210 */ /* 0x001fe40007f5e0ff */
[----:B------:R-:W4:Y:S03]  /*9a1e0*/  LDL.LU R19, [R1+0xc98] ;  /* 0x000c980001137983 */ /* 0x000f260000300800 */
[----:B------:R-:W-:-:S05]  /*9a1f0*/  IMAD.X R197, R152, 0x1, R3, P2 ;  /* 0x0000000198c57824 */ /* 0x000fca00010e0603 */
[----:B------:R0:W-:Y:S01]  /*9a200*/  STL.64 [R1+0xb88], R196 ;  /* 0x000b88c401007387 */ /* 0x0001e20000100a00 */
[----:B------:R-:W-:-:S05]  /*9a210*/  F2FP.SATFINITE.E5M2.F32.PACK_AB_MERGE_C R20, R221, R20, RZ ;  /* 0x00000014dd14723e */ /* 0x000fca00048060ff */
[----:B------:R1:W-:Y:S01]  /*9a220*/  STL [R1+0x320], R20 ;  /* 0x0003201401007387 */ /* 0x0003e20000100800 */
[----:B------:R-:W-:-:S03]  /*9a230*/  F2FP.SATFINITE.E5M2.F32.PACK_AB_MERGE_C R14, R237, R229, RZ ;  /* 0x000000e5ed0e723e */ /* 0x000fc600048060ff */
[----:B------:R-:W4:Y:S04]  /*9a240*/  LDL.LU R202, [R1+0x130] ;  /* 0x0001300001ca7983 */ /* 0x000f280000300800 */
[----:B------:R3:W-:Y:S01]  /*9a250*/  STL [R1+0x4818], R14 ;  /* 0x0048180e01007387 */ /* 0x0007e20000100800 */
[----:B------:R-:W-:-:S03]  /*9a260*/  F2FP.SATFINITE.E5M2.F32.PACK_AB_MERGE_C R12, R242, R240, RZ ;  /* 0x000000f0f20c723e */ /* 0x000fc600048060ff */
[----:B------:R-:W4:Y:S04]  /*9a270*/  LDL.LU R201, [R1+0x134] ;  /* 0x0001340001c97983 */ /* 0x000f280000300800 */
[----:B------:R2:W-:Y:S04]  /*9a280*/  STL [R1+0x32c], R12 ;  /* 0x00032c0c01007387 */ /* 0x0005e80000100800 */
[----:B------:R-:W4:Y:S04]  /*9a290*/  LDL.LU R200, [R1+0x138] ;  /* 0x0001380001c87983 */ /* 0x000f280000300800 */
[----:B------:R-:W4:Y:S04]  /*9a2a0*/  LDL.LU R198, [R1+0x13c] ;  /* 0x00013c0001c67983 */ /* 0x000f280000300800 */
[----:B0-----:R-:W4:Y:S01]  /*9a2b0*/  LDL.LU R197, [R1+0x140] ;  /* 0x0001400001c57983 */ /* 0x001f220000300800 */
[----:B------:R-:W-:-:S03]  /*9a2c0*/  SHF.R.S32.HI R148, RZ, 0x1f, R8 ;  /* 0x0000001fff947819 */ /* 0x000fc60000011408 */
[----:B------:R-:W4:Y:S01]  /*9a2d0*/  LDL.LU R196, [R1+0x144] ;  /* 0x0001440001c47983 */ /* 0x000f220000300800 */
[----:B-1----:R-:W-:-:S03]  /*9a2e0*/  IADD3 R20, P2, R8, R2, RZ ;  /* 0x0000000208147210 */ /* 0x002fc60007f5e0ff */
[----:B------:R-:W4:Y:S02]  /*9a2f0*/  LDL.LU R190, [R1+0x148] ;  /* 0x0001480001be7983 */ /* 0x000f240000300800 */
[----:B------:R-:W-:Y:S02]  /*9a300*/  IMAD.X R21, R148, 0x1, R13, P2 ;  /* 0x0000000194157824 */ /* 0x000fe400010e060d */
[----:B------:R-:W4:Y:S04]  /*9a310*/  LDL.LU R189, [R1+0x14c] ;  /* 0x00014c0001bd7983 */ /* 0x000f280000300800 */
[----:B------:R-:W4:Y:S04]  /*9a320*/  LDL.LU R240, [R1+0x150] ;  /* 0x0001500001f07983 */ /* 0x000f280000300800 */
[----:B------:R0:W-:Y:S04]  /*9a330*/  STL.64 [R1+0xb80], R20 ;  /* 0x000b801401007387 */ /* 0x0001e80000100a00 */
[----:B------:R-:W4:Y:S01]  /*9a340*/  LDL.LU R242, [R1+0x154] ;  /* 0x0001540001f27983 */ /* 0x000f220000300800 */
[----:B---3--:R-:W-:-:S03]  /*9a350*/  F2FP.SATFINITE.E5M2.F32.PACK_AB_MERGE_C R14, R244, R238, RZ ;  /* 0x000000eef40e723e */ /* 0x008fc600048060ff */
[----:B------:R-:W3:Y:S04]  /*9a360*/  LDL.LU R244, [R1+0x158] ;  /* 0x0001580001f47983 */ /* 0x000ee80000300800 */
[----:B------:R-:W-:Y:S01]  /*9a370*/  STL [R1+0x4860], R14 ;  /* 0x0048600e01007387 */ /* 0x000fe20000100800 */
[----:B--2---:R-:W-:-:S03]  /*9a380*/  F2FP.SATFINITE.E5M2.F32.PACK_AB_MERGE_C R12, R11, R245, RZ ;  /* 0x000000f50b0c723e */ /* 0x004fc600048060ff */
[----:B------:R-:W3:Y:S01]  /*9a390*/  LDL.LU R11, [R1+0x15c] ;  /* 0x00015c00010b7983 */ /* 0x000ee20000300800 */
[----:B0-----:R-:W-:-:S03]  /*9a3a0*/  IADD3 R20, P2, R8, R0, RZ ;  /* 0x0000000008147210 */ /* 0x001fc60007f5e0ff */
[----:B------:R0:W-:Y:S02]  /*9a3b0*/  STL [R1+0x4830], R12 ;  /* 0x0048300c01007387 */ /* 0x0001e40000100800 */
[----:B------:R-:W-:Y:S02]  /*9a3c0*/  IMAD.X R21, R148, 0x1, R7, P2 ;  /* 0x0000000194157824 */ /* 0x000fe400010e0607 */
[----:B------:R-:W2:Y:S01]  /*9a3d0*/  LDL.LU R245, [R1+0xc9c] ;  /* 0x000c9c0001f57983 */ /* 0x000ea20000300800 */
[----:B0-----:R-:W-:-:S03]  /*9a3e0*/  F2FP.SATFINITE.E5M2.F32.PACK_AB_MERGE_C R12, R246, R239, RZ ;  /* 0x000000eff60c723e */ /* 0x001fc600048060ff */
[----:B------:R0:W-:Y:S01]  /*9a3f0*/  STL.64 [R1+0xb78], R20 ;  /* 0x000b781401007387 */ /* 0x0001e20000100a00 */
[----:B------:R-:W-:-:S03]  /*9a400*/  IADD3 R204, P2, R8, R6, RZ ;  /* 0x0000000608cc7210 */ /* 0x000fc60007f5e0ff */
[----:B0-----:R-:W2:Y:S04]  /*9a410*/  LDL.LU R20, [R1+0x160] ;  /* 0x0001600001147983 */ /* 0x001ea80000300800 */
[----:B------:R-:W-:Y:S04]  /*9a420*/  STL [R1+0x4874], R12 ;  /* 0x0048740c01007387 */ /* 0x000fe80000100800 */
[----:B------:R-:W2:Y:S01]  /*9a430*/  LDL.LU R221, [R1+0x164] ;  /* 0x0001640001dd7983 */ /* 0x000ea20000300800 */
[----:B----4-:R-:W-:-:S05]  /*9a440*/  F2FP.SATFINITE.E5M2.F32.PACK_AB_MERGE_C R10, R10, R248, RZ ;  /* 0x000000f80a0a723e */ /* 0x010fca00048060ff */
[----:B------:R-:W-:Y:S04]  /*9a450*/  STL [R1+0x4864], R10 ;  /* 0x0048640a01007387 */ /* 0x000fe80000100800 */
[----:B------:R-:W4:Y:S04]  /*9a460*/  LDL.LU R229, [R1+0x168] ;  /* 0x0001680001e57983 */ /* 0x000f280000300800 */
[----:B------:R-:W4:Y:S04]  /*9a470*/  LDL.LU R237, [R1+0x16c] ;  /* 0x00016c0001ed7983 */ /* 0x000f280000300800 */
[----:B------:R-:W4:Y:S04]  /*9a480*/  LDL.LU R246, [R1+0x170] ;  /* 0x0001700001f67983 */ /* 0x000f280000300800 */
[----:B------:R-:W4:Y:S01]  /*9a490*/  LDL.LU R248, [R1+0x174] ;  /* 0x0001740001f87983 */ /* 0x000f220000300800 */
[----:B------:R-:W-:-:S05]  /*9a4a0*/  IMAD.X R205, R148, 0x1, R5, P2 ;  /* 0x0000000194cd7824 */ /* 0x000fca00010e0605 */
[----:B------:R0:W-:Y:S04]  /*9a4b0*/  STL.64 [R1+0xb70], R204 ;  /* 0x000b70cc01007387 */ /* 0x0001e80000100a00 */
[----:B------:R-:W4:Y:S04]  /*9a4c0*/  LDL.LU R238, [R1+0x178] ;  /* 0x0001780001ee7983 */ /* 0x000f280000300800 */
[----:B------:R-:W4:Y:S01]  /*9a4d0*/  LDL.LU R239, [R1+0x17c] ;  /* 0x00017c0001ef7983 */ /* 0x000f220000300800 */
[----:B0-----:R-:W-:-:S03]  /*9a4e0*/  IADD3 R204, P2, R8, R4, RZ ;  /* 0x0000000408cc7210 */ /* 0x001fc60007f5e0ff */
[----:B------:R-:W4:Y:S02]  /*9a4f0*/  LDL.LU R10, [R1+0x180] ;  /* 0x00018000010a7983 */ /* 0x000f240000300800 */
[----:B------:R-:W-:-:S05]  /*9a500*/  IMAD.X R205, R148, 0x1, R3, P2 ;  /* 0x0000000194cd7824 */ /* 0x000fca00010e0603 */
[----:B------:R-:W-:Y:S04]  /*9a510*/  STL.64 [R1+0xb68], R204 ;  /* 0x000b68cc01007387 */ /* 0x000fe80000100a00 */
[----:B------:R-:W4:Y:S01]  /*9a520*/  LDL.LU R8, [R1+0x184] ;  /* 0x0001840001087983 */ /* 0x000f220000300800 */
[----:B------:R-:W-:Y:S02]  /*9a530*/  SHF.R.S32.HI R148, RZ, 0x1f, R19 ;  /* 0x0000001fff947819 */ /* 0x000fe40000011413 */
[----:B------:R-:W-:-:S05]  /*9a540*/  F2FP.SATFINITE.E5M2.F32.PACK_AB_MERGE_C R21, R201, R202, RZ ;  /* 0x000000cac915723e */ /* 0x000fca00048060ff */
[----:B------:R-:W-:Y:S01]  /*9a550*/  STL [R1+0x48a0], R21 ;  /* 0x0048a01501007387 */ /* 0x000fe20000100800 */
[----:B------:R-:W-:Y:S02]  /*9a560*/  F2FP.SATFINITE.E5M2.F32.PACK_AB_MERGE_C R14, R198, R200, RZ ;  /* 0x000000c8c60e723e */ /* 0x000fe400048060ff */
[----:B------:R-:W-:Y:S02]  /*9a570*/  F2FP.SATFINITE.E5M2.F32.PACK_AB_MERGE_C R12, R196, R197, RZ ;  /* 0x000000c5c40c723e */ /* 0x000fe400048060ff */
[----:B------:R-:W-:Y:S01]  /*9a580*/  IADD3 R196, P2, R19, R2, RZ ;  /* 0x0000000213c47210 */ /* 0x000fe20007f5e0ff */
[----:B------:R0:W-:Y:S04]  /*9a590*/  STL [R1+0x489c], R14 ;  /* 0x00489c0e01007387 */ /* 0x0001e80000100800 */
[----:B------:R-:W-:Y:S01]  /*9a5a0*/  IMAD.X R197, R148, 0x1, R13, P2 ;  /* 0x0000000194c57824 */ /* 0x000fe200010e060d */
[----:B------:R1:W-:Y:S04]  /*9a5b0*/  STL [R1+0x48d8], R12 ;  /* 0x0048d80c01007387 */ /* 0x0003e80000100800 */
[----:B------:R1:W-:Y:S01]  /*9a5c0*/  STL.64 [R1+0xb60], R196 ;  /* 0x000b60c401007387 */ /* 0x0003e20000100a00 */
[----:B0-----:R-:W-:-:S02]  /*9a5d0*/  F2FP.SATFINITE.E5M2.F32.PACK_AB_MERGE_C R14, R189, R190, RZ ;  /* 0x000000bebd0e723e */ /* 0x001fc400048060ff */
[----:B-1----:R-:W-:Y:S02]  /*9a5e0*/  F2FP.SATFINITE.E5M2.F32.PACK_AB_MERGE_C R12, R242, R240, RZ ;  /* 0x000000f0f20c723e */ /* 0x002fe400048060ff */
[----:B------:R-:W-:Y:S01]  /*9a5f0*/  IADD3 R196, P2, R19, R0, RZ ;  /* 0x0000000013c47210 */ /* 0x000fe20007f5e0ff */
[----:B------:R-:W-:Y:S04]  /*9a600*/  STL [R1+0x48a8], R14 ;  /* 0x0048a80e01007387 */ /* 0x000fe80000100800 */
[----:B------:R-:W-:Y:S01]  /*9a610*/  IMAD.X R197, R148, 0x1, R7, P2 ;  /* 0x0000000194c57824 */ /* 0x000fe200010e0607 */
[----:B------:R3:W-:Y:S04]  /*9a620*/  STL [R1+0x48e8], R12 ;  /* 0x0048e80c01007387 */ /* 0x0007e80000100800 */
[----:B------:R-:W4:Y:S04]  /*9a630*/  LDL.LU R240, [R1+0x188] ;  /* 0x0001880001f07983 */ /* 0x000f280000300800 */
[----:B------:R-:W4:Y:S04]  /*9a640*/  LDL.LU R242, [R1+0x18c] ;  /* 0x00018c0001f27983 */ /* 0x000f280000300800 */
[----:B------:R0:W-:Y:S01]  /*9a650*/  STL.64 [R1+0xb58], R196 ;  /* 0x000b58c401007387 */ /* 0x0001e20000100a00 */
[----:B---3--:R-:W-:-:S03]  /*9a660*/  F2FP.SATFINITE.E5M2.F32.PACK_AB_MERGE_C R12, R11, R244, RZ ;  /* 0x000000f40b0c723e */ /* 0x008fc600048060ff */
[----:B------:R-:W3:Y:S04]  /*9a670*/  LDL.LU R244, [R1+0x190] ;  /* 0x0001900001f47983 */ /* 0x000ee80000300800 */
[----:B------:R-:W3:Y:S01]  /*9a680*/  LDL.LU R11, [R1+0x194] ;  /* 0x00019400010b7983 */ /* 0x000ee20000300800 */
[----:B0-----:R-:W-:-:S03]  /*9a690*/  IADD3 R196, P2, R19, R6, RZ ;  /* 0x0000000613c47210 */ /* 0x001fc60007f5e0ff */
[----:B------:R0:W-:Y:S02]  /*9a6a0*/  STL [R1+0x48e4], R12 ;  /* 0x0048e40c01007387 */ /* 0x0001e40000100800 */
[----:B------:R-:W-:Y:S01]  /*9a6b0*/  IMAD.X R197, R148, 0x1, R5, P2 ;  /* 0x0000000194c57824 */ /* 0x000fe200010e0605 */
[----:B0-----:R-:W-:-:S05]  /*9a6c0*/  F2FP.SATFINITE.E5M2.F32.PACK_AB_MERGE_C R12, R145, R144, RZ ;  /* 0x00000090910c723e */ /* 0x001fca00048060ff */
[----:B------:R-:W-:Y:S04]  /*9a6d0*/  STL [R1+0x4dbc], R12 ;  /* 0x004dbc0c01007387 */ /* 0x000fe80000100800 */
[----:B------:R0:W-:Y:S02]  /*9a6e0*/  STL.64 [R1+0xb50], R196 ;  /* 0x000b50c401007387 */ /* 0x0001e40000100a00 */
[----:B0-----:R-:W-:Y:S02]  /*9a6f0*/  IADD3 R196, P2, R19, R4, RZ ;  /* 0x0000000413c47210 */ /* 0x001fe40007f5e0ff */
[----:B--2---:R-:W-:-:S03]  /*9a700*/  F2FP.SATFINITE.E5M2.F32.PACK_AB_MERGE_C R19, R221, R20, RZ ;  /* 0x00000014dd13723e */ /* 0x004fc600048060ff */
[----:B------:R-:W-:Y:S01]  /*9a710*/  IMAD.X R197, R148, 0x1, R3, P2 ;  /* 0x0000000194c57824 */ /* 0x000fe200010e0603 */
[----:B----4-:R-:W-:-:S04]  /*9a720*/  F2FP.SATFINITE.E5M2.F32.PACK_AB_MERGE_C R14, R237, R229, RZ ;  /* 0x000000e5ed0e723e */ /* 0x010fc800048060ff */
[----:B------:R-:W-:Y:S04]  /*9a730*/  STL.64 [R1+0xb48], R196 ;  /* 0x000b48c401007387 */ /* 0x000fe80000100a00 */
[----:B------:R-:W-:Y:S01]  /*9a740*/  STL [R1+0x48f8], R19 ;  /* 0x0048f81301007387 */ /* 0x000fe20000100800 */
[----:B------:R-:W-:-:S03]  /*9a750*/  F2FP.SATFINITE.E5M2.F32.PACK_AB_MERGE_C R12, R248, R246, RZ ;  /* 0x000000f6f80c723e */ /* 0x000fc600048060ff */
[----:B------:R-:W2:Y:S04]  /*9a760*/  LDL.LU R246, [R1+0x198] ;  /* 0x0001980001f67983 */ /* 0x000ea80000300800 */
[----:B------:R-:W-:Y:S04]  /*9a770*/  STL [R1+0x48ec], R14 ;  /* 0x0048ec0e01007387 */ /* 0x000fe80000100800 */
[----:B------:R-:W2:Y:S01]  /*9a780*/  LDL.LU R248, [R1+0x19c] ;  /* 0x00019c0001f87983 */ /* 0x000ea20000300800 */
[----:B------:R-:W-:Y:S02]  /*9a790*/  SHF.R.S32.HI R144, RZ, 0x1f, R245 ;  /* 0x0000001fff907819 */ /* 0x000fe400000114f5 */
[----:B------:R-:W-:Y:S01]  /*9a7a0*/  IADD3 R20, P2, R245, R2, RZ ;  /* 0x00000002f5147210 */ /* 0x000fe20007f5e0ff */
[----:B------:R0:W-:Y:S04]  /*9a7b0*/  STL [R1+0x4910], R12 ;  /* 0x0049100c01007387 */ /* 0x0001e80000100800 */
[----:B------:R-:W-:Y:S01]  /*9a7c0*/  IMAD.X R21, R144, 0x1, R13, P2 ;  /* 0x0000000190157824 */ /* 0x000fe200010e060d */
[----:B------:R-:W4:Y:S04]  /*9a7d0*/  LDL.LU R189, [R1+0xca0] ;  /* 0x000ca00001bd7983 */ /* 0x000f280000300800 */
[----:B------:R-:W4:Y:S01]  /*9a7e0*/  LDL.LU R204, [R1+0x1a0] ;  /* 0x0001a00001cc7983 */ /* 0x000f220000300800 */
[----:B0-----:R-:W-:-:S03]  /*9a7f0*/  F2FP.SATFINITE.E5M2.F32.PACK_AB_MERGE_C R12, R239, R238, RZ ;  /* 0x000000eeef0c723e */ /* 0x001fc600048060ff */
[----:B------:R-:W-:Y:S01]  /*9a800*/  STL.64 [R1+0xb40], R20 ;  /* 0x000b401401007387 */ /* 0x000fe20000100a00 */
[----:B------:R-:W-:-:S03]  /*9a810*/  F2FP.SATFINITE.E5M2.F32.PACK_AB_MERGE_C R8, R8, R10, RZ ;  /* 0x0000000a0808723e */ /* 0x000fc600048060ff */
[----:B------:R-:W-:Y:S04]  /*9a820*/  STL [R1+0x490c], R12 ;  /* 0x00490c0c01007387 */ /* 0x000fe80000100800 */
[----:B------:R-:W4:Y:S04]  /*9a830*/  LDL.LU R203, [R1+0x1a4] ;  /* 0x0001a40001cb7983 */ /* 0x000f280000300800 */
[----:B------:R0:W-:Y:S04]  /*9a840*/  STL [R1+0x492c], R8 ;  /* 0x00492c0801007387 */ /* 0x0001e80000100800 */
[----:B------:R-:W4:Y:S04]  /*9a850*/  LDL.LU R202, [R1+0x1a8] ;  /* 0x0001a80001ca7983 */ /* 0x000f280000300800 */
[----:B------:R-:W4:Y:S04]  /*9a860*/  LDL.LU R201, [R1+0x1ac] ;  /* 0x0001ac0001c97983 */ /* 0x000f280000300800 */
[----:B------:R-:W4:Y:S04]  /*9a870*/  LDL.LU R200, [R1+0x1b0] ;  /* 0x0001b00001c87983 */ /* 0x000f280000300800 */
[----:B------:R-:W4:Y:S04]  /*9a880*/  LDL.LU R198, [R1+0x1b4] ;  /* 0x0001b40001c67983 */ /* 0x000f280000300800 */
[----:B------:R-:W4:Y:S04]  /*9a890*/  LDL.LU R197, [R1+0x1b8] ;  /* 0x0001b80001c57983 */ /* 0x000f280000300800 */
[----:B0-----:R-:W4:Y:S01]  /*9a8a0*/  LDL.LU R8, [R1+0x1bc] ;  /* 0x0001bc0001087983 */ /* 0x001f220000300800 */
[----:B------:R-:W-:-:S03]  /*9a8b0*/  IADD3 R20, P2, R245, R0, RZ ;  /* 0x00000000f5147210 */ /* 0x000fc60007f5e0ff */
[----:B------:R-:W4:Y:S02]  /*9a8c0*/  LDL.LU R10, [R1+0xca4] ;  /* 0x000ca400010a7983 */ /* 0x000f240000300800 */
[----:B------:R-:W-:Y:S02]  /*9a8d0*/  IMAD.X R21, R144, 0x1, R7, P2 ;  /* 0x0000000190157824 */ /* 0x000fe400010e0607 */
[----:B------:R-:W4:Y:S04]  /*9a8e0*/  LDL.LU R196, [R1+0x1c0] ;  /* 0x0001c00001c47983 */ /* 0x000f280000300800 */
[----:B------:R-:W4:Y:S04]  /*9a8f0*/  LDL.LU R190, [R1+0x1c4] ;  /* 0x0001c40001be7983 */ /* 0x000f280000300800 */
[----:B------:R0:W-:Y:S02]  /*9a900*/  STL.64 [R1+0xb38], R20 ;  /* 0x000b381401007387 */ /* 0x0001e40000100a00 */
[----:B0-----:R-:W-:-:S02]  /*9a910*/  IADD3 R20, P2, R245, R6, RZ ;  /* 0x00000006f5147210 */ /* 0x001fc40007f5e0ff */
[----:B------:R-:W-:-:S03]  /*9a920*/  F2FP.SATFINITE.E5M2.F32.PACK_AB_MERGE_C R12, R242, R240, RZ ;  /* 0x000000f0f20c723e */ /* 0x000fc600048060ff */
[----:B------:R-:W-:Y:S02]  /*9a930*/  IMAD.X R21, R144, 0x1, R5, P2 ;  /* 0x0000000190157824 */ /* 0x000fe400010e0605 */
[----:B------:R-:W-:Y:S01]  /*9a940*/  STL [R1+0x4924], R12 ;  /* 0x0049240c01007387 */ /* 0x000fe20000100800 */
[----:B---3--:R-:W-:-:S05]  /*9a950*/  F2FP.SATFINITE.E5M2.F32.PACK_AB_MERGE_C R11, R11, R244, RZ ;  /* 0x000000f40b0b723e */ /* 0x008fca00048060ff */
[----:B------:R-:W-:Y:S04]  /*9a960*/  STL [R1+0x4948], R11 ;  /* 0x0049480b01007387 */ /* 0x000fe80000100800 */
[----:B------:R-:W3:Y:S04]  /*9a970*/  LDL.LU R19, [R1+0x1c8] ;  /* 0x0001c80001137983 */ /* 0x000ee80000300800 */
[----:B------:R0:W-:Y:S04]  /*9a980*/  STL.64 [R1+0xb30], R20 ;  /* 0x000b301401007387 */ /* 0x0001e80000100a00 */
[----:B0-----:R-:W3:Y:S04]  /*9a990*/  LDL.LU R20, [R1+0x1cc] ;  /* 0x0001cc0001147983 */ /* 0x001ee80000300800 */
[----:B------:R-:W3:Y:S04]  /*9a9a0*/  LDL.LU R221, [R1+0x1d0] ;  /* 0x0001d00001dd7983 */ /* 0x000ee80000300800 */
[----:B------:R-:W3:Y:S04]  /*9a9b0*/  LDL.LU R229, [R1+0x1d4] ;  /* 0x0001d40001e57983 */ /* 0x000ee80000300800 */
[----:B------:R-:W3:Y:S04]  /*9a9c0*/  LDL.LU R237, [R1+0x1d8] ;  /* 0x0001d80001ed7983 */ /* 0x000ee80000300800 */
[----:B------:R-:W3:Y:S01]  /*9a9d0*/  LDL.LU R11, [R1+0x1dc] ;  /* 0x0001dc00010b7983 */ /* 0x000ee20000300800 */
[----:B------:R-:W-:-:S03]  /*9a9e0*/  IADD3 R206, P2, R245, R4, RZ ;  /* 0x00000004f5ce7210 */ /* 0x000fc60007f5e0ff */
[----:B------:R-:W3:Y:S02]  /*9a9f0*/  LDL.LU R238, [R1+0x1e0] ;  /* 0x0001e00001ee7983 */ /* 0x000ee40000300800 */
[----:B------:R-:W-:Y:S02]  /*9aa00*/  IMAD.X R207, R144, 0x1, R3, P2 ;  /* 0x0000000190cf7824 */ /* 0x000fe400010e0603 */
[----:B------:R-:W3:Y:S04]  /*9aa10*/  LDL.LU R239, [R1+0x1e4] ;  /* 0x0001e40001ef7983 */ /* 0x000ee80000300800 */
[----:B------:R-:W-:Y:S01]  /*9aa20*/  STL.64 [R1+0xb28], R206 ;  /* 0x000b28ce01007387 */ /* 0x000fe20000100a00 */
[----:B--2---:R-:W-:-:S05]  /*9aa30*/  F2FP.SATFINITE.E5M2.F32.PACK_AB_MERGE_C R12, R248, R246, RZ ;  /* 0x000000f6f80c723e */ /* 0x004fca00048060ff */
[----:B------:R0:W-:Y:S04]  /*9aa40*/  STL [R1+0x4940], R12 ;  /* 0x0049400c01007387 */ /* 0x0001e80000100800 */
[----:B------:R-:W2:Y:S04]  /*9aa50*/  LDL.LU R240, [R1+0x1e8] ;  /* 0x0001e80001f07983 */ /* 0x000ea80000300800 */
[----:B------:R-:W2:Y:S04]  /*9aa60*/  LDL.LU R242, [R1+0x1ec] ;  /* 0x0001ec0001f27983 */ /* 0x000ea80000300800 */
[----:B------:R-:W2:Y:S04]  /*9aa70*/  LDL.LU R244, [R1+0x1f0] ;  /* 0x0001f00001f47983 */ /* 0x000ea80000300800 */
[----:B------:R-:W2:Y:S04]  /*9aa80*/  LDL.LU R245, [R1+0x1f4] ;  /* 0x0001f40001f57983 */ /* 0x000ea80000300800 */
[----:B------:R-:W2:Y:S04]  /*9aa90*/  LDL.LU R246, [R1+0x1f8] ;  /* 0x0001f80001f67983 */ /* 0x000ea80000300800 */
[----:B------:R-:W2:Y:S01]  /*9aaa0*/  LDL.LU R248, [R1+0x1fc] ;  /* 0x0001fc0001f87983 */ /* 0x000ea20000300800 */
[----:B----4-:R-:W-:-:S05]  /*9aab0*/  F2FP.SATFINITE.E5M2.F32.PACK_AB_MERGE_C R14, R203, R204, RZ ;  /* 0x000000cccb0e723e */ /* 0x010fca00048060ff */
[----:B------:R-:W-:Y:S01]  /*9aac0*/  STL [R1+0x495c], R14 ;  /* 0x00495c0e01007387 */ /* 0x000fe20000100800 */
[----:B0-----:R-:W-:-:S05]  /*9aad0*/  F2FP.SATFINITE.E5M2.F32.PACK_AB_MERGE_C R12, R201, R202, RZ ;  /* 0x000000cac90c723e */ /* 0x001fca00048060ff */
[----:B------:R0:W-:Y:S01]  /*9aae0*/  STL [R1+0x4958], R12 ;  /* 0x0049580c01007387 */ /* 0x0001e20000100800 */
[----:B------:R-:W-:Y:S02]  /*9aaf0*/  SHF.R.S32.HI R144, RZ, 0x1f, R189 ;  /* 0x0000001fff907819 */ /* 0x000fe400000114bd */
[C---:B------:R-:W-:Y:S02]  /*9ab00*/  IADD3 R202, P2, R189.reuse, R2, RZ ;  /* 0x00000002bdca7210 */ /* 0x040fe40007f5e0ff */
[----:B0-----:R-:W-:Y:S02]  /*9ab10*/  F2FP.SATFINITE.E5M2.F32.PACK_AB_MERGE_C R12, R8, R197, RZ ;  /* 0x000000c5080c723e */ /* 0x001fe400048060ff */
[----:B------:R-:W4:Y:S01]  /*9ab20*/  LDL.LU R8, [R1+0xca8] ;  /* 0x000ca80001087983 */ /* 0x000f220000300800 */
[----:B------:R-:W-:Y:S01]  /*9ab30*/  IMAD.X R203, R144, 0x1, R13, P2 ;  /* 0x0000000190cb7824 */ /* 0x000fe200010e060d */
[----:B------:R-:W-:Y:S02]  /*9ab40*/  F2FP.SATFINITE.E5M2.F32.PACK_AB_MERGE_C R14, R198, R200, RZ ;  /* 0x000000c8c60e723e */ /* 0x000fe400048060ff */
[----:B------:R-:W-:-:S02]  /*9ab50*/  IADD3 R200, P2, R189, R0, RZ ;  /* 0x00000000bdc87210 */ /* 0x000fc40007f5e0ff */
[----:B------:R-:W-:Y:S03]  /*9ab60*/  STL.64 [R1+0xb20], R202 ;  /* 0x000b20ca01007387 */ /* 0x000fe60000100a00 */
[----:B------:R-:W-:Y:S01]  /*9ab70*/  IMAD.X R201, R144, 0x1, R7, P2 ;  /* 0x0000000190c97824 */ /* 0x000fe200010e0607 */
[----:B------:R0:W-:Y:S04]  /*9ab80*/  STL [R1+0x497c], R14 ;  /* 0x00497c0e01007387 */ /* 0x0001e80000100800 */
[----:B------:R1:W-:Y:S01]  /*9ab90*/  STL [R1+0x4978], R12 ;  /* 0x0049780c01007387 */ /* 0x0003e20000100800 */
[----:B0-----:R-:W-:Y:S02]  /*9aba0*/  F2FP.SATFINITE.E5M2.F32.PACK_AB_MERGE_C R14, R190, R196, RZ ;  /* 0x000000c4be0e723e */ /* 0x001fe400048060ff */
[----:B------:R-:W-:-:S02]  /*9abb0*/  IADD3 R196, P2, R189, R6, RZ ;  /* 0x00000006bdc47210 */ /* 0x000fc40007f5e0ff */
[----:B-1----:R-:W-:Y:S01]  /*9abc0*/  F2FP.SATFINITE.E5M2.F32.PACK_AB_MERGE_C R12, R141, R140, RZ ;  /* 0x0000008c8d0c723e */ /* 0x002fe200048060ff */
[----:B------:R-:W-:Y:S02]  /*9abd0*/  STL.64 [R1+0xb18], R200 ;  /* 0x000b18c801007387 */ /* 0x000fe40000100a00 */
[----:B------:R-:W-:Y:S02]  /*9abe0*/  IMAD.X R197, R144, 0x1, R5, P2 ;  /* 0x0000000190c57824 */ /* 0x000fe400010e0605 */
[----:B------:R-:W-:Y:S04]  /*9abf0*/  STL [R1+0x498c], R14 ;  /* 0x00498c0e01007387 */ /* 0x000fe80000100800 */
[----:B------:R-:W-:Y:S04]  /*9ac00*/  STL [R1+0x4d9c], R12 ;  /* 0x004d9c0c01007387 */ /* 0x000fe80000100800 */
[----:B------:R0:W-:Y:S02]  /*9ac10*/  STL.64 [R1+0xb10], R196 ;  /* 0x000b10c401007387 */ /* 0x0001e40000100a00 */
[----:B0-----:R-:W-:-:S05]  /*9ac20*/  IADD3 R196, P2, R189, R4, RZ ;  /* 0x00000004bdc47210 */ /* 0x001fca0007f5e0ff */
[----:B------:R-:W-:Y:S01]  /*9ac30*/  IMAD.X R197, R144, 0x1, R3, P2 ;  /* 0x0000000190c57824 */ /* 0x000fe200010e0603 */
[----:B---3--:R-:W-:Y:S02]  /*9ac40*/  F2FP.SATFINITE.E5M2.F32.PACK_AB_MERGE_C R12, R20, R19, RZ ;  /* 0x00000013140c723e */ /* 0x008fe400048060ff */
[----:B------:R-:W-:-:S05]  /*9ac50*/  F2FP.SATFINITE.E5M2.F32.PACK_AB_MERGE_C R20, R229, R221, RZ ;  /* 0x000000dde514723e */ /* 0x000fca00048060ff */
[----:B------:R0:W-:Y:S01]  /*9ac60*/  STL [R1+0x52d4], R20 ;  /* 0x0052d41401007387 */ /* 0x0001e20000100800 */
[----:B------:R-:W-:-:S03]  /*9ac70*/  F2FP.SATFINITE.E5M2.F32.PACK_AB_MERGE_C R19, R11, R237, RZ ;  /* 0x000000ed0b13723e */ /* 0x000fc600048060ff */
[----:B------:R-:W-:Y:S04]  /*9ac80*/  STL.64 [R1+0xb08], R196 ;  /* 0x000b08c401007387 */ /* 0x000fe80000100a00 */
[----:B------:R-:W-:Y:S04]  /*9ac90*/  STL [R1+0x4980], R12 ;  /* 0x0049800c01007387 */ /* 0x000fe80000100800 */
[----:B------:R-:W-:Y:S04]  /*9aca0*/  STL [R1+0x52e0], R19 ;  /* 0x0052e01301007387 */ /* 0x000fe80000100800 */
[----:B------:R-:W3:Y:S01]  /*9acb0*/  LDL.LU R11, [R1+0xcac] ;  /* 0x000cac00010b7983 */ /* 0x000ee20000300800 */
[----:B------:R-:W-:-:S02]  /*9acc0*/  SHF.R.S32.HI R140, RZ, 0x1f, R10 ;  /* 0x0000001fff8c7819 */ /* 0x000fc4000001140a */
[----:B0-----:R-:W-:-:S05]  /*9acd0*/  IADD3 R20, P2, R10, R2, RZ ;  /* 0x000000020a147210 */ /* 0x001fca0007f5e0ff */
[----:B------:R-:W-:Y:S01]  /*9ace0*/  IMAD.X R21, R140, 0x1, R13, P2 ;  /* 0x000000018c157824 */ /* 0x000fe200010e060d */
[----:B------:R-:W-:-:S04]  /*9acf0*/  F2FP.SATFINITE.E5M2.F32.PACK_AB_MERGE_C R14, R239, R238, RZ ;  /* 0x000000eeef0e723e */ /* 0x000fc800048060ff */
[----:B------:R0:W-:Y:S04]  /*9ad00*/  STL.64 [R1+0xb00], R20 ;  /* 0x000b001401007387 */ /* 0x0001e80000100a00 */
[----:B------:R1:W-:Y:S01]  /*9ad10*/  STL [R1+0x4aec], R14 ;  /* 0x004aec0e01007387 */ /* 0x0003e20000100800 */
[----:B0-----:R-:W-:Y:S02]  /*9ad20*/  IADD3 R20, P2, R10, R0, RZ ;  /* 0x000000000a147210 */ /* 0x001fe40007f5e0ff */
[----:B--2---:R-:W-:-:S03]  /*9ad30*/  F2FP.SATFINITE.E5M2.F32.PACK_AB_MERGE_C R12, R242, R240, RZ ;  /* 0x000000f0f20c723e */ /* 0x004fc600048060ff */
[----:B------:R-:W-:Y:S02]  /*9ad40*/  IMAD.X R21, R140, 0x1, R7, P2 ;  /* 0x000000018c157824 */ /* 0x000fe400010e0607 */
[----:B------:R0:W-:Y:S04]  /*9ad50*/  STL [R1+0x4ae4], R12 ;  /* 0x004ae40c01007387 */ /* 0x0001e80000100800 */
[----:B------:R2:W-:Y:S01]  /*9ad60*/  STL.64 [R1+0xaf8], R20 ;  /* 0x000af81401007387 */ /* 0x0005e20000100a00 */
[----:B-1----:R-:W-:Y:S02]  /*9ad70*/  F2FP.SATFINITE.E5M2.F32.PACK_AB_MERGE_C R14, R245, R244, RZ ;  /* 0x000000f4f50e723e */ /* 0x002fe400048060ff */
[----:B0-----:R-:W-:Y:S02]  /*9ad80*/  F2FP.SATFINITE.E5M2.F32.PACK_AB_MERGE_C R12, R248, R246, RZ ;  /* 0x000000f6f80c723e */ /* 0x001fe400048060ff */
[----:B--2---:R-:W-:Y:S01]  /*9ad90*/  IADD3 R20, P2, R10, R6, RZ ;  /* 0x000000060a147210 */ /* 0x004fe20007f5e0ff */
[----:B------:R0:W-:Y:S04]  /*9ada0*/  STL [R1+0x4b08], R14 ;  /* 0x004b080e01007387 */ /* 0x0001e80000100800 */
[----:B------:R-:W-:Y:S01]  /*9adb0*/  IMAD.X R21, R140, 0x1, R5, P2 ;  /* 0x000000018c157824 */ /* 0x000fe200010e0605 */
[----:B------:R-:W-:Y:S04]  /*9adc0*/  STL [R1+0x4b00], R12 ;  /* 0x004b000c01007387 */ /* 0x000fe80000100800 */
[----:B------:R1:W-:Y:S01]  /*9add0*/  STL.64 [R1+0xaf0], R20 ;  /* 0x000af01401007387 */ /* 0x0003e20000100a00 */
[----:B0-----:R-:W-:-:S02]  /*9ade0*/  F2FP.SATFINITE.E5M2.F32.PACK_AB_MERGE_C R14, R25, R24, RZ ;  /* 0x00000018190e723e */ /* 0x001fc400048060ff */
[----:B-1----:R-:W-:Y:S02]  /*9adf0*/  IADD3 R20, P2, R10, R4, RZ ;  /* 0x000000040a147210 */ /* 0x002fe40007f5e0ff */
[----:B------:R-:W-:-:S03]  /*9ae00*/  F2FP.SATFINITE.E5M2.F32.PACK_AB_MERGE_C R12, R27, R26, RZ ;  /* 0x0000001a1b0c723e */ /* 0x000fc600048060ff */
[----:B------:R-:W-:Y:S01]  /*9ae10*/  IMAD.X R21, R140, 0x1, R3, P2 ;  /* 0x000000018c157824 */ /* 0x000fe200010e0603 */
[----:B------:R-:W-:Y:S02]  /*9ae20*/  F2FP.SATFINITE.E5M2.F32.PACK_AB_MERGE_C R10, R29, R28, RZ ;  /* 0x0000001c1d0a723e */ /* 0x000fe400048060ff */
[----:B----4-:R-:W-:Y:S02]  /*9ae30*/  SHF.R.S32.HI R24, RZ, 0x1f, R8 ;  /* 0x0000001fff187819 */ /* 0x010fe40000011408 */
[----:B------:R0:W-:Y:S04]  /*9ae40*/  STL.64 [R1+0xae8], R20 ;  /* 0x000ae81401007387 */ /* 0x0001e80000100a00 */
[----:B------:R-:W-:Y:S04]  /*9ae50*/  STL [R1+0x4b24], R14 ;  /* 0x004b240e01007387 */ /* 0x000fe80000100800 */
[----:B------:R-:W-:Y:S01]  /*9ae60*/  STL [R1+0x4b20], R12 ;  /* 0x004b200c01007387 */ /* 0x000fe20000100800 */
[----:B0-----:R-:W-:-:S03]  /*9ae70*/  IADD3 R20, P2, R8, R2, RZ ;  /* 0x0000000208147210 */ /* 0x001fc60007f5e0ff */
[----:B------:R0:W-:Y:S02]  /*9ae80*/  STL [R1+0x4b38], R10 ;  /* 0x004b380a01007387 */ /* 0x0001e40000100800 */
[----:B------:R-:W-:Y:S02]  /*9ae90*/  IMAD.X R21, R24, 0x1, R13, P2 ;  /* 0x0000000118157824 */ /* 0x000fe400010e060d */
[----:B0-----:R-:W2:Y:S04]  /*9aea0*/  LDL.LU R10, [R1+0xcb0] ;  /* 0x000cb000010a7983 */ /* 0x001ea80000300800 */
[----:B------:R0:W-:Y:S01]  /*9aeb0*/  STL.64 [R1+0xae0], R20 ;  /* 0x000ae01401007387 */ /* 0x0001e20000100a00 */
[----:B------:R-:W-:Y:S02]  /*9aec0*/  F2FP.SATFINITE.E5M2.F32.PACK_AB_MERGE_C R14, R31, R30, RZ ;  /* 0x0000001e1f0e723e */ /* 0x000fe400048060ff */
[----:B------:R-:W-:-:S02]  /*9aed0*/  F2FP.SATFINITE.E5M2.F32.PACK_AB_MERGE_C R12, R33, R32, RZ ;  /* 0x00000020210c723e */ /* 0x000fc400048060ff */
[----:B0-----:R-:W-:Y:S01]  /*9aee0*/  IADD3 R20, P2, R8, R0, RZ ;  /* 0x0000000008147210 */ /* 0x001fe20007f5e0ff */
[----:B------:R0:W-:Y:S04]  /*9aef0*/  STL [R1+0x4b34], R14 ;  /* 0x004b340e01007387 */ /* 0x0001e80000100800 */
[----:B------:R-:W-:Y:S01]  /*9af00*/  IMAD.X R21, R24, 0x1, R7, P2 ;  /* 0x0000000118157824 */ /* 0x000fe200010e0607 */
[----:B------:R1:W-:Y:S04]  /*9af10*/  STL [R1+0x4b48], R12 ;  /* 0x004b480c01007387 */ /* 0x0003e80000100800 */
[----:B------:R4:W-:Y:S01]  /*9af20*/  STL.64 [R1+0xad8], R20 ;  /* 0x000ad81401007387 */ /* 0x0009e20000100a00 */
[----:B0-----:R-:W-:-:S02]  /*9af30*/  F2FP.SATFINITE.E5M2.F32.PACK_AB_MERGE_C R14, R35, R34, RZ ;  /* 0x00000022230e723e */ /* 0x001fc400048060ff */
[----:B-1----:R-:W-:Y:S02]  /*9af40*/  F2FP.SATFINITE.E5M2.F32.PACK_AB_MERGE_C R12, R37, R36, RZ ;  /* 0x00000024250c723e */ /* 0x002fe400048060ff */
[----:B----4-:R-:W-:Y:S01]  /*9af50*/  IADD3 R20, P2, R8, R6, RZ ;  /* 0x0000000608147210 */ /* 0x010fe20007f5e0ff */
        /* <DEDUP_REMOVED lines=8> */
[----:B------:R-:W-:-:S04]  /*9afe0*/  F2FP.SATFINITE.E5M2.F32.PACK_AB_MERGE_C R8, R137, R136, RZ ;  /* 0x000000888908723e */ /* 0x000fc800048060ff */
[----:B------:R-:W-:Y:S04]  /*9aff0*/  STL.64 [R1+0xac8], R20 ;  /* 0x000ac81401007387 */ /* 0x000fe80000100a00 */
[----:B------:R-:W-:Y:S04]  /*9b000*/  STL [R1+0x4b58], R14 ;  /* 0x004b580e01007387 */ /* 0x000fe80000100800 */
[----:B------:R-:W-:Y:S04]  /*9b010*/  STL [R1+0x4b64], R12 ;  /* 0x004b640c01007387 */ /* 0x000fe80000100800 */
[----:B------:R0:W-:Y:S04]  /*9b020*/  STL [R1+0x496c], R8 ;  /* 0x00496c0801007387 */ /* 0x0001e80000100800 */
[----:B0-----:R-:W4:Y:S01]  /*9b030*/  LDL.LU R8, [R1+0xcd4] ;  /* 0x000cd40001087983 */ /* 0x001f220000300800 */
[----:B------:R-:W-:-:S02]  /*9b040*/  F2FP.SATFINITE.E5M2.F32.PACK_AB_MERGE_C R14, R139, R138, RZ ;  /* 0x0000008a8b0e723e */ /* 0x000fc400048060ff */
[----:B------:R-:W-:Y:S02]  /*9b050*/  F2FP.SATFINITE.E5M2.F32.PACK_AB_MERGE_C R12, R43, R42, RZ ;  /* 0x0000002a2b0c723e */ /* 0x000fe400048060ff */
[----:B---3--:R-:W-:Y:S02]  /*9b060*/  SHF.R.S32.HI R24, RZ, 0x1f, R11 ;  /* 0x0000001fff187819 */ /* 0x008fe4000001140b */
[----:B------:R-:W-:-:S05]  /*9b070*/  IADD3 R20, P2, R11, R2, RZ ;  /* 0x000000020b147210 */ /* 0x000fca0007f5e0ff */
[----:B------:R-:W-:-:S05]  /*9b080*/  IMAD.X R21, R24, 0x1, R13, P2 ;  /* 0x0000000118157824 */ /* 0x000fca00010e060d */
[----:B------:R0:W-:Y:S04]  /*9b090*/  STL.64 [R1+0xac0], R20 ;  /* 0x000ac01401007387 */ /* 0x0001e80000100a00 */
[----:B------:R1:W-:Y:S01]  /*9b0a0*/  STL [R1+0x4d64], R14 ;  /* 0x004d640e01007387 */ /* 0x0003e20000100800 */
[----:B0-----:R-:W-:-:S03]  /*9b0b0*/  IADD3 R20, P2, R11, R0, RZ ;  /* 0x000000000b147210 */ /* 0x001fc60007f5e0ff */
[----:B------:R0:W-:Y:S02]  /*9b0c0*/  STL [R1+0x4b60], R12 ;  /* 0x004b600c01007387 */ /* 0x0001e40000100800 */
[----:B------:R-:W-:Y:S01]  /*9b0d0*/  IMAD.X R21, R24, 0x1, R7, P2 ;  /* 0x0000000118157824 */ /* 0x000fe200010e0607 */
[----:B-1----:R-:W-:-:S04]  /*9b0e0*/  F2FP.SATFINITE.E5M2.F32.PACK_AB_MERGE_C R14, R45, R44, RZ ;  /* 0x0000002c2d0e723e */ /* 0x002fc800048060ff */
[----:B------:R1:W-:Y:S01]  /*9b0f0*/  STL.64 [R1+0xab8], R20 ;  /* 0x000ab81401007387 */ /* 0x0003e20000100a00 */
[----:B0-----:R-:W-:-:S03]  /*9b100*/  F2FP.SATFINITE.E5M2.F32.PACK_AB_MERGE_C R12, R47, R46, RZ ;  /* 0x0000002e2f0c723e */ /* 0x001fc600048060ff */
[----:B------:R0:W-:Y:S01]  /*9b110*/  STL [R1+0x4b78], R14 ;  /* 0x004b780e01007387 */ /* 0x0001e20000100800 */
[----:B-1----:R-:W-:-:S03]  /*9b120*/  IADD3 R20, P2, R11, R6, RZ ;  /* 0x000000060b147210 */ /* 0x002fc60007f5e0ff */
[----:B------:R1:W-:Y:S02]  /*9b130*/  STL [R1+0x4b74], R12 ;  /* 0x004b740c01007387 */ /* 0x0003e40000100800 */
[----:B------:R-:W-:-:S05]  /*9b140*/  IMAD.X R21, R24, 0x1, R5, P2 ;  /* 0x0000000118157824 */ /* 0x000fca00010e0605 */
[----:B------:R3:W-:Y:S01]  /*9b150*/  STL.64 [R1+0xab0], R20 ;  /* 0x000ab01401007387 */ /* 0x0007e20000100a00 */
[----:B0-----:R-:W-:Y:S02]  /*9b160*/  F2FP.SATFINITE.E5M2.F32.PACK_AB_MERGE_C R14, R49, R48, RZ ;  /* 0x00000030310e723e */ /* 0x001fe400048060ff */
[----:B-1----:R-:W-:Y:S02]  /*9b170*/  F2FP.SATFINITE.E5M2.F32.PACK_AB_MERGE_C R12, R51, R50, RZ ;  /* 0x00000032330c723e */ /* 0x002fe400048060ff */
[----:B---3--:R-:W-:Y:S02]  /*9b180*/  IADD3 R20, P2, R11, R4, RZ ;  /* 0x000000040b147210 */ /* 0x008fe40007f5e0ff */
[----:B------:R-:W-:-:S03]  /*9b190*/  F2FP.SATFINITE.E5M2.F32.PACK_AB_MERGE_C R11, R53, R52, RZ ;  /* 0x00000034350b723e */ /* 0x000fc600048060ff */
[----:B------:R-:W-:-:S05]  /*9b1a0*/  IMAD.X R21, R24, 0x1, R3, P2 ;  /* 0x0000000118157824 */ /* 0x000fca00010e0603 */
[----:B------:R-:W-:Y:S04]  /*9b1b0*/  STL.64 [R1+0xaa8], R20 ;  /* 0x000aa81401007387 */ /* 0x000fe80000100a00 */
[----:B------:R-:W-:Y:S04]  /*9b1c0*/  STL [R1+0x4b80], R14 ;  /* 0x004b800e01007387 */ /* 0x000fe80000100800 */
[----:B------:R-:W-:Y:S04]  /*9b1d0*/  STL [R1+0x4b7c], R12 ;  /* 0x004b7c0c01007387 */ /* 0x000fe80000100800 */
[----:B------:R0:W-:Y:S04]  /*9b1e0*/  STL [R1+0x4b98], R11 ;  /* 0x004b980b01007387 */ /* 0x0001e80000100800 */
[----:B0-----:R-:W3:Y:S01]  /*9b1f0*/  LDL.LU R11, [R1+0xd10] ;  /* 0x000d1000010b7983 */ /* 0x001ee20000300800 */
[----:B--2---:R-:W-:-:S02]  /*9b200*/  SHF.R.S32.HI R24, RZ, 0x1f, R10 ;  /* 0x0000001fff187819 */ /* 0x004fc4000001140a */
[----:B------:R-:W-:-:S05]  /*9b210*/  IADD3 R20, P2, R10, R2, RZ ;  /* 0x000000020a147210 */ /* 0x000fca0007f5e0ff */
[----:B------:R-:W-:Y:S01]  /*9b220*/  IMAD.X R21, R24, 0x1, R13, P2 ;  /* 0x0000000118157824 */ /* 0x000fe200010e060d */
[----:B------:R-:W-:-:S04]  /*9b230*/  F2FP.SATFINITE.E5M2.F32.PACK_AB_MERGE_C R14, R55, R54, RZ ;  /* 0x00000036370e723e */ /* 0x000fc800048060ff */
[----:B------:R0:W-:Y:S01]  /*9b240*/  STL.64 [R1+0xaa0], R20 ;  /* 0x000aa01401007387 */ /* 0x0001e20000100a00 */
[----:B------:R-:W-:-:S03]  /*9b250*/  F2FP.SATFINITE.E5M2.F32.PACK_AB_MERGE_C R12, R57, R56, RZ ;  /* 0x00000038390c723e */ /* 0x000fc600048060ff */
        /* <DEDUP_REMOVED lines=14> */
[----:B--2---:R-:W-:-:S05]  /*9b340*/  IADD3 R20, P2, R10, R4, RZ ;  /* 0x000000040a147210 */ /* 0x004fca0007f5e0ff */
[----:B------:R-:W-:Y:S01]  /*9b350*/  IMAD.X R21, R24, 0x1, R3, P2 ;  /* 0x0000000118157824 */ /* 0x000fe200010e0603 */
[----:B------:R-:W-:-:S04]  /*9b360*/  F2FP.SATFINITE.E5M2.F32.PACK_AB_MERGE_C R10, R65, R64, RZ ;  /* 0x00000040410a723e */ /* 0x000fc800048060ff */
[----:B------:R0:W-:Y:S04]  /*9b370*/  STL.64 [R1+0xa88], R20 ;  /* 0x000a881401007387 */ /* 0x0001e80000100a00 */
[----:B------:R-:W-:Y:S04]  /*9b380*/  STL [R1+0x4bb4], R14 ;  /* 0x004bb40e01007387 */ /* 0x000fe80000100800 */
[----:B------:R-:W-:Y:S01]  /*9b390*/  STL [R1+0x4950], R12 ;  /* 0x0049500c01007387 */ /* 0x000fe20000100800 */
[----:B----4-:R-:W-:Y:S02]  /*9b3a0*/  SHF.R.S32.HI R24, RZ, 0x1f, R8 ;  /* 0x0000001fff187819 */ /* 0x010fe40000011408 */
[----:B0-----:R-:W-:Y:S01]  /*9b3b0*/  IADD3 R20, P2, R8, R2, RZ ;  /* 0x0000000208147210 */ /* 0x001fe20007f5e0ff */
[----:B------:R0:W-:Y:S04]  /*9b3c0*/  STL [R1+0x4bd0], R10 ;  /* 0x004bd00a01007387 */ /* 0x0001e80000100800 */
[----:B------:R-:W-:Y:S01]  /*9b3d0*/  IMAD.X R21, R24, 0x1, R13, P2 ;  /* 0x0000000118157824 */ /* 0x000fe200010e060d */
[----:B0-----:R-:W2:Y:S04]  /*9b3e0*/  LDL.LU R10, [R1+0xd14] ;  /* 0x000d1400010a7983 */ /* 0x001ea80000300800 */
[----:B------:R0:W-:Y:S01]  /*9b3f0*/  STL.64 [R1+0xa80], R20 ;  /* 0x000a801401007387 */ /* 0x0001e20000100a00 */
[----:B------:R-:W-:-:S02]  /*9b400*/  F2FP.SATFINITE.E5M2.F32.PACK_AB_MERGE_C R14, R67, R66, RZ ;  /* 0x00000042430e723e */ /* 0x000fc400048060ff */
[----:B------:R-:W-:Y:S02]  /*9b410*/  F2FP.SATFINITE.E5M2.F32.PACK_AB_MERGE_C R12, R69, R68, RZ ;  /* 0x00000044450c723e */ /* 0x000fe400048060ff */
        /* <DEDUP_REMOVED lines=13> */
[----:B-1----:R-:W-:-:S05]  /*9b4f0*/  IADD3 R20, P2, R8, R4, RZ ;  /* 0x0000000408147210 */ /* 0x002fca0007f5e0ff */
[----:B------:R-:W-:Y:S01]  /*9b500*/  IMAD.X R21, R24, 0x1, R3, P2 ;  /* 0x0000000118157824 */ /* 0x000fe200010e0603 */
[----:B------:R-:W-:Y:S02]  /*9b510*/  F2FP.SATFINITE.E5M2.F32.PACK_AB_MERGE_C R12, R77, R76, RZ ;  /* 0x0000004c4d0c723e */ /* 0x000fe400048060ff */
[----:B------:R-:W-:Y:S02]  /*9b520*/  F2FP.SATFINITE.E5M2.F32.PACK_AB_MERGE_C R8, R79, R78, RZ ;  /* 0x0000004e4f08723e */ /* 0x000fe400048060ff */
[----:B------:R-:W-:Y:S04]  /*9b530*/  STL.64 [R1+0xa68], R20 ;  /* 0x000a681401007387 */ /* 0x000fe80000100a00 */
[----:B------:R-:W-:Y:S04]  /*9b540*/  STL [R1+0x4be8], R14 ;  /* 0x004be80e01007387 */ /* 0x000fe80000100800 */
[----:B------:R0:W-:Y:S04]  /*9b550*/  STL [R1+0x4c0c], R12 ;  /* 0x004c0c0c01007387 */ /* 0x0001e80000100800 */
[----:B------:R1:W-:Y:S01]  /*9b560*/  STL [R1+0x4c08], R8 ;  /* 0x004c080801007387 */ /* 0x0003e20000100800 */
[----:B0-----:R-:W-:-:S02]  /*9b570*/  F2FP.SATFINITE.E5M2.F32.PACK_AB_MERGE_C R12, R81, R80, RZ ;  /* 0x00000050510c723e */ /* 0x001fc400048060ff */
[----:B-1----:R-:W-:Y:S02]  /*9b580*/  F2FP.SATFINITE.E5M2.F32.PACK_AB_MERGE_C R8, R83, R82, RZ ;  /* 0x000000525308723e */ /* 0x002fe400048060ff */
[----:B---3--:R-:W-:Y:S02]  /*9b590*/  SHF.R.S32.HI R24, RZ, 0x1f, R11 ;  /* 0x0000001fff187819 */ /* 0x008fe4000001140b */
[----:B------:R-:W-:-:S05]  /*9b5a0*/  IADD3 R20, P2, R11, R2, RZ ;  /* 0x000000020b147210 */ /* 0x000fca0007f5e0ff */
[----:B------:R-:W-:-:S05]  /*9b5b0*/  IMAD.X R21, R24, 0x1, R13, P2 ;  /* 0x0000000118157824 */ /* 0x000fca00010e060d */
[----:B------:R-:W-:Y:S04]  /*9b5c0*/  STL.64 [R1+0xa60], R20 ;  /* 0x000a601401007387 */ /* 0x000fe80000100a00 */
[----:B------:R-:W-:Y:S04]  /*9b5d0*/  STL [R1+0x4c28], R12 ;  /* 0x004c280c01007387 */ /* 0x000fe80000100800 */
[----:B------:R0:W-:Y:S04]  /*9b5e0*/  STL [R1+0x4c24], R8 ;  /* 0x004c240801007387 */ /* 0x0001e80000100800 */
[----:B0-----:R-:W3:Y:S01]  /*9b5f0*/  LDL.LU R8, [R1+0xd0c] ;  /* 0x000d0c0001087983 */ /* 0x001ee20000300800 */
[----:B------:R-:W-:-:S05]  /*9b600*/  IADD3 R20, P2, R11, R0, RZ ;  /* 0x000000000b147210 */ /* 0x000fca0007f5e0ff */
[----:B------:R-:W-:Y:S01]  /*9b610*/  IMAD.X R21, R24, 0x1, R7, P2 ;  /* 0x0000000118157824 */ /* 0x000fe200010e0607 */
[----:B------:R-:W-:-:S04]  /*9b620*/  F2FP.SATFINITE.E5M2.F32.PACK_AB_MERGE_C R14, R85, R84, RZ ;  /* 0x00000054550e723e */ /* 0x000fc800048060ff */
[----:B------:R0:W-:Y:S01]  /*9b630*/  STL.64 [R1+0xa58], R20 ;  /* 0x000a581401007387 */ /* 0x0001e20000100a00 */
[----:B------:R-:W-:-:S03]  /*9b640*/  F2FP.SATFINITE.E5M2.F32.PACK_AB_MERGE_C R12, R87, R86, RZ ;  /* 0x00000056570c723e */ /* 0x000fc600048060ff */
[----:B------:R-:W-:Y:S01]  /*9b650*/  STL [R1+0x4c40], R14 ;  /* 0x004c400e01007387 */ /* 0x000fe20000100800 */
[----:B0-----:R-:W-:-:S03]  /*9b660*/  IADD3 R20, P2, R11, R6, RZ ;  /* 0x000000060b147210 */ /* 0x001fc60007f5e0ff */
[----:B------:R-:W-:Y:S02]  /*9b670*/  STL [R1+0x4c3c], R12 ;  /* 0x004c3c0c01007387 */ /* 0x000fe40000100800 */
[----:B------:R-:W-:-:S05]  /*9b680*/  IMAD.X R21, R24, 0x1, R5, P2 ;  /* 0x0000000118157824 */ /* 0x000fca00010e0605 */
[----:B------:R0:W-:Y:S01]  /*9b690*/  STL.64 [R1+0xa50], R20 ;  /* 0x000a501401007387 */ /* 0x0001e20000100a00 */
[----:B------:R-:W-:Y:S02]  /*9b6a0*/  F2FP.SATFINITE.E5M2.F32.PACK_AB_MERGE_C R221, R89, R88, RZ ;  /* 0x0000005859dd723e */ /* 0x000fe400048060ff */
[----:B0-----:R-:W-:-:S03]  /*9b6b0*/  IADD3 R20, P2, R11, R4, RZ ;  /* 0x000000040b147210 */ /* 0x001fc60007f5e0ff */
[----:B------:R-:W-:Y:S02]  /*9b6c0*/  STL [R1+0x52e4], R221 ;  /* 0x0052e4dd01007387 */ /* 0x000fe40000100800 */
[----:B------:R-:W-:Y:S01]  /*9b6d0*/  IMAD.X R21, R24, 0x1, R3, P2 ;  /* 0x0000000118157824 */ /* 0x000fe200010e0603 */
[----:B------:R-:W-:-:S04]  /*9b6e0*/  F2FP.SATFINITE.E5M2.F32.PACK_AB_MERGE_C R12, R129, R128, RZ ;  /* 0x00000080810c723e */ /* 0x000fc800048060ff */
[----:B------:R0:W-:Y:S01]  /*9b6f0*/  STL.64 [R1+0xa48], R20 ;  /* 0x000a481401007387 */ /* 0x0001e20000100a00 */
[----:B------:R-:W-:Y:S02]  /*9b700*/  F2FP.SATFINITE.E5M2.F32.PACK_AB_MERGE_C R11, R91, R90, RZ ;  /* 0x0000005a5b0b723e */ /* 0x000fe400048060ff */
[----:B------:R-:W-:Y:S01]  /*9b710*/  F2FP.SATFINITE.E5M2.F32.PACK_AB_MERGE_C R229, R93, R92, RZ ;  /* 0x0000005c5de5723e */ /* 0x000fe200048060ff */
[----:B------:R-:W-:Y:S04]  /*9b720*/  STL [R1+0x4928], R12 ;  /* 0x0049280c01007387 */ /* 0x000fe80000100800 */
[----:B------:R1:W-:Y:S04]  /*9b730*/  STL [R1+0x4c50], R11 ;  /* 0x004c500b01007387 */ /* 0x0003e80000100800 */
[----:B------:R-:W-:Y:S01]  /*9b740*/  STL [R1+0x52e8], R229 ;  /* 0x0052e8e501007387 */ /* 0x000fe20000100800 */
[----:B--2---:R-:W-:-:S02]  /*9b750*/  SHF.R.S32.HI R24, RZ, 0x1f, R10 ;  /* 0x0000001fff187819 */ /* 0x004fc4000001140a */
[----:B0-----:R-:W-:-:S05]  /*9b760*/  IADD3 R20, P2, R10, R2, RZ ;  /* 0x000000020a147210 */ /* 0x001fca0007f5e0ff */
[----:B------:R-:W-:Y:S01]  /*9b770*/  IMAD.X R21, R24, 0x1, R13, P2 ;  /* 0x0000000118157824 */ /* 0x000fe200010e060d */
[----:B-1----:R-:W-:-:S04]  /*9b780*/  F2FP.SATFINITE.E5M2.F32.PACK_AB_MERGE_C R11, R95, R94, RZ ;  /* 0x0000005e5f0b723e */ /* 0x002fc800048060ff */
[----:B------:R0:W-:Y:S01]  /*9b790*/  STL.64 [R1+0xa40], R20 ;  /* 0x000a401401007387 */ /* 0x0001e20000100a00 */
[----:B------:R-:W-:-:S03]  /*9b7a0*/  F2FP.SATFINITE.E5M2.F32.PACK_AB_MERGE_C R238, R97, R96, RZ ;  /* 0x0000006061ee723e */ /* 0x000fc600048060ff */
[----:B------:R1:W-:Y:S01]  /*9b7b0*/  STL [R1+0x4c5c], R11 ;  /* 0x004c5c0b01007387 */ /* 0x0003e20000100800 */
[----:B0-----:R-:W-:Y:S02]  /*9b7c0*/  IADD3 R20, P2, R10, R0, RZ ;  /* 0x000000000a147210 */ /* 0x001fe40007f5e0ff */
[----:B-1----:R-:W-:-:S03]  /*9b7d0*/  F2FP.SATFINITE.E5M2.F32.PACK_AB_MERGE_C R11, R99, R98, RZ ;  /* 0x00000062630b723e */ /* 0x002fc600048060ff */
[----:B------:R-:W-:Y:S01]  /*9b7e0*/  IMAD.X R21, R24, 0x1, R7, P2 ;  /* 0x0000000118157824 */ /* 0x000fe200010e0607 */
[----:B------:R-:W-:Y:S04]  /*9b7f0*/  STL [R1+0x52ec], R238 ;  /* 0x0052ecee01007387 */ /* 0x000fe80000100800 */
[----:B------:R-:W-:Y:S04]  /*9b800*/  STL.64 [R1+0xa38], R20 ;  /* 0x000a381401007387 */ /* 0x000fe80000100a00 */
[----:B------:R0:W-:Y:S04]  /*9b810*/  STL [R1+0x4c6c], R11 ;  /* 0x004c6c0b01007387 */ /* 0x0001e80000100800 */
[----:B0-----:R-:W2:Y:S01]  /*9b820*/  LDL.LU R11, [R1+0xd08] ;  /* 0x000d0800010b7983 */ /* 0x001ea20000300800 */
[----:B------:R-:W-:-:S05]  /*9b830*/  IADD3 R20, P2, R10, R6, RZ ;  /* 0x000000060a147210 */ /* 0x000fca0007f5e0ff */
[----:B------:R-:W-:-:S05]  /*9b840*/  IMAD.X R21, R24, 0x1, R5, P2 ;  /* 0x0000000118157824 */ /* 0x000fca00010e0605 */
[----:B------:R0:W-:Y:S01]  /*9b850*/  STL.64 [R1+0xa30], R20 ;  /* 0x000a301401007387 */ /* 0x0001e20000100a00 */
[----:B------:R-:W-:Y:S02]  /*9b860*/  F2FP.SATFINITE.E5M2.F32.PACK_AB_MERGE_C R245, R101, R100, RZ ;  /* 0x0000006465f5723e */ /* 0x000fe400048060ff */
[----:B0-----:R-:W-:-:S03]  /*9b870*/  IADD3 R20, P2, R10, R4, RZ ;  /* 0x000000040a147210 */ /* 0x001fc60007f5e0ff */
[----:B------:R-:W-:Y:S02]  /*9b880*/  STL [R1+0x52f0], R245 ;  /* 0x0052f0f501007387 */ /* 0x000fe40000100800 */
[----:B------:R-:W-:Y:S01]  /*9b890*/  IMAD.X R21, R24, 0x1, R3, P2 ;  /* 0x0000000118157824 */ /* 0x000fe200010e0603 */
[----:B------:R-:W-:-:S04]  /*9b8a0*/  F2FP.SATFINITE.E5M2.F32.PACK_AB_MERGE_C R10, R105, R104, RZ ;  /* 0x00000068690a723e */ /* 0x000fc800048060ff */
[----:B------:R-:W-:Y:S01]  /*9b8b0*/  STL.64 [R1+0x9f8], R20 ;  /* 0x0009f81401007387 */ /* 0x000fe20000100a00 */
[----:B------:R-:W-:-:S03]  /*9b8c0*/  F2FP.SATFINITE.E5M2.F32.PACK_AB_MERGE_C R12, R103, R102, RZ ;  /* 0x00000066670c723e */ /* 0x000fc600048060ff */
[----:B------:R0:W-:Y:S04]  /*9b8d0*/  STL [R1+0x52f4], R10 ;  /* 0x0052f40a01007387 */ /* 0x0001e80000100800 */
[----:B------:R-:W-:Y:S04]  /*9b8e0*/  STL [R1+0x4c68], R12 ;  /* 0x004c680c01007387 */ /* 0x000fe80000100800 */
[----:B------:R-:W4:Y:S01]  /*9b8f0*/  LDL.LU R244, [R1+0xd04] ;  /* 0x000d040001f47983 */ /* 0x000f220000300800 */
[----:B------:R-:W-:Y:S02]  /*9b900*/  F2FP.SATFINITE.E5M2.F32.PACK_AB_MERGE_C R251, R109, R108, RZ ;  /* 0x0000006c6dfb723e */ /* 0x000fe400048060ff */
[----:B0-----:R-:W-:-:S02]  /*9b910*/  F2FP.SATFINITE.E5M2.F32.PACK_AB_MERGE_C R10, R107, R106, RZ ;  /* 0x0000006a6b0a723e */ /* 0x001fc400048060ff */
[----:B------:R-:W-:Y:S02]  /*9b920*/  F2FP.SATFINITE.E5M2.F32.PACK_AB_MERGE_C R235, R113, R112, RZ ;  /* 0x0000007071eb723e */ /* 0x000fe400048060ff */
[----:B---3--:R-:W-:Y:S02]  /*9b930*/  SHF.R.S32.HI R24, RZ, 0x1f, R8 ;  /* 0x0000001fff187819 */ /* 0x008fe40000011408 */
[----:B------:R-:W-:-:S05]  /*9b940*/  IADD3 R20, P2, R8, R2, RZ ;  /* 0x0000000208147210 */ /* 0x000fca0007f5e0ff */
[----:B------:R-:W-:-:S05]  /*9b950*/  IMAD.X R21, R24, 0x1, R13, P2 ;  /* 0x0000000118157824 */ /* 0x000fca00010e060d */
[----:B------:R0:W-:Y:S04]  /*9b960*/  STL.64 [R1+0x9f0], R20 ;  /* 0x0009f01401007387 */ /* 0x0001e80000100a00 */
[----:B------:R1:W-:Y:S01]  /*9b970*/  STL [R1+0x4c80], R10 ;  /* 0x004c800a01007387 */ /* 0x0003e20000100800 */
[----:B0-----:R-:W-:-:S03]  /*9b980*/  IADD3 R20, P2, R8, R0, RZ ;  /* 0x0000000008147210 */ /* 0x001fc60007f5e0ff */
[----:B------:R-:W-:Y:S02]  /*9b990*/  STL [R1+0x52f8], R251 ;  /* 0x0052f8fb01007387 */ /* 0x000fe40000100800 */
[----:B------:R-:W-:Y:S02]  /*9b9a0*/  IMAD.X R21, R24, 0x1, R7, P2 ;  /* 0x0000000118157824 */ /* 0x000fe400010e0607 */
[----:B------:R-:W-:Y:S04]  /*9b9b0*/  STL [R1+0x52fc], R235 ;  /* 0x0052fceb01007387 */ /* 0x000fe80000100800 */
[----:B------:R0:W-:Y:S01]  /*9b9c0*/  STL.64 [R1+0x9e8], R20 ;  /* 0x0009e81401007387 */ /* 0x0001e20000100a00 */
[----:B-1----:R-:W-:Y:S02]  /*9b9d0*/  F2FP.SATFINITE.E5M2.F32.PACK_AB_MERGE_C R10, R111, R110, RZ ;  /* 0x0000006e6f0a723e */ /* 0x002fe400048060ff */
[----:B0-----:R-:W-:-:S03]  /*9b9e0*/  IADD3 R20, P2, R8, R6, RZ ;  /* 0x0000000608147210 */ /* 0x001fc60007f5e0ff */
[----:B------:R-:W-:Y:S02]  /*9b9f0*/  STL [R1+0x4c84], R10 ;  /* 0x004c840a01007387 */ /* 0x000fe40000100800 */
[----:B------:R-:W-:-:S05]  /*9ba00*/  IMAD.X R21, R24, 0x1, R5, P2 ;  /* 0x0000000118157824 */ /* 0x000fca00010e0605 */
[----:B------:R0:W-:Y:S04]  /*9ba10*/  STL.64 [R1+0x9e0], R20 ;  /* 0x0009e01401007387 */ /* 0x0001e80000100a00 */
[----:B------:R-:W3:Y:S01]  /*9ba20*/  LDL.LU R246, [R1+0x4bb0] ;  /* 0x004bb00001f67983 */ /* 0x000ee20000300800 */
[----:B0-----:R-:W-:-:S03]  /*9ba30*/  IADD3 R20, P2, R8, R4, RZ ;  /* 0x0000000408147210 */ /* 0x001fc60007f5e0ff */
[----:B------:R-:W3:Y:S02]  /*9ba40*/  LDL.LU R8, [R1+0x4744] ;  /* 0x0047440001087983 */ /* 0x000ee40000300800 */
[----:B------:R-:W-:Y:S01]  /*9ba50*/  IMAD.X R21, R24, 0x1, R3, P2 ;  /* 0x0000000118157824 */ /* 0x000fe200010e0603 */
[----:B------:R-:W-:-:S04]  /*9ba60*/  F2FP.SATFINITE.E5M2.F32.PACK_AB_MERGE_C R10, R115, R114, RZ ;  /* 0x00000072730a723e */ /* 0x000fc800048060ff */
[----:B------:R-:W-:Y:S01]  /*9ba70*/  STL.64 [R1+0x9d8], R20 ;  /* 0x0009d81401007387 */ /* 0x000fe20000100a00 */
[----:B------:R-:W-:Y:S02]  /*9ba80*/  F2FP.SATFINITE.E5M2.F32.PACK_AB_MERGE_C R221, R125, R124, RZ ;  /* 0x0000007c7ddd723e */ /* 0x000fe400048060ff */
[----:B------:R-:W-:Y:S01]  /*9ba90*/  F2FP.SATFINITE.E5M2.F32.PACK_AB_MERGE_C R249, R117, R116, RZ ;  /* 0x0000007475f9723e */ /* 0x000fe200048060ff */
[----:B------:R0:W-:Y:S04]  /*9baa0*/  STL [R1+0x4c98], R10 ;  /* 0x004c980a01007387 */ /* 0x0001e80000100800 */
[----:B------:R-:W-:Y:S04]  /*9bab0*/  STL [R1+0x5300], R221 ;  /* 0x005300dd01007387 */ /* 0x000fe80000100800 */
[----:B------:R-:W-:Y:S01]  /*9bac0*/  STL [R1+0x5304], R249 ;  /* 0x005304f901007387 */ /* 0x000fe20000100800 */
[----:B0-----:R-:W-:-:S02]  /*9bad0*/  F2FP.SATFINITE.E5M2.F32.PACK_AB_MERGE_C R10, R119, R118, RZ ;  /* 0x00000076770a723e */ /* 0x001fc400048060ff */
[----:B------:R-:W-:Y:S02]  /*9bae0*/  F2FP.SATFINITE.E5M2.F32.PACK_AB_MERGE_C R12, R123, R122, RZ ;  /* 0x0000007a7b0c723e */ /* 0x000fe400048060ff */
[----:B--2---:R-:W-:Y:S02]  /*9baf0*/  SHF.R.S32.HI R24, RZ, 0x1f, R11 ;  /* 0x0000001fff187819 */ /* 0x004fe4000001140b */
[----:B------:R-:W-:-:S05]  /*9bb00*/  IADD3 R20, P2, R11, R2, RZ ;  /* 0x000000020b147210 */ /* 0x000fca0007f5e0ff */
[----:B------:R-:W-:Y:S01]  /*9bb10*/  IMAD.X R21, R24, 0x1, R13, P2 ;  /* 0x0000000118157824 */ /* 0x000fe200010e060d */
[----:B------:R-:W-:-:S04]  /*9bb20*/  IADD3 R28, P2, R11, R0, RZ ;  /* 0x000000000b1c7210 */ /* 0x000fc80007f5e0ff */
[----:B------:R0:W-:Y:S01]  /*9bb30*/  STL.64 [R1+0x9d0], R20 ;  /* 0x0009d01401007387 */ /* 0x0001e20000100a00 */
[----:B------:R-:W-:Y:S01]  /*9bb40*/  IMAD.X R29, R24, 0x1, R7, P2 ;  /* 0x00000001181d7824 */ /* 0x000fe200010e0607 */
[----:B0-----:R-:W-:-:S05]  /*9bb50*/  F2FP.SATFINITE.E5M2.F32.PACK_AB_MERGE_C R20, R121, R120, RZ ;  /* 0x000000787914723e */ /* 0x001fca00048060ff */
[----:B------:R0:W-:Y:S04]  /*9bb60*/  STL [R1+0x5308], R20 ;  /* 0x0053081401007387 */ /* 0x0001e80000100800 */
[----:B------:R1:W-:Y:S01]  /*9bb70*/  STL [R1+0x4c94], R10 ;  /* 0x004c940a01007387 */ /* 0x0003e20000100800 */
[----:B0-----:R-:W-:-:S03]  /*9bb80*/  IADD3 R20, P2, R11, R6, RZ ;  /* 0x000000060b147210 */ /* 0x001fc60007f5e0ff */
[----:B------:R-:W-:Y:S01]  /*9bb90*/  STL.64 [R1+0x9c8], R28 ;  /* 0x0009c81c01007387 */ /* 0x000fe20000100a00 */
[----:B-1----:R-:W-:Y:S01]  /*9bba0*/  F2FP.SATFINITE.E5M2.F32.PACK_AB_MERGE_C R10, R127, R126, RZ ;  /* 0x0000007e7f0a723e */ /* 0x002fe200048060ff */
[----:B------:R-:W-:Y:S02]  /*9bbb0*/  IMAD.X R21, R24, 0x1, R5, P2 ;  /* 0x0000000118157824 */ /* 0x000fe400010e0605 */
[----:B------:R-:W-:Y:S04]  /*9bbc0*/  STL [R1+0x4cb0], R12 ;  /* 0x004cb00c01007387 */ /* 0x000fe80000100800 */
[----:B------:R-:W-:Y:S04]  /*9bbd0*/  STL [R1+0x4cbc], R10 ;  /* 0x004cbc0a01007387 */ /* 0x000fe80000100800 */
[----:B------:R-:W2:Y:S04]  /*9bbe0*/  LDL.LU R248, [R1+0x4bc0] ;  /* 0x004bc00001f87983 */ /* 0x000ea80000300800 */
[----:B------:R0:W-:Y:S02]  /*9bbf0*/  STL.64 [R1+0x9c0], R20 ;  /* 0x0009c01401007387 */ /* 0x0001e40000100a00 */
[----:B0-----:R-:W-:-:S02]  /*9bc00*/  IADD3 R20, P2, R11, R4, RZ ;  /* 0x000000040b147210 */ /* 0x001fc40007f5e0ff */
[----:B------:R-:W2:Y:S03]  /*9bc10*/  LDL.LU R11, [R1+0x4748] ;  /* 0x00474800010b7983 */ /* 0x000ea60000300800 */
[----:B------:R-:W-:Y:S01]  /*9bc20*/  IMAD.X R21, R24, 0x1, R3, P2 ;  /* 0x0000000118157824 */ /* 0x000fe200010e0603 */
[----:B------:R-:W-:Y:S02]  /*9bc30*/  F2FP.SATFINITE.E5M2.F32.PACK_AB_MERGE_C R14, R131, R130, RZ ;  /* 0x00000082830e723e */ /* 0x000fe400048060ff */
[----:B------:R-:W-:Y:S02]  /*9bc40*/  F2FP.SATFINITE.E5M2.F32.PACK_AB_MERGE_C R12, R135, R134, RZ ;  /* 0x00000086870c723e */ /* 0x000fe400048060ff */
[----:B------:R0:W-:Y:S01]  /*9bc50*/  STL.64 [R1+0x9b8], R20 ;  /* 0x0009b81401007387 */ /* 0x0001e20000100a00 */
[----:B----4-:R-:W-:Y:S02]  /*9bc60*/  SHF.R.S32.HI R24, RZ, 0x1f, R244 ;  /* 0x0000001fff187819 */ /* 0x010fe400000114f4 */
[----:B------:R-:W-:-:S02]  /*9bc70*/  F2FP.SATFINITE.E5M2.F32.PACK_AB_MERGE_C R10, R143, R142, RZ ;  /* 0x0000008e8f0a723e */ /* 0x000fc400048060ff */
[----:B------:R-:W-:Y:S01]  /*9bc80*/  LOP3.LUT R176, R176, 0xffff, RZ, 0xc0, !PT ;  /* 0x0000ffffb0b07812 */ /* 0x000fe200078ec0ff */
[----:B------:R-:W-:Y:S01]  /*9bc90*/  STL [R1+0x4cc8], R14 ;  /* 0x004cc80e01007387 */ /* 0x000fe20000100800 */
[----:B0-----:R-:W-:-:S03]  /*9bca0*/  IADD3 R20, P2, R244, R2, RZ ;  /* 0x00000002f4147210 */ /* 0x001fc60007f5e0ff */
[----:B------:R0:W-:Y:S01]  /*9bcb0*/  STL [R1+0x4ccc], R12 ;  /* 0x004ccc0c01007387 */ /* 0x0001e20000100800 */
[----:B------:R-:W-:Y:S01]  /*9bcc0*/  PRMT R25, R176, 0x3340, R0 ;  /* 0x00003340b0197816 */ /* 0x000fe20000000000 */
[----:B------:R-:W-:Y:S02]  /*9bcd0*/  IMAD.X R21, R24, 0x1, R13, P2 ;  /* 0x0000000118157824 */ /* 0x000fe400010e060d */
[----:B------:R1:W-:Y:S01]  /*9bce0*/  STL [R1+0x4ce4], R10 ;  /* 0x004ce40a01007387 */ /* 0x0003e20000100800 */
[----:B0-----:R-:W-:-:S03]  /*9bcf0*/  F2FP.SATFINITE.E5M2.F32.PACK_AB_MERGE_C R12, R147, R146, RZ ;  /* 0x00000092930c723e */ /* 0x001fc600048060ff */
[----:B------:R-:W-:Y:S01]  /*9bd00*/  STL.64 [R1+0x9b0], R20 ;  /* 0x0009b01401007387 */ /* 0x000fe20000100a00 */
[----:B-1----:R-:W-:-:S03]  /*9bd10*/  F2FP.SATFINITE.E5M2.F32.PACK_AB_MERGE_C R10, R151, R150, RZ ;  /* 0x00000096970a723e */ /* 0x002fc600048060ff */
[----:B------:R-:W-:Y:S04]  /*9bd20*/  STL [R1+0x4d04], R12 ;  /* 0x004d040c01007387 */ /* 0x000fe80000100800 */
[----:B------:R-:W-:Y:S01]  /*9bd30*/  STL [R1+0x4d18], R10 ;  /* 0x004d180a01007387 */ /* 0x000fe20000100800 */
[----:B---3--:R-:W-:-:S03]  /*9bd40*/  LOP3.LUT R30, R246, 0xffff, RZ, 0xc0, !PT ;  /* 0x0000fffff61e7812 */ /* 0x008fc600078ec0ff */
[----:B------:R-:W3:Y:S01]  /*9bd50*/  LDL.LU R246, [R1+0x47b8] ;  /* 0x0047b80001f67983 */ /* 0x000ee20000300800 */
[----:B------:R-:W-:-:S04]  /*9bd60*/  LOP3.LUT R29, R8, 0xffff, RZ, 0xc0, !PT ;  /* 0x0000ffff081d7812 */ /* 0x000fc800078ec0ff */
[----:B------:R-:W-:-:S04]  /*9bd70*/  PRMT R28, R30, 0x3340, R29 ;  /* 0x000033401e1c7816 */ /* 0x000fc8000000001d */
[----:B------:R-:W-:-:S05]  /*9bd80*/  PRMT R8, R28, 0x5410, R25 ;  /* 0x000054101c087816 */ /* 0x000fca0000000019 */
[----:B------:R0:W-:Y:S04]  /*9bd90*/  STL [R1+0x5148], R8 ;  /* 0x0051480801007387 */ /* 0x0001e80000100800 */
[----:B0-----:R-:W4:Y:S01]  /*9bda0*/  LDL.LU R8, [R1+0x46b8] ;  /* 0x0046b80001087983 */ /* 0x001f220000300800 */
[----:B------:R-:W-:Y:S02]  /*9bdb0*/  SHF.R.U32.HI R112, RZ, 0x8, R176 ;  /* 0x00000008ff707819 */ /* 0x000fe400000116b0 */
[----:B------:R-:W-:Y:S02]  /*9bdc0*/  SHF.R.U32.HI R28, RZ, 0x8, R30 ;  /* 0x00000008ff1c7819 */ /* 0x000fe4000001161e */
[----:B------:R-:W-:Y:S02]  /*9bdd0*/  SHF.R.U32.HI R25, RZ, 0x8, R29 ;  /* 0x00000008ff197819 */ /* 0x000fe4000001161d */
[----:B------:R-:W-:-:S02]  /*9bde0*/  IADD3 R20, P2, R244, R0, RZ ;  /* 0x00000000f4147210 */ /* 0x000fc40007f5e0ff */
[----:B------:R-:W-:Y:S02]  /*9bdf0*/  LOP3.LUT R112, R112, 0xffff, RZ, 0xc0, !PT ;  /* 0x0000ffff70707812 */ /* 0x000fe400078ec0ff */
[----:B------:R-:W-:Y:S02]  /*9be00*/  LOP3.LUT R28, R28, 0xffff, RZ, 0xc0, !PT ;  /* 0x0000ffff1c1c7812 */ /* 0x000fe400078ec0ff */
[----:B------:R-:W-:Y:S01]  /*9be10*/  LOP3.LUT R25, R25, 0xffff, RZ, 0xc0, !PT ;  /* 0x0000ffff19197812 */ /* 0x000fe200078ec0ff */
[----:B------:R-:W-:Y:S01]  /*9be20*/  IMAD.X R21, R24, 0x1, R7, P2 ;  /* 0x0000000118157824 */ /* 0x000fe200010e0607 */
[--C-:B------:R-:W-:Y:S02]  /*9be30*/  PRMT R112, R112, 0x3340, R0.reuse ;  /* 0x0000334070707816 */ /* 0x100fe40000000000 */
[----:B------:R-:W-:Y:S02]  /*9be40*/  PRMT R10, R28, 0x3340, R25 ;  /* 0x000033401c0a7816 */ /* 0x000fe40000000019 */
[----:B------:R-:W-:Y:S01]  /*9be50*/  LOP3.LUT R177, R177, 0xffff, RZ, 0xc0, !PT ;  /* 0x0000ffffb1b17812 */ /* 0x000fe200078ec0ff */
[----:B------:R0:W-:Y:S04]  /*9be60*/  STL.64 [R1+0x9a8], R20 ;  /* 0x0009a81401007387 */ /* 0x0001e80000100a00 */
[----:B------:R-:W-:Y:S01]  /*9be70*/  STL [R1+0x54f4], R112 ;  /* 0x0054f47001007387 */ /* 0x000fe20000100800 */
[----:B------:R-:W-:-:S03]  /*9be80*/  PRMT R25, R177, 0x3340, R0 ;  /* 0x00003340b1197816 */ /* 0x000fc60000000000 */
[----:B------:R1:W-:Y:S01]  /*9be90*/  STL [R1+0x4ed0], R10 ;  /* 0x004ed00a01007387 */ /* 0x0003e20000100800 */
[----:B0-----:R-:W-:-:S05]  /*9bea0*/  IADD3 R20, P2, R244, R6, RZ ;  /* 0x00000006f4147210 */ /* 0x001fca0007f5e0ff */
[----:B------:R-:W-:Y:S01]  /*9beb0*/  IMAD.X R21, R24, 0x1, R5, P2 ;  /* 0x0000000118157824 */ /* 0x000fe200010e0605 */
[----:B--2---:R-:W-:Y:S02]  /*9bec0*/  LOP3.LUT R30, R248, 0xffff, RZ, 0xc0, !PT ;  /* 0x0000fffff81e7812 */ /* 0x004fe400078ec0ff */
[----:B------:R-:W2:Y:S01]  /*9bed0*/  LDL.LU R248, [R1+0x47b4] ;  /* 0x0047b40001f87983 */ /* 0x000ea20000300800 */
[----:B------:R-:W-:-:S03]  /*9bee0*/  LOP3.LUT R29, R11, 0xffff, RZ, 0xc0, !PT ;  /* 0x0000ffff0b1d7812 */ /* 0x000fc600078ec0ff */
[----:B------:R-:W2:Y:S01]  /*9bef0*/  LDL.LU R11, [R1+0x46b4] ;  /* 0x0046b400010b7983 */ /* 0x000ea20000300800 */
[----:B------:R-:W-:-:S04]  /*9bf00*/  PRMT R28, R30, 0x3340, R29 ;  /* 0x000033401e1c7816 */ /* 0x000fc8000000001d */
[----:B-1----:R-:W-:-:S05]  /*9bf10*/  PRMT R10, R28, 0x5410, R25 ;  /* 0x000054101c0a7816 */ /* 0x002fca0000000019 */
[----:B------:R-:W-:Y:S04]  /*9bf20*/  STL [R1+0x5140], R10 ;  /* 0x0051400a01007387 */ /* 0x000fe80000100800 */
[----:B------:R-:W2:Y:S04]  /*9bf30*/  LDL.LU R242, [R1+0xd00] ;  /* 0x000d000001f27983 */ /* 0x000ea80000300800 */
[----:B------:R0:W-:Y:S01]  /*9bf40*/  STL.64 [R1+0x9a0], R20 ;  /* 0x0009a01401007387 */ /* 0x0001e20000100a00 */
[----:B------:R-:W-:Y:S02]  /*9bf50*/  SHF.R.U32.HI R25, RZ, 0x8, R30 ;  /* 0x00000008ff197819 */ /* 0x000fe4000001161e */
[----:B0-----:R-:W-:-:S05]  /*9bf60*/  IADD3 R20, P2, R244, R4, RZ ;  /* 0x00000004f4147210 */ /* 0x001fca0007f5e0ff */
[----:B------:R-:W-:Y:S01]  /*9bf70*/  IMAD.X R21, R24, 0x1, R3, P2 ;  /* 0x0000000118157824 */ /* 0x000fe200010e0603 */
[----:B------:R-:W-:Y:S02]  /*9bf80*/  SHF.R.U32.HI R24, RZ, 0x8, R29 ;  /* 0x00000008ff187819 */ /* 0x000fe4000001161d */
[----:B------:R-:W-:Y:S02]  /*9bf90*/  LOP3.LUT R25, R25, 0xffff, RZ, 0xc0, !PT ;  /* 0x0000ffff19197812 */ /* 0x000fe400078ec0ff */
[----:B------:R-:W-:-:S04]  /*9bfa0*/  LOP3.LUT R24, R24, 0xffff, RZ, 0xc0, !PT ;  /* 0x0000ffff18187812 */ /* 0x000fc800078ec0ff */
[----:B------:R-:W-:Y:S01]  /*9bfb0*/  PRMT R124, R25, 0x3340, R24 ;  /* 0x00003340197c7816 */ /* 0x000fe20000000018 */
[----:B------:R-:W-:Y:S04]  /*9bfc0*/  STL.64 [R1+0x998], R20 ;  /* 0x0009981401007387 */ /* 0x000fe80000100a00 */
[----:B------:R-:W-:Y:S01]  /*9bfd0*/  STL [R1+0x54f8], R124 ;  /* 0x0054f87c01007387 */ /* 0x000fe20000100800 */
[----:B---3--:R-:W-:-:S03]  /*9bfe0*/  LOP3.LUT R29, R246, 0xffff, RZ, 0xc0, !PT ;  /* 0x0000fffff61d7812 */ /* 0x008fc600078ec0ff */
[----:B------:R-:W3:Y:S01]  /*9bff0*/  LDL.LU R246, [R1+0x4bf0] ;  /* 0x004bf00001f67983 */ /* 0x000ee20000300800 */
[----:B----4-:R-:W-:-:S03]  /*9c000*/  LOP3.LUT R28, R8, 0xffff, RZ, 0xc0, !PT ;  /* 0x0000ffff081c7812 */ /* 0x010fc600078ec0ff */
[----:B------:R-:W4:Y:S01]  /*9c010*/  LDL.LU R8, [R1+0x4754] ;  /* 0x0047540001087983 */ /* 0x000f220000300800 */
[----:B------:R-:W-:Y:S02]  /*9c020*/  LOP3.LUT R154, R154, 0xffff, RZ, 0xc0, !PT ;  /* 0x0000ffff9a9a7812 */ /* 0x000fe400078ec0ff */
[----:B------:R-:W-:Y:S02]  /*9c030*/  PRMT R25, R29, 0x3340, R28 ;  /* 0x000033401d197816 */ /* 0x000fe4000000001c */
[----:B------:R-:W-:Y:S02]  /*9c040*/  PRMT R24, R154, 0x3340, R0 ;  /* 0x000033409a187816 */ /* 0x000fe40000000000 */
[----:B------:R-:W-:Y:S02]  /*9c050*/  SHF.R.U32.HI R111, RZ, 0x8, R177 ;  /* 0x00000008ff6f7819 */ /* 0x000fe400000116b1 */
[----:B------:R-:W-:Y:S02]  /*9c060*/  PRMT R10, R25, 0x5410, R24 ;  /* 0x00005410190a7816 */ /* 0x000fe40000000018 */
[----:B------:R-:W-:-:S02]  /*9c070*/  SHF.R.U32.HI R25, RZ, 0x8, R29 ;  /* 0x00000008ff197819 */ /* 0x000fc4000001161d */
[----:B------:R-:W-:Y:S02]  /*9c080*/  SHF.R.U32.HI R24, RZ, 0x8, R28 ;  /* 0x00000008ff187819 */ /* 0x000fe4000001161c */
[----:B------:R-:W-:Y:S01]  /*9c090*/  LOP3.LUT R111, R111, 0xffff, RZ, 0xc0, !PT ;  /* 0x0000ffff6f6f7812 */ /* 0x000fe200078ec0ff */
[----:B------:R0:W-:Y:S01]  /*9c0a0*/  STL [R1+0x5134], R10 ;  /* 0x0051340a01007387 */ /* 0x0001e20000100800 */
[----:B------:R-:W-:Y:S02]  /*9c0b0*/  LOP3.LUT R25, R25, 0xffff, RZ, 0xc0, !PT ;  /* 0x0000ffff19197812 */ /* 0x000fe400078ec0ff */
[----:B------:R-:W-:Y:S02]  /*9c0c0*/  LOP3.LUT R24, R24, 0xffff, RZ, 0xc0, !PT ;  /* 0x0000ffff18187812 */ /* 0x000fe400078ec0ff */
[----:B------:R-:W-:Y:S02]  /*9c0d0*/  PRMT R111, R111, 0x3340, R0 ;  /* 0x000033406f6f7816 */ /* 0x000fe40000000000 */
[----:B------:R-:W-:-:S02]  /*9c0e0*/  PRMT R123, R25, 0x3340, R24 ;  /* 0x00003340197b7816 */ /* 0x000fc40000000018 */
[----:B0-----:R-:W-:Y:S01]  /*9c0f0*/  LOP3.LUT R10, R153, 0xffff, RZ, 0xc0, !PT ;  /* 0x0000ffff990a7812 */ /* 0x001fe200078ec0ff */
[----:B------:R-:W-:Y:S03]  /*9c100*/  STL [R1+0x54fc], R111 ;  /* 0x0054fc6f01007387 */ /* 0x000fe60000100800 */
[----:B------:R-:W-:Y:S01]  /*9c110*/  PRMT R24, R10, 0x3340, R0 ;  /* 0x000033400a187816 */ /* 0x000fe20000000000 */
[----:B------:R-:W-:Y:S04]  /*9c120*/  STL [R1+0x5500], R123 ;  /* 0x0055007b01007387 */ /* 0x000fe80000100800 */
[----:B------:R0:W-:Y:S01]  /*9c130*/  STL [R1+0x5184], R10 ;  /* 0x0051840a01007387 */ /* 0x0001e20000100800 */
[----:B------:R-:W-:-:S04]  /*9c140*/  SHF.R.U32.HI R110, RZ, 0x8, R154 ;  /* 0x00000008ff6e7819 */ /* 0x000fc8000001169a */
[----:B------:R-:W-:-:S04]  /*9c150*/  LOP3.LUT R110, R110, 0xffff, RZ, 0xc0, !PT ;  /* 0x0000ffff6e6e7812 */ /* 0x000fc800078ec0ff */
[----:B------:R-:W-:Y:S02]  /*9c160*/  PRMT R110, R110, 0x3340, R0 ;  /* 0x000033406e6e7816 */ /* 0x000fe40000000000 */
[----:B--2---:R-:W-:Y:S02]  /*9c170*/  LOP3.LUT R29, R248, 0xffff, RZ, 0xc0, !PT ;  /* 0x0000fffff81d7812 */ /* 0x004fe400078ec0ff */
[----:B------:R-:W-:-:S04]  /*9c180*/  LOP3.LUT R28, R11, 0xffff, RZ, 0xc0, !PT ;  /* 0x0000ffff0b1c7812 */ /* 0x000fc800078ec0ff */
[----:B------:R-:W-:-:S04]  /*9c190*/  PRMT R25, R29, 0x3340, R28 ;  /* 0x000033401d197816 */ /* 0x000fc8000000001c */
[----:B------:R-:W-:Y:S02]  /*9c1a0*/  PRMT R12, R25, 0x5410, R24 ;  /* 0x00005410190c7816 */ /* 0x000fe40000000018 */
[----:B------:R-:W-:Y:S02]  /*9c1b0*/  SHF.R.S32.HI R24, RZ, 0x1f, R242 ;  /* 0x0000001fff187819 */ /* 0x000fe400000114f2 */
[----:B0-----:R-:W-:Y:S01]  /*9c1c0*/  IADD3 R10, P2, R242, R2, RZ ;  /* 0x00000002f20a7210 */ /* 0x001fe20007f5e0ff */
[----:B------:R-:W-:Y:S04]  /*9c1d0*/  STL [R1+0x512c], R12 ;  /* 0x00512c0c01007387 */ /* 0x000fe80000100800 */
[----:B------:R-:W-:Y:S01]  /*9c1e0*/  IMAD.X R11, R24, 0x1, R13, P2 ;  /* 0x00000001180b7824 */ /* 0x000fe200010e060d */
[----:B------:R-:W2:Y:S04]  /*9c1f0*/  LDL.LU R248, [R1+0x4c04] ;  /* 0x004c040001f87983 */ /* 0x000ea80000300800 */
[----:B------:R0:W-:Y:S01]  /*9c200*/  STL.64 [R1+0x990], R10 ;  /* 0x0009900a01007387 */ /* 0x0001e20000100a00 */
[----:B------:R-:W-:-:S03]  /*9c210*/  SHF.R.U32.HI R29, RZ, 0x8, R29 ;  /* 0x00000008ff1d7819 */ /* 0x000fc6000001161d */
[----:B0-----:R-:W2:Y:S01]  /*9c220*/  LDL.LU R11, [R1+0x4758] ;  /* 0x00475800010b7983 */ /* 0x001ea20000300800 */
[----:B------:R-:W-:Y:S02]  /*9c230*/  SHF.R.U32.HI R25, RZ, 0x8, R28 ;  /* 0x00000008ff197819 */ /* 0x000fe4000001161c */
[----:B------:R-:W-:Y:S02]  /*9c240*/  LOP3.LUT R28, R29, 0xffff, RZ, 0xc0, !PT ;  /* 0x0000ffff1d1c7812 */ /* 0x000fe400078ec0ff */
[----:B------:R-:W-:-:S04]  /*9c250*/  LOP3.LUT R25, R25, 0xffff, RZ, 0xc0, !PT ;  /* 0x0000ffff19197812 */ /* 0x000fc800078ec0ff */
[----:B------:R-:W-:Y:S01]  /*9c260*/  PRMT R222, R28, 0x3340, R25 ;  /* 0x000033401cde7816 */ /* 0x000fe20000000019 */
[----:B------:R-:W-:Y:S04]  /*9c270*/  STL [R1+0x5504], R110 ;  /* 0x0055046e01007387 */ /* 0x000fe80000100800 */
[----:B------:R-:W-:Y:S04]  /*9c280*/  STL [R1+0x5404], R222 ;  /* 0x005404de01007387 */ /* 0x000fe80000100800 */
[----:B------:R-:W2:Y:S01]  /*9c290*/  LDL.LU R244, [R1+0x47c0] ;  /* 0x0047c00001f47983 */ /* 0x000ea20000300800 */
[----:B----4-:R-:W-:-:S03]  /*9c2a0*/  LOP3.LUT R29, R8, 0xffff, RZ, 0xc0, !PT ;  /* 0x0000ffff081d7812 */ /* 0x010fc600078ec0ff */
[----:B------:R-:W4:Y:S01]  /*9c2b0*/  LDL.LU R8, [R1+0x46c8] ;  /* 0x0046c80001087983 */ /* 0x000f220000300800 */
[----:B---3--:R-:W-:Y:S02]  /*9c2c0*/  LOP3.LUT R30, R246, 0xffff, RZ, 0xc0, !PT ;  /* 0x0000fffff61e7812 */ /* 0x008fe400078ec0ff */
[----:B------:R-:W-:Y:S02]  /*9c2d0*/  LOP3.LUT R180, R180, 0xffff, RZ, 0xc0, !PT ;  /* 0x0000ffffb4b47812 */ /* 0x000fe400078ec0ff */
[----:B------:R-:W-:Y:S02]  /*9c2e0*/  PRMT R28, R30, 0x3340, R29 ;  /* 0x000033401e1c7816 */ /* 0x000fe4000000001d */
[----:B------:R-:W-:Y:S02]  /*9c2f0*/  PRMT R25, R180, 0x3340, R0 ;  /* 0x00003340b4197816 */ /* 0x000fe40000000000 */
[----:B------:R-:W-:Y:S02]  /*9c300*/  IADD3 R20, P2, R242, R0, RZ ;  /* 0x00000000f2147210 */ /* 0x000fe40007f5e0ff */
[----:B------:R-:W-:-:S02]  /*9c310*/  PRMT R10, R28, 0x5410, R25 ;  /* 0x000054101c0a7816 */ /* 0x000fc40000000019 */
[----:B------:R-:W-:Y:S02]  /*9c320*/  SHF.R.U32.HI R96, RZ, 0x8, R180 ;  /* 0x00000008ff607819 */ /* 0x000fe400000116b4 */
[----:B------:R-:W-:Y:S02]  /*9c330*/  SHF.R.U32.HI R28, RZ, 0x8, R30 ;  /* 0x00000008ff1c7819 */ /* 0x000fe4000001161e */
[----:B------:R-:W-:Y:S01]  /*9c340*/  SHF.R.U32.HI R25, RZ, 0x8, R29 ;  /* 0x00000008ff197819 */ /* 0x000fe2000001161d */
[----:B------:R-:W-:Y:S01]  /*9c350*/  IMAD.X R21, R24, 0x1, R7, P2 ;  /* 0x0000000118157824 */ /* 0x000fe200010e0607 */
[----:B------:R-:W-:Y:S02]  /*9c360*/  LOP3.LUT R96, R96, 0xffff, RZ, 0xc0, !PT ;  /* 0x0000ffff60607812 */ /* 0x000fe400078ec0ff */
[----:B------:R-:W-:Y:S02]  /*9c370*/  LOP3.LUT R28, R28, 0xffff, RZ, 0xc0, !PT ;  /* 0x0000ffff1c1c7812 */ /* 0x000fe400078ec0ff */
[----:B------:R-:W-:Y:S01]  /*9c380*/  LOP3.LUT R25, R25, 0xffff, RZ, 0xc0, !PT ;  /* 0x0000ffff19197812 */ /* 0x000fe200078ec0ff */
[----:B------:R0:W-:Y:S01]  /*9c390*/  STL [R1+0x511c], R10 ;  /* 0x00511c0a01007387 */ /* 0x0001e20000100800 */
[----:B------:R-:W-:-:S02]  /*9c3a0*/  LOP3.LUT R179, R179, 0xffff, RZ, 0xc0, !PT ;  /* 0x0000ffffb3b37812 */ /* 0x000fc400078ec0ff */
[--C-:B------:R-:W-:Y:S01]  /*9c3b0*/  PRMT R96, R96, 0x3340, R0.reuse ;  /* 0x0000334060607816 */ /* 0x100fe20000000000 */
[----:B------:R1:W-:Y:S01]  /*9c3c0*/  STL.64 [R1+0x988], R20 ;  /* 0x0009881401007387 */ /* 0x0003e20000100a00 */
[----:B0-----:R-:W-:Y:S02]  /*9c3d0*/  PRMT R10, R28, 0x3340, R25 ;  /* 0x000033401c0a7816 */ /* 0x001fe40000000019 */
[----:B------:R-:W-:Y:S01]  /*9c3e0*/  PRMT R25, R179, 0x3340, R0 ;  /* 0x00003340b3197816 */ /* 0x000fe20000000000 */
[----:B------:R-:W-:Y:S01]  /*9c3f0*/  STL [R1+0x5508], R96 ;  /* 0x0055086001007387 */ /* 0x000fe20000100800 */
[----:B-1----:R-:W-:-:S03]  /*9c400*/  IADD3 R20, P2, R242, R6, RZ ;  /* 0x00000006f2147210 */ /* 0x002fc60007f5e0ff */
[----:B------:R0:W-:Y:S02]  /*9c410*/  STL [R1+0x4bf0], R10 ;  /* 0x004bf00a01007387 */ /* 0x0001e40000100800 */
[----:B------:R-:W-:Y:S02]  /*9c420*/  IMAD.X R21, R24, 0x1, R5, P2 ;  /* 0x0000000118157824 */ /* 0x000fe400010e0605 */
[----:B------:R-:W3:Y:S01]  /*9c430*/  LDL.LU R246, [R1+0x47bc] ;  /* 0x0047bc0001f67983 */ /* 0x000ee20000300800 */
[----:B--2---:R-:W-:-:S03]  /*9c440*/  LOP3.LUT R30, R248, 0xffff, RZ, 0xc0, !PT ;  /* 0x0000fffff81e7812 */ /* 0x004fc600078ec0ff */
[----:B------:R-:W2:Y:S01]  /*9c450*/  LDL.LU R248, [R1+0x46c4] ;  /* 0x0046c40001f87983 */ /* 0x000ea20000300800 */
[----:B------:R-:W-:-:S03]  /*9c460*/  LOP3.LUT R29, R11, 0xffff, RZ, 0xc0, !PT ;  /* 0x0000ffff0b1d7812 */ /* 0x000fc600078ec0ff */
[----:B------:R-:W2:Y:S01]  /*9c470*/  LDL.LU R11, [R1+0xcfc] ;  /* 0x000cfc00010b7983 */ /* 0x000ea20000300800 */
[----:B------:R-:W-:-:S04]  /*9c480*/  PRMT R28, R30, 0x3340, R29 ;  /* 0x000033401e1c7816 */ /* 0x000fc8000000001d */
[----:B0-----:R-:W-:-:S05]  /*9c490*/  PRMT R10, R28, 0x5410, R25 ;  /* 0x000054101c0a7816 */ /* 0x001fca0000000019 */
[----:B------:R-:W-:Y:S04]  /*9c4a0*/  STL [R1+0x5118], R10 ;  /* 0x0051180a01007387 */ /* 0x000fe80000100800 */
[----:B------:R0:W-:Y:S02]  /*9c4b0*/  STL.64 [R1+0x980], R20 ;  /* 0x0009801401007387 */ /* 0x0001e40000100a00 */
[----:B0-----:R-:W-:-:S05]  /*9c4c0*/  IADD3 R20, P2, R242, R4, RZ ;  /* 0x00000004f2147210 */ /* 0x001fca0007f5e0ff */
[----:B------:R-:W-:Y:S01]  /*9c4d0*/  IMAD.X R21, R24, 0x1, R3, P2 ;  /* 0x0000000118157824 */ /* 0x000fe200010e0603 */
[----:B------:R-:W-:Y:S02]  /*9c4e0*/  SHF.R.U32.HI R24, RZ, 0x8, R29 ;  /* 0x00000008ff187819 */ /* 0x000fe4000001161d */
[----:B------:R-:W-:Y:S02]  /*9c4f0*/  LOP3.LUT R29, R244, 0xffff, RZ, 0xc0, !PT ;  /* 0x0000fffff41d7812 */ /* 0x000fe400078ec0ff */
[----:B------:R-:W-:Y:S04]  /*9c500*/  STL.64 [R1+0x978], R20 ;  /* 0x0009781401007387 */ /* 0x000fe80000100a00 */
[----:B------:R-:W2:Y:S01]  /*9c510*/  LDL.LU R244, [R1+0x4c44] ;  /* 0x004c440001f47983 */ /* 0x000ea20000300800 */
[----:B----4-:R-:W-:-:S03]  /*9c520*/  LOP3.LUT R28, R8, 0xffff, RZ, 0xc0, !PT ;  /* 0x0000ffff081c7812 */ /* 0x010fc600078ec0ff */
[----:B------:R-:W4:Y:S01]  /*9c530*/  LDL.LU R8, [R1+0x4764] ;  /* 0x0047640001087983 */ /* 0x000f220000300800 */
[----:B------:R-:W-:Y:S02]  /*9c540*/  SHF.R.U32.HI R25, RZ, 0x8, R30 ;  /* 0x00000008ff197819 */ /* 0x000fe4000001161e */
[----:B------:R-:W-:Y:S02]  /*9c550*/  LOP3.LUT R24, R24, 0xffff, RZ, 0xc0, !PT ;  /* 0x0000ffff18187812 */ /* 0x000fe400078ec0ff */
[----:B------:R-:W-:Y:S02]  /*9c560*/  LOP3.LUT R25, R25, 0xffff, RZ, 0xc0, !PT ;  /* 0x0000ffff19197812 */ /* 0x000fe400078ec0ff */
[----:B------:R-:W-:Y:S02]  /*9c570*/  LOP3.LUT R156, R156, 0xffff, RZ, 0xc0, !PT ;  /* 0x0000ffff9c9c7812 */ /* 0x000fe400078ec0ff */
[----:B------:R-:W-:Y:S02]  /*9c580*/  PRMT R121, R25, 0x3340, R24 ;  /* 0x0000334019797816 */ /* 0x000fe40000000018 */
[----:B------:R-:W-:-:S02]  /*9c590*/  PRMT R24, R156, 0x3340, R0 ;  /* 0x000033409c187816 */ /* 0x000fc40000000000 */
[----:B------:R-:W-:-:S04]  /*9c5a0*/  PRMT R25, R29, 0x3340, R28 ;  /* 0x000033401d197816 */ /* 0x000fc8000000001c */
[----:B------:R-:W-:Y:S02]  /*9c5b0*/  PRMT R10, R25, 0x5410, R24 ;  /* 0x00005410190a7816 */ /* 0x000fe40000000018 */
[----:B------:R-:W-:Y:S02]  /*9c5c0*/  SHF.R.U32.HI R25, RZ, 0x8, R29 ;  /* 0x00000008ff197819 */ /* 0x000fe4000001161d */
[----:B------:R-:W-:Y:S02]  /*9c5d0*/  SHF.R.U32.HI R24, RZ, 0x8, R28 ;  /* 0x00000008ff187819 */ /* 0x000fe4000001161c */
[----:B------:R-:W-:Y:S02]  /*9c5e0*/  LOP3.LUT R25, R25, 0xffff, RZ, 0xc0, !PT ;  /* 0x0000ffff19197812 */ /* 0x000fe400078ec0ff */
[----:B------:R-:W-:Y:S01]  /*9c5f0*/  LOP3.LUT R24, R24, 0xffff, RZ, 0xc0, !PT ;  /* 0x0000ffff18187812 */ /* 0x000fe200078ec0ff */
[----:B------:R0:W-:Y:S03]  /*9c600*/  STL [R1+0x5114], R10 ;  /* 0x0051140a01007387 */ /* 0x0001e60000100800 */
[----:B------:R-:W-:-:S02]  /*9c610*/  PRMT R12, R25, 0x3340, R24 ;  /* 0x00003340190c7816 */ /* 0x000fc40000000018 */
[----:B0-----:R-:W-:-:S03]  /*9c620*/  LOP3.LUT R10, R155, 0xffff, RZ, 0xc0, !PT ;  /* 0x0000ffff9b0a7812 */ /* 0x001fc600078ec0ff */
[----:B------:R-:W-:Y:S04]  /*9c630*/  STL [R1+0x4bc0], R12 ;  /* 0x004bc00c01007387 */ /* 0x000fe80000100800 */
[----:B------:R0:W-:Y:S01]  /*9c640*/  STL [R1+0x5180], R10 ;  /* 0x0051800a01007387 */ /* 0x0001e20000100800 */
[----:B---3--:R-:W-:-:S03]  /*9c650*/  LOP3.LUT R29, R246, 0xffff, RZ, 0xc0, !PT ;  /* 0x0000fffff61d7812 */ /* 0x008fc600078ec0ff */
[----:B------:R-:W3:Y:S01]  /*9c660*/  LDL.LU R246, [R1+0x4c60] ;  /* 0x004c600001f67983 */ /* 0x000ee20000300800 */
[----:B------:R-:W-:Y:S02]  /*9c670*/  PRMT R24, R10, 0x3340, R0 ;  /* 0x000033400a187816 */ /* 0x000fe40000000000 */
[----:B------:R-:W-:Y:S02]  /*9c680*/  LOP3.LUT R182, R182, 0xffff, RZ, 0xc0, !PT ;  /* 0x0000ffffb6b67812 */ /* 0x000fe400078ec0ff */
[----:B--2---:R-:W-:Y:S02]  /*9c690*/  LOP3.LUT R28, R248, 0xffff, RZ, 0xc0, !PT ;  /* 0x0000fffff81c7812 */ /* 0x004fe400078ec0ff */
[----:B------:R-:W2:Y:S02]  /*9c6a0*/  LDL.LU R248, [R1+0x4768] ;  /* 0x0047680001f87983 */ /* 0x000ea40000300800 */
[----:B------:R-:W-:Y:S02]  /*9c6b0*/  PRMT R25, R29, 0x3340, R28 ;  /* 0x000033401d197816 */ /* 0x000fe4000000001c */
[----:B------:R-:W-:-:S02]  /*9c6c0*/  SHF.R.U32.HI R29, RZ, 0x8, R29 ;  /* 0x00000008ff1d7819 */ /* 0x000fc4000001161d */
[----:B0-----:R-:W-:Y:S02]  /*9c6d0*/  PRMT R10, R25, 0x5410, R24 ;  /* 0x00005410190a7816 */ /* 0x001fe40000000018 */
[----:B------:R-:W-:Y:S02]  /*9c6e0*/  SHF.R.U32.HI R25, RZ, 0x8, R28 ;  /* 0x00000008ff197819 */ /* 0x000fe4000001161c */
[----:B------:R-:W-:Y:S02]  /*9c6f0*/  LOP3.LUT R28, R29, 0xffff, RZ, 0xc0, !PT ;  /* 0x0000ffff1d1c7812 */ /* 0x000fe400078ec0ff */
[----:B------:R-:W-:Y:S02]  /*9c700*/  LOP3.LUT R25, R25, 0xffff, RZ, 0xc0, !PT ;  /* 0x0000ffff19197812 */ /* 0x000fe400078ec0ff */
[----:B------:R-:W-:Y:S02]  /*9c710*/  SHF.R.S32.HI R24, RZ, 0x1f, R11 ;  /* 0x0000001fff187819 */ /* 0x000fe4000001140b */
[----:B------:R-:W-:Y:S01]  /*9c720*/  IADD3 R20, P2, R11, R2, RZ ;  /* 0x000000020b147210 */ /* 0x000fe20007f5e0ff */
[----:B------:R0:W-:Y:S04]  /*9c730*/  STL [R1+0x5108], R10 ;  /* 0x0051080a01007387 */ /* 0x0001e80000100800 */
[----:B------:R-:W-:Y:S01]  /*9c740*/  IMAD.X R21, R24, 0x1, R13, P2 ;  /* 0x0000000118157824 */ /* 0x000fe200010e060d */
[----:B0-----:R-:W-:-:S02]  /*9c750*/  PRMT R10, R28, 0x3340, R25 ;  /* 0x000033401c0a7816 */ /* 0x001fc40000000019 */
[----:B------:R-:W-:Y:S02]  /*9c760*/  PRMT R25, R182, 0x3340, R0 ;  /* 0x00003340b6197816 */ /* 0x000fe40000000000 */
[----:B------:R-:W-:Y:S04]  /*9c770*/  STL.64 [R1+0x970], R20 ;  /* 0x0009701401007387 */ /* 0x000fe80000100a00 */
[----:B------:R-:W-:Y:S01]  /*9c780*/  STL [R1+0x4f30], R10 ;  /* 0x004f300a01007387 */ /* 0x000fe20000100800 */
[----:B------:R-:W-:-:S03]  /*9c790*/  LOP3.LUT R30, R244, 0xffff, RZ, 0xc0, !PT ;  /* 0x0000fffff41e7812 */ /* 0x000fc600078ec0ff */
[----:B------:R-:W2:Y:S01]  /*9c7a0*/  LDL.LU R244, [R1+0x47c4] ;  /* 0x0047c40001f47983 */ /* 0x000ea20000300800 */
[----:B----4-:R-:W-:-:S04]  /*9c7b0*/  LOP3.LUT R29, R8, 0xffff, RZ, 0xc0, !PT ;  /* 0x0000ffff081d7812 */ /* 0x010fc800078ec0ff */
[----:B------:R-:W-:-:S04]  /*9c7c0*/  PRMT R28, R30, 0x3340, R29 ;  /* 0x000033401e1c7816 */ /* 0x000fc8000000001d */
[----:B------:R-:W-:-:S05]  /*9c7d0*/  PRMT R8, R28, 0x5410, R25 ;  /* 0x000054101c087816 */ /* 0x000fca0000000019 */
[----:B------:R0:W-:Y:S04]  /*9c7e0*/  STL [R1+0x500c], R8 ;  /* 0x00500c0801007387 */ /* 0x0001e80000100800 */
[----:B0-----:R-:W4:Y:S01]  /*9c7f0*/  LDL.LU R8, [R1+0x46d8] ;  /* 0x0046d80001087983 */ /* 0x001f220000300800 */
[----:B------:R-:W-:Y:S02]  /*9c800*/  SHF.R.U32.HI R28, RZ, 0x8, R30 ;  /* 0x00000008ff1c7819 */ /* 0x000fe4000001161e */
[----:B------:R-:W-:Y:S02]  /*9c810*/  SHF.R.U32.HI R25, RZ, 0x8, R29 ;  /* 0x00000008ff197819 */ /* 0x000fe4000001161d */
[----:B------:R-:W-:Y:S02]  /*9c820*/  IADD3 R20, P2, R11, R0, RZ ;  /* 0x000000000b147210 */ /* 0x000fe40007f5e0ff */
[----:B------:R-:W-:-:S02]  /*9c830*/  LOP3.LUT R28, R28, 0xffff, RZ, 0xc0, !PT ;  /* 0x0000ffff1c1c7812 */ /* 0x000fc400078ec0ff */
[----:B------:R-:W-:Y:S01]  /*9c840*/  LOP3.LUT R25, R25, 0xffff, RZ, 0xc0, !PT ;  /* 0x0000ffff19197812 */ /* 0x000fe200078ec0ff */
[----:B------:R-:W-:Y:S01]  /*9c850*/  IMAD.X R21, R24, 0x1, R7, P2 ;  /* 0x0000000118157824 */ /* 0x000fe200010e0607 */
[----:B------:R-:W-:Y:S02]  /*9c860*/  LOP3.LUT R181, R181, 0xffff, RZ, 0xc0, !PT ;  /* 0x0000ffffb5b57812 */ /* 0x000fe400078ec0ff */
[----:B------:R-:W-:Y:S02]  /*9c870*/  PRMT R120, R28, 0x3340, R25 ;  /* 0x000033401c787816 */ /* 0x000fe40000000019 */
[----:B------:R-:W-:Y:S01]  /*9c880*/  PRMT R25, R181, 0x3340, R0 ;  /* 0x00003340b5197816 */ /* 0x000fe20000000000 */
[----:B------:R0:W-:Y:S04]  /*9c890*/  STL.64 [R1+0x968], R20 ;  /* 0x0009681401007387 */ /* 0x0001e80000100a00 */
[----:B------:R-:W4:Y:S01]  /*9c8a0*/  LDL.LU R240, [R1+0x47c8] ;  /* 0x0047c80001f07983 */ /* 0x000f220000300800 */
[----:B---3--:R-:W-:-:S03]  /*9c8b0*/  LOP3.LUT R30, R246, 0xffff, RZ, 0xc0, !PT ;  /* 0x0000fffff61e7812 */ /* 0x008fc600078ec0ff */
[----:B------:R-:W3:Y:S01]  /*9c8c0*/  LDL.LU R242, [R1+0x46d4] ;  /* 0x0046d40001f27983 */ /* 0x000ee20000300800 */
[----:B0-----:R-:W-:-:S05]  /*9c8d0*/  IADD3 R20, P2, R11, R6, RZ ;  /* 0x000000060b147210 */ /* 0x001fca0007f5e0ff */
[----:B------:R-:W-:Y:S01]  /*9c8e0*/  IMAD.X R21, R24, 0x1, R5, P2 ;  /* 0x0000000118157824 */ /* 0x000fe200010e0605 */
[----:B--2---:R-:W-:-:S04]  /*9c8f0*/  LOP3.LUT R29, R248, 0xffff, RZ, 0xc0, !PT ;  /* 0x0000fffff81d7812 */ /* 0x004fc800078ec0ff */
[----:B------:R-:W-:-:S04]  /*9c900*/  PRMT R28, R30, 0x3340, R29 ;  /* 0x000033401e1c7816 */ /* 0x000fc8000000001d */
[----:B------:R-:W-:-:S05]  /*9c910*/  PRMT R10, R28, 0x5410, R25 ;  /* 0x000054101c0a7816 */ /* 0x000fca0000000019 */
[----:B------:R0:W-:Y:S04]  /*9c920*/  STL [R1+0x5004], R10 ;  /* 0x0050040a01007387 */ /* 0x0001e80000100800 */
[----:B------:R-:W2:Y:S01]  /*9c930*/  LDL.LU R246, [R1+0x4c9c] ;  /* 0x004c9c0001f67983 */ /* 0x000ea20000300800 */
[----:B0-----:R-:W-:-:S03]  /*9c940*/  IADD3 R10, P2, R11, R4, RZ ;  /* 0x000000040b0a7210 */ /* 0x001fc60007f5e0ff */
[----:B------:R-:W-:Y:S02]  /*9c950*/  STL.64 [R1+0x960], R20 ;  /* 0x0009601401007387 */ /* 0x000fe40000100a00 */
[----:B------:R-:W-:Y:S02]  /*9c960*/  IMAD.X R11, R24, 0x1, R3, P2 ;  /* 0x00000001180b7824 */ /* 0x000fe400010e0603 */
[----:B------:R-:W2:Y:S04]  /*9c970*/  LDL.LU R248, [R1+0x4770] ;  /* 0x0047700001f87983 */ /* 0x000ea80000300800 */
[----:B------:R0:W-:Y:S04]  /*9c980*/  STL.64 [R1+0x958], R10 ;  /* 0x0009580a01007387 */ /* 0x0001e80000100a00 */
[----:B0-----:R-:W2:Y:S01]  /*9c990*/  LDL.LU R11, [R1+0x4ca0] ;  /* 0x004ca000010b7983 */ /* 0x001ea20000300800 */
[----:B----4-:R-:W-:-:S03]  /*9c9a0*/  LOP3.LUT R28, R8, 0xffff, RZ, 0xc0, !PT ;  /* 0x0000ffff081c7812 */ /* 0x010fc600078ec0ff */
[----:B------:R-:W4:Y:S01]  /*9c9b0*/  LDL.LU R8, [R1+0x476c] ;  /* 0x00476c0001087983 */ /* 0x000f220000300800 */
[----:B------:R-:W-:Y:S02]  /*9c9c0*/  SHF.R.U32.HI R25, RZ, 0x8, R30 ;  /* 0x00000008ff197819 */ /* 0x000fe4000001161e */
[----:B------:R-:W-:Y:S02]  /*9c9d0*/  SHF.R.U32.HI R24, RZ, 0x8, R29 ;  /* 0x00000008ff187819 */ /* 0x000fe4000001161d */
[----:B------:R-:W-:Y:S02]  /*9c9e0*/  LOP3.LUT R25, R25, 0xffff, RZ, 0xc0, !PT ;  /* 0x0000ffff19197812 */ /* 0x000fe400078ec0ff */
[----:B------:R-:W-:Y:S02]  /*9c9f0*/  LOP3.LUT R24, R24, 0xffff, RZ, 0xc0, !PT ;  /* 0x0000ffff18187812 */ /* 0x000fe400078ec0ff */
[----:B------:R-:W-:Y:S02]  /*9ca00*/  LOP3.LUT R29, R244, 0xffff, RZ, 0xc0, !PT ;  /* 0x0000fffff41d7812 */ /* 0x000fe400078ec0ff */
[----:B------:R-:W-:Y:S01]  /*9ca10*/  LOP3.LUT R157, R157, 0xffff, RZ, 0xc0, !PT ;  /* 0x0000ffff9d9d7812 */ /* 0x000fe200078ec0ff */
[----:B------:R-:W4:Y:S01]  /*9ca20*/  LDL.LU R244, [R1+0xcf8] ;  /* 0x000cf80001f47983 */ /* 0x000f220000300800 */
[----:B------:R-:W-:-:S02]  /*9ca30*/  PRMT R118, R25, 0x3340, R24 ;  /* 0x0000334019767816 */ /* 0x000fc40000000018 */
[----:B------:R-:W-:Y:S02]  /*9ca40*/  PRMT R24, R157, 0x3340, R0 ;  /* 0x000033409d187816 */ /* 0x000fe40000000000 */
[----:B------:R-:W-:-:S04]  /*9ca50*/  PRMT R25, R29, 0x3340, R28 ;  /* 0x000033401d197816 */ /* 0x000fc8000000001c */
[----:B------:R-:W-:Y:S02]  /*9ca60*/  PRMT R10, R25, 0x5410, R24 ;  /* 0x00005410190a7816 */ /* 0x000fe40000000018 */
[----:B------:R-:W-:Y:S02]  /*9ca70*/  SHF.R.U32.HI R25, RZ, 0x8, R29 ;  /* 0x00000008ff197819 */ /* 0x000fe4000001161d */
[----:B------:R-:W-:Y:S02]  /*9ca80*/  SHF.R.U32.HI R24, RZ, 0x8, R28 ;  /* 0x00000008ff187819 */ /* 0x000fe4000001161c */
[----:B------:R-:W-:Y:S02]  /*9ca90*/  LOP3.LUT R25, R25, 0xffff, RZ, 0xc0, !PT ;  /* 0x0000ffff19197812 */ /* 0x000fe400078ec0ff */
[----:B------:R-:W-:Y:S02]  /*9caa0*/  LOP3.LUT R24, R24, 0xffff, RZ, 0xc0, !PT ;  /* 0x0000ffff18187812 */ /* 0x000fe400078ec0ff */
[----:B------:R-:W-:-:S02]  /*9cab0*/  LOP3.LUT R112, R240, 0xffff, RZ, 0xc0, !PT ;  /* 0x0000fffff0707812 */ /* 0x000fc400078ec0ff */
[----:B---3--:R-:W-:Y:S02]  /*9cac0*/  LOP3.LUT R124, R242, 0xffff, RZ, 0xc0, !PT ;  /* 0x0000fffff27c7812 */ /* 0x008fe400078ec0ff */
[----:B------:R-:W-:Y:S02]  /*9cad0*/  PRMT R117, R25, 0x3340, R24 ;  /* 0x0000334019757816 */ /* 0x000fe40000000018 */
[----:B------:R-:W-:Y:S02]  /*9cae0*/  SHF.R.U32.HI R25, RZ, 0x8, R112 ;  /* 0x00000008ff197819 */ /* 0x000fe40000011670 */
[----:B------:R-:W-:Y:S02]  /*9caf0*/  SHF.R.U32.HI R24, RZ, 0x8, R124 ;  /* 0x00000008ff187819 */ /* 0x000fe4000001167c */
[----:B------:R-:W-:Y:S02]  /*9cb00*/  LOP3.LUT R25, R25, 0xffff, RZ, 0xc0, !PT ;  /* 0x0000ffff19197812 */ /* 0x000fe400078ec0ff */
[----:B------:R-:W-:Y:S01]  /*9cb10*/  LOP3.LUT R24, R24, 0xffff, RZ, 0xc0, !PT ;  /* 0x0000ffff18187812 */ /* 0x000fe200078ec0ff */
[----:B------:R0:W-:Y:S03]  /*9cb20*/  STL [R1+0x50f0], R10 ;  /* 0x0050f00a01007387 */ /* 0x0001e60000100800 */
[----:B0-----:R-:W-:-:S05]  /*9cb30*/  PRMT R10, R25, 0x3340, R24 ;  /* 0x00003340190a7816 */ /* 0x001fca0000000018 */
[----:B------:R0:W-:Y:S01]  /*9cb40*/  STL [R1+0x4c44], R10 ;  /* 0x004c440a01007387 */ /* 0x0001e20000100800 */
[----:B--2---:R-:W-:-:S03]  /*9cb50*/  LOP3.LUT R29, R248, 0xffff, RZ, 0xc0, !PT ;  /* 0x0000fffff81d7812 */ /* 0x004fc600078ec0ff */
[----:B------:R-:W2:Y:S01]  /*9cb60*/  LDL.LU R248, [R1+0x47cc] ;  /* 0x0047cc0001f87983 */ /* 0x000ea20000300800 */
[----:B----4-:R-:W-:-:S03]  /*9cb70*/  LOP3.LUT R28, R8, 0xffff, RZ, 0xc0, !PT ;  /* 0x0000ffff081c7812 */ /* 0x010fc600078ec0ff */
[----:B------:R-:W3:Y:S01]  /*9cb80*/  LDL.LU R8, [R1+0x46dc] ;  /* 0x0046dc0001087983 */ /* 0x000ee20000300800 */
[----:B------:R-:W-:Y:S02]  /*9cb90*/  LOP3.LUT R34, R246, 0xffff, RZ, 0xc0, !PT ;  /* 0x0000fffff6227812 */ /* 0x000fe400078ec0ff */
[----:B------:R-:W-:Y:S02]  /*9cba0*/  LOP3.LUT R186, R186, 0xffff, RZ, 0xc0, !PT ;  /* 0x0000ffffbaba7812 */ /* 0x000fe400078ec0ff */
[----:B------:R-:W-:Y:S02]  /*9cbb0*/  PRMT R25, R34, 0x3340, R29 ;  /* 0x0000334022197816 */ /* 0x000fe4000000001d */
[----:B------:R-:W-:Y:S02]  /*9cbc0*/  PRMT R24, R186, 0x3340, R0 ;  /* 0x00003340ba187816 */ /* 0x000fe40000000000 */
[----:B------:R-:W-:Y:S02]  /*9cbd0*/  LOP3.LUT R30, R11, 0xffff, RZ, 0xc0, !PT ;  /* 0x0000ffff0b1e7812 */ /* 0x000fe400078ec0ff */
[----:B------:R-:W-:-:S02]  /*9cbe0*/  LOP3.LUT R183, R183, 0xffff, RZ, 0xc0, !PT ;  /* 0x0000ffffb7b77812 */ /* 0x000fc400078ec0ff */
[----:B0-----:R-:W-:Y:S02]  /*9cbf0*/  PRMT R10, R25, 0x5410, R24 ;  /* 0x00005410190a7816 */ /* 0x001fe40000000018 */
[----:B------:R-:W-:Y:S02]  /*9cc00*/  PRMT R24, R183, 0x3340, R0 ;  /* 0x00003340b7187816 */ /* 0x000fe40000000000 */
[----:B------:R-:W-:Y:S01]  /*9cc10*/  PRMT R25, R30, 0x3340, R28 ;  /* 0x000033401e197816 */ /* 0x000fe2000000001c */
[----:B------:R0:W-:Y:S03]  /*9cc20*/  STL [R1+0x4ff4], R10 ;  /* 0x004ff40a01007387 */ /* 0x0001e60000100800 */
[----:B------:R-:W-:Y:S02]  /*9cc30*/  PRMT R20, R25, 0x5410, R24 ;  /* 0x0000541019147816 */ /* 0x000fe40000000018 */
[----:B------:R-:W-:-:S02]  /*9cc40*/  SHF.R.S32.HI R24, RZ, 0x1f, R244 ;  /* 0x0000001fff187819 */ /* 0x000fc400000114f4 */
[----:B0-----:R-:W-:Y:S01]  /*9cc50*/  IADD3 R10, P2, R244, R2, RZ ;  /* 0x00000002f40a7210 */ /* 0x001fe20007f5e0ff */
[----:B------:R-:W-:Y:S04]  /*9cc60*/  STL [R1+0x530c], R20 ;  /* 0x00530c1401007387 */ /* 0x000fe80000100800 */
[----:B------:R-:W-:Y:S01]  /*9cc70*/  IMAD.X R11, R24, 0x1, R13, P2 ;  /* 0x00000001180b7824 */ /* 0x000fe200010e060d */
[----:B------:R-:W4:Y:S01]  /*9cc80*/  LDL.LU R246, [R1+0x47d0] ;  /* 0x0047d00001f67983 */ /* 0x000f220000300800 */
[----:B------:R-:W-:-:S03]  /*9cc90*/  SHF.R.U32.HI R37, RZ, 0x8, R34 ;  /* 0x00000008ff257819 */ /* 0x000fc60000011622 */
[----:B------:R0:W-:Y:S01]  /*9cca0*/  STL.64 [R1+0x948], R10 ;  /* 0x0009480a01007387 */ /* 0x0001e20000100a00 */
[----:B------:R-:W-:Y:S02]  /*9ccb0*/  SHF.R.U32.HI R34, RZ, 0x8, R29 ;  /* 0x00000008ff227819 */ /* 0x000fe4000001161d */
[----:B------:R-:W-:Y:S02]  /*9ccc0*/  SHF.R.U32.HI R30, RZ, 0x8, R30 ;  /* 0x00000008ff1e7819 */ /* 0x000fe4000001161e */
[----:B------:R-:W-:Y:S01]  /*9ccd0*/  SHF.R.U32.HI R25, RZ, 0x8, R28 ;  /* 0x00000008ff197819 */ /* 0x000fe2000001161c */
[----:B0-----:R-:W4:Y:S01]  /*9cce0*/  LDL.LU R11, [R1+0x46e4] ;  /* 0x0046e400010b7983 */ /* 0x001f220000300800 */
[----:B------:R-:W-:Y:S02]  /*9ccf0*/  LOP3.LUT R29, R37, 0xffff, RZ, 0xc0, !PT ;  /* 0x0000ffff251d7812 */ /* 0x000fe400078ec0ff */
[----:B------:R-:W-:Y:S02]  /*9cd00*/  LOP3.LUT R28, R34, 0xffff, RZ, 0xc0, !PT ;  /* 0x0000ffff221c7812 */ /* 0x000fe400078ec0ff */
[----:B------:R-:W-:-:S02]  /*9cd10*/  LOP3.LUT R30, R30, 0xffff, RZ, 0xc0, !PT ;  /* 0x0000ffff1e1e7812 */ /* 0x000fc400078ec0ff */
[----:B------:R-:W-:Y:S02]  /*9cd20*/  LOP3.LUT R25, R25, 0xffff, RZ, 0xc0, !PT ;  /* 0x0000ffff19197812 */ /* 0x000fe400078ec0ff */
[----:B------:R-:W-:Y:S02]  /*9cd30*/  IADD3 R20, P2, R244, R0, RZ ;  /* 0x00000000f4147210 */ /* 0x000fe40007f5e0ff */
[----:B------:R-:W-:Y:S02]  /*9cd40*/  PRMT R12, R29, 0x3340, R28 ;  /* 0x000033401d0c7816 */ /* 0x000fe4000000001c */
[----:B------:R-:W-:Y:S01]  /*9cd50*/  PRMT R10, R30, 0x3340, R25 ;  /* 0x000033401e0a7816 */ /* 0x000fe20000000019 */
[----:B------:R-:W-:Y:S02]  /*9cd60*/  IMAD.X R21, R24, 0x1, R7, P2 ;  /* 0x0000000118157824 */ /* 0x000fe400010e0607 */
[----:B------:R-:W-:Y:S04]  /*9cd70*/  STL [R1+0x4bb0], R12 ;  /* 0x004bb00c01007387 */ /* 0x000fe80000100800 */
[----:B------:R-:W-:Y:S04]  /*9cd80*/  STL [R1+0x47c8], R10 ;  /* 0x0047c80a01007387 */ /* 0x000fe80000100800 */
[----:B------:R0:W-:Y:S01]  /*9cd90*/  STL.64 [R1+0x950], R20 ;  /* 0x0009501401007387 */ /* 0x0001e20000100a00 */
[----:B--2---:R-:W-:-:S03]  /*9cda0*/  LOP3.LUT R30, R248, 0xffff, RZ, 0xc0, !PT ;  /* 0x0000fffff81e7812 */ /* 0x004fc600078ec0ff */
[----:B------:R-:W2:Y:S01]  /*9cdb0*/  LDL.LU R248, [R1+0x4cdc] ;  /* 0x004cdc0001f87983 */ /* 0x000ea20000300800 */
[----:B---3--:R-:W-:-:S03]  /*9cdc0*/  LOP3.LUT R29, R8, 0xffff, RZ, 0xc0, !PT ;  /* 0x0000ffff081d7812 */ /* 0x008fc600078ec0ff */
[----:B------:R-:W3:Y:S01]  /*9cdd0*/  LDL.LU R8, [R1+0x4778] ;  /* 0x0047780001087983 */ /* 0x000ee20000300800 */
[----:B------:R-:W-:Y:S02]  /*9cde0*/  LOP3.LUT R158, R158, 0xffff, RZ, 0xc0, !PT ;  /* 0x0000ffff9e9e7812 */ /* 0x000fe400078ec0ff */
[----:B------:R-:W-:Y:S02]  /*9cdf0*/  PRMT R28, R30, 0x3340, R29 ;  /* 0x000033401e1c7816 */ /* 0x000fe4000000001d */
[----:B------:R-:W-:Y:S02]  /*9ce00*/  PRMT R25, R158, 0x3340, R0 ;  /* 0x000033409e197816 */ /* 0x000fe40000000000 */
[----:B0-----:R-:W-:Y:S02]  /*9ce10*/  IADD3 R20, P2, R244, R6, RZ ;  /* 0x00000006f4147210 */ /* 0x001fe40007f5e0ff */
[----:B------:R-:W-:-:S03]  /*9ce20*/  PRMT R249, R28, 0x5410, R25 ;  /* 0x000054101cf97816 */ /* 0x000fc60000000019 */
[----:B------:R-:W-:Y:S02]  /*9ce30*/  IMAD.X R21, R24, 0x1, R5, P2 ;  /* 0x0000000118157824 */ /* 0x000fe400010e0605 */
[----:B------:R-:W-:Y:S04]  /*9ce40*/  STL [R1+0x5310], R249 ;  /* 0x005310f901007387 */ /* 0x000fe80000100800 */
[----:B------:R0:W-:Y:S01]  /*9ce50*/  STL.64 [R1+0x940], R20 ;  /* 0x0009401401007387 */ /* 0x0001e20000100a00 */
[----:B------:R-:W-:Y:S02]  /*9ce60*/  SHF.R.U32.HI R25, RZ, 0x8, R30 ;  /* 0x00000008ff197819 */ /* 0x000fe4000001161e */
[----:B0-----:R-:W-:-:S05]  /*9ce70*/  IADD3 R20, P2, R244, R4, RZ ;  /* 0x00000004f4147210 */ /* 0x001fca0007f5e0ff */
[----:B------:R-:W-:Y:S01]  /*9ce80*/  IMAD.X R21, R24, 0x1, R3, P2 ;  /* 0x0000000118157824 */ /* 0x000fe200010e0603 */
[----:B------:R-:W-:Y:S02]  /*9ce90*/  SHF.R.U32.HI R24, RZ, 0x8, R29 ;  /* 0x00000008ff187819 */ /* 0x000fe4000001161d */
[----:B------:R-:W-:Y:S02]  /*9cea0*/  LOP3.LUT R25, R25, 0xffff, RZ, 0xc0, !PT ;  /* 0x0000ffff19197812 */ /* 0x000fe400078ec0ff */
[----:B------:R-:W-:Y:S01]  /*9ceb0*/  LOP3.LUT R24, R24, 0xffff, RZ, 0xc0, !PT ;  /* 0x0000ffff18187812 */ /* 0x000fe200078ec0ff */
[----:B------:R-:W-:Y:S03]  /*9cec0*/  STL.64 [R1+0x938], R20 ;  /* 0x0009381401007387 */ /* 0x000fe60000100a00 */
[----:B------:R-:W-:Y:S01]  /*9ced0*/  PRMT R10, R25, 0x3340, R24 ;  /* 0x00003340190a7816 */ /* 0x000fe20000000018 */
[----:B------:R-:W3:Y:S01]  /*9cee0*/  LDL.LU R244, [R1+0x4cf0] ;  /* 0x004cf00001f47983 */ /* 0x000ee20000300800 */
[----:B----4-:R-:W-:-:S03]  /*9cef0*/  LOP3.LUT R25, R246, 0xffff, RZ, 0xc0, !PT ;  /* 0x0000fffff6197812 */ /* 0x010fc600078ec0ff */
[----:B------:R0:W-:Y:S04]  /*9cf00*/  STL [R1+0x47cc], R10 ;  /* 0x0047cc0a01007387 */ /* 0x0001e80000100800 */
[----:B------:R-:W4:Y:S01]  /*9cf10*/  LDL.LU R246, [R1+0x4774] ;  /* 0x0047740001f67983 */ /* 0x000f220000300800 */
[----:B------:R-:W-:Y:S02]  /*9cf20*/  LOP3.LUT R24, R11, 0xffff, RZ, 0xc0, !PT ;  /* 0x0000ffff0b187812 */ /* 0x000fe400078ec0ff */
[----:B------:R-:W-:Y:S01]  /*9cf30*/  SHF.R.U32.HI R28, RZ, 0x8, R25 ;  /* 0x00000008ff1c7819 */ /* 0x000fe20000011619 */
[----:B------:R-:W4:Y:S01]  /*9cf40*/  LDL.LU R11, [R1+0xcf4] ;  /* 0x000cf400010b7983 */ /* 0x000f220000300800 */
[--C-:B------:R-:W-:Y:S02]  /*9cf50*/  PRMT R142, R25, 0x3340, R24.reuse ;  /* 0x00003340198e7816 */ /* 0x100fe40000000018 */
[----:B------:R-:W-:-:S02]  /*9cf60*/  SHF.R.U32.HI R24, RZ, 0x8, R24 ;  /* 0x00000008ff187819 */ /* 0x000fc40000011618 */
[----:B------:R-:W-:Y:S02]  /*9cf70*/  LOP3.LUT R25, R28, 0xffff, RZ, 0xc0, !PT ;  /* 0x0000ffff1c197812 */ /* 0x000fe400078ec0ff */
[----:B------:R-:W-:-:S04]  /*9cf80*/  LOP3.LUT R24, R24, 0xffff, RZ, 0xc0, !PT ;  /* 0x0000ffff18187812 */ /* 0x000fc800078ec0ff */
[----:B0-----:R-:W-:-:S05]  /*9cf90*/  PRMT R10, R25, 0x3340, R24 ;  /* 0x00003340190a7816 */ /* 0x001fca0000000018 */
[----:B------:R0:W-:Y:S01]  /*9cfa0*/  STL [R1+0x47c0], R10 ;  /* 0x0047c00a01007387 */ /* 0x0001e20000100800 */
[----:B--2---:R-:W-:-:S03]  /*9cfb0*/  LOP3.LUT R29, R248, 0xffff, RZ, 0xc0, !PT ;  /* 0x0000fffff81d7812 */ /* 0x004fc600078ec0ff */
[----:B------:R-:W2:Y:S01]  /*9cfc0*/  LDL.LU R248, [R1+0x47d4] ;  /* 0x0047d40001f87983 */ /* 0x000ea20000300800 */
[----:B---3--:R-:W-:-:S03]  /*9cfd0*/  LOP3.LUT R28, R8, 0xffff, RZ, 0xc0, !PT ;  /* 0x0000ffff081c7812 */ /* 0x008fc600078ec0ff */
[----:B------:R-:W3:Y:S01]  /*9cfe0*/  LDL.LU R8, [R1+0x46e8] ;  /* 0x0046e80001087983 */ /* 0x000ee20000300800 */
[----:B------:R-:W-:Y:S02]  /*9cff0*/  LOP3.LUT R188, R188, 0xffff, RZ, 0xc0, !PT ;  /* 0x0000ffffbcbc7812 */ /* 0x000fe400078ec0ff */
        /* <DEDUP_REMOVED lines=8> */
[----:B0-----:R-:W-:Y:S02]  /*9d080*/  PRMT R10, R25, 0x3340, R24 ;  /* 0x00003340190a7816 */ /* 0x001fe40000000018 */
[----:B------:R-:W-:Y:S02]  /*9d090*/  PRMT R24, R187, 0x3340, R0 ;  /* 0x00003340bb187816 */ /* 0x000fe40000000000 */
[----:B------:R-:W-:-:S04]  /*9d0a0*/  SHF.R.U32.HI R188, RZ, 0x8, R188 ;  /* 0x00000008ffbc7819 */ /* 0x000fc800000116bc */
[----:B------:R-:W-:Y:S02]  /*9d0b0*/  LOP3.LUT R188, R188, 0xffff, RZ, 0xc0, !PT ;  /* 0x0000ffffbcbc7812 */ /* 0x000fe400078ec0ff */
[----:B------:R-:W-:Y:S02]  /*9d0c0*/  LOP3.LUT R29, R244, 0xffff, RZ, 0xc0, !PT ;  /* 0x0000fffff41d7812 */ /* 0x000fe400078ec0ff */
[----:B----4-:R-:W-:-:S04]  /*9d0d0*/  LOP3.LUT R28, R246, 0xffff, RZ, 0xc0, !PT ;  /* 0x0000fffff61c7812 */ /* 0x010fc800078ec0ff */
[----:B------:R-:W-:Y:S02]  /*9d0e0*/  PRMT R25, R29, 0x3340, R28 ;  /* 0x000033401d197816 */ /* 0x000fe4000000001c */
[----:B------:R-:W-:Y:S02]  /*9d0f0*/  IADD3 R20, P2, R11, R2, RZ ;  /* 0x000000020b147210 */ /* 0x000fe40007f5e0ff */
[----:B------:R-:W-:Y:S02]  /*9d100*/  PRMT R235, R25, 0x5410, R24 ;  /* 0x0000541019eb7816 */ /* 0x000fe40000000018 */
[----:B------:R-:W-:Y:S02]  /*9d110*/  SHF.R.S32.HI R24, RZ, 0x1f, R11 ;  /* 0x0000001fff187819 */ /* 0x000fe4000001140b */
[----:B------:R-:W-:Y:S02]  /*9d120*/  SHF.R.U32.HI R29, RZ, 0x8, R29 ;  /* 0x00000008ff1d7819 */ /* 0x000fe4000001161d */
[----:B------:R-:W-:Y:S01]  /*9d130*/  SHF.R.U32.HI R25, RZ, 0x8, R28 ;  /* 0x00000008ff197819 */ /* 0x000fe2000001161c */
[----:B------:R-:W-:Y:S01]  /*9d140*/  IMAD.X R21, R24, 0x1, R13, P2 ;  /* 0x0000000118157824 */ /* 0x000fe200010e060d */
[----:B------:R-:W-:-:S02]  /*9d150*/  LOP3.LUT R28, R29, 0xffff, RZ, 0xc0, !PT ;  /* 0x0000ffff1d1c7812 */ /* 0x000fc400078ec0ff */
[----:B------:R-:W-:Y:S01]  /*9d160*/  LOP3.LUT R25, R25, 0xffff, RZ, 0xc0, !PT ;  /* 0x0000ffff19197812 */ /* 0x000fe200078ec0ff */
[----:B------:R-:W-:Y:S01]  /*9d170*/  STL [R1+0x5314], R221 ;  /* 0x005314dd01007387 */ /* 0x000fe20000100800 */
[----:B------:R-:W-:-:S03]  /*9d180*/  PRMT R188, R188, 0x3340, R0 ;  /* 0x00003340bcbc7816 */ /* 0x000fc60000000000 */
[----:B------:R0:W-:Y:S04]  /*9d190*/  STL [R1+0x47c4], R10 ;  /* 0x0047c40a01007387 */ /* 0x0001e80000100800 */
[----:B------:R-:W-:Y:S04]  /*9d1a0*/  STL [R1+0x5318], R235 ;  /* 0x005318eb01007387 */ /* 0x000fe80000100800 */
[----:B------:R1:W-:Y:S01]  /*9d1b0*/  STL.64 [R1+0x930], R20 ;  /* 0x0009301401007387 */ /* 0x0003e20000100a00 */
[----:B0-----:R-:W-:-:S03]  /*9d1c0*/  PRMT R10, R28, 0x3340, R25 ;  /* 0x000033401c0a7816 */ /* 0x001fc60000000019 */
[----:B------:R-:W-:Y:S04]  /*9d1d0*/  STL [R1+0x54ec], R188 ;  /* 0x0054ecbc01007387 */ /* 0x000fe80000100800 */
[----:B------:R-:W4:Y:S04]  /*9d1e0*/  LDL.LU R240, [R1+0x47d8] ;  /* 0x0047d80001f07983 */ /* 0x000f280000300800 */
[----:B------:R0:W-:Y:S04]  /*9d1f0*/  STL [R1+0x47bc], R10 ;  /* 0x0047bc0a01007387 */ /* 0x0001e80000100800 */
[----:B------:R-:W4:Y:S01]  /*9d200*/  LDL.LU R242, [R1+0x46ec] ;  /* 0x0046ec0001f27983 */ /* 0x000f220000300800 */
[----:B--2---:R-:W-:-:S03]  /*9d210*/  LOP3.LUT R30, R248, 0xffff, RZ, 0xc0, !PT ;  /* 0x0000fffff81e7812 */ /* 0x004fc600078ec0ff */
[----:B------:R-:W2:Y:S01]  /*9d220*/  LDL.LU R248, [R1+0x4d1c] ;  /* 0x004d1c0001f87983 */ /* 0x000ea20000300800 */
[----:B---3--:R-:W-:-:S03]  /*9d230*/  LOP3.LUT R29, R8, 0xffff, RZ, 0xc0, !PT ;  /* 0x0000ffff081d7812 */ /* 0x008fc600078ec0ff */
[----:B------:R-:W3:Y:S01]  /*9d240*/  LDL.LU R8, [R1+0x4780] ;  /* 0x0047800001087983 */ /* 0x000ee20000300800 */
[----:B------:R-:W-:Y:S02]  /*9d250*/  LOP3.LUT R160, R160, 0xffff, RZ, 0xc0, !PT ;  /* 0x0000ffffa0a07812 */ /* 0x000fe400078ec0ff */
[----:B------:R-:W-:Y:S02]  /*9d260*/  PRMT R28, R30, 0x3340, R29 ;  /* 0x000033401e1c7816 */ /* 0x000fe4000000001d */
[----:B------:R-:W-:Y:S02]  /*9d270*/  PRMT R25, R160, 0x3340, R0 ;  /* 0x00003340a0197816 */ /* 0x000fe40000000000 */
[----:B-1----:R-:W-:Y:S02]  /*9d280*/  IADD3 R20, P2, R11, R0, RZ ;  /* 0x000000000b147210 */ /* 0x002fe40007f5e0ff */
[----:B------:R-:W-:Y:S02]  /*9d290*/  PRMT R251, R28, 0x5410, R25 ;  /* 0x000054101cfb7816 */ /* 0x000fe40000000019 */
[----:B------:R-:W-:Y:S01]  /*9d2a0*/  SHF.R.U32.HI R189, RZ, 0x8, R187 ;  /* 0x00000008ffbd7819 */ /* 0x000fe200000116bb */
[----:B------:R-:W-:Y:S01]  /*9d2b0*/  IMAD.X R21, R24, 0x1, R7, P2 ;  /* 0x0000000118157824 */ /* 0x000fe200010e0607 */
[----:B------:R-:W-:-:S02]  /*9d2c0*/  SHF.R.U32.HI R28, RZ, 0x8, R30 ;  /* 0x00000008ff1c7819 */ /* 0x000fc4000001161e */
[----:B------:R-:W-:Y:S01]  /*9d2d0*/  SHF.R.U32.HI R25, RZ, 0x8, R29 ;  /* 0x00000008ff197819 */ /* 0x000fe2000001161d */
[----:B------:R-:W-:Y:S01]  /*9d2e0*/  STL [R1+0x531c], R251 ;  /* 0x00531cfb01007387 */ /* 0x000fe20000100800 */
[----:B------:R-:W-:Y:S02]  /*9d2f0*/  LOP3.LUT R189, R189, 0xffff, RZ, 0xc0, !PT ;  /* 0x0000ffffbdbd7812 */ /* 0x000fe400078ec0ff */
[----:B------:R-:W-:Y:S01]  /*9d300*/  LOP3.LUT R28, R28, 0xffff, RZ, 0xc0, !PT ;  /* 0x0000ffff1c1c7812 */ /* 0x000fe200078ec0ff */
[----:B------:R1:W-:Y:S01]  /*9d310*/  STL.64 [R1+0x928], R20 ;  /* 0x0009281401007387 */ /* 0x0003e20000100a00 */
[----:B------:R-:W-:Y:S02]  /*9d320*/  LOP3.LUT R25, R25, 0xffff, RZ, 0xc0, !PT ;  /* 0x0000ffff19197812 */ /* 0x000fe400078ec0ff */
[----:B------:R-:W-:Y:S02]  /*9d330*/  PRMT R189, R189, 0x3340, R0 ;  /* 0x00003340bdbd7816 */ /* 0x000fe40000000000 */
[----:B0-----:R-:W-:-:S02]  /*9d340*/  PRMT R10, R28, 0x3340, R25 ;  /* 0x000033401c0a7816 */ /* 0x001fc40000000019 */
[C---:B-1----:R-:W-:Y:S01]  /*9d350*/  IADD3 R20, P2, R11.reuse, R6, RZ ;  /* 0x000000060b147210 */ /* 0x042fe20007f5e0ff */
[----:B------:R-:W-:Y:S04]  /*9d360*/  STL [R1+0x54f0], R189 ;  /* 0x0054f0bd01007387 */ /* 0x000fe80000100800 */
[----:B------:R-:W-:Y:S01]  /*9d370*/  IMAD.X R21, R24, 0x1, R5, P2 ;  /* 0x0000000118157824 */ /* 0x000fe200010e0605 */
[----:B------:R0:W-:Y:S04]  /*9d380*/  STL [R1+0x47b8], R10 ;  /* 0x0047b80a01007387 */ /* 0x0001e80000100800 */
[----:B------:R-:W4:Y:S04]  /*9d390*/  LDL.LU R244, [R1+0x4d34] ;  /* 0x004d340001f47983 */ /* 0x000f280000300800 */
[----:B------:R-:W-:Y:S01]  /*9d3a0*/  STL.64 [R1+0x920], R20 ;  /* 0x0009201401007387 */ /* 0x000fe20000100a00 */
[----:B0-----:R-:W-:-:S03]  /*9d3b0*/  IADD3 R10, P2, R11, R4, RZ ;  /* 0x000000040b0a7210 */ /* 0x001fc60007f5e0ff */
[----:B------:R-:W4:Y:S02]  /*9d3c0*/  LDL.LU R246, [R1+0x477c] ;  /* 0x00477c0001f67983 */ /* 0x000f240000300800 */
[----:B------:R-:W-:-:S05]  /*9d3d0*/  IMAD.X R11, R24, 0x1, R3, P2 ;  /* 0x00000001180b7824 */ /* 0x000fca00010e0603 */
[----:B------:R0:W-:Y:S04]  /*9d3e0*/  STL.64 [R1+0x918], R10 ;  /* 0x0009180a01007387 */ /* 0x0001e80000100a00 */
[----:B0-----:R-:W4:Y:S01]  /*9d3f0*/  LDL.LU R11, [R1+0xcf0] ;  /* 0x000cf000010b7983 */ /* 0x001f220000300800 */
[----:B--2---:R-:W-:-:S03]  /*9d400*/  LOP3.LUT R30, R248, 0xffff, RZ, 0xc0, !PT ;  /* 0x0000fffff81e7812 */ /* 0x004fc600078ec0ff */
[----:B------:R-:W2:Y:S01]  /*9d410*/  LDL.LU R248, [R1+0x47dc] ;  /* 0x0047dc0001f87983 */ /* 0x000ea20000300800 */
[----:B---3--:R-:W-:-:S03]  /*9d420*/  LOP3.LUT R28, R8, 0xffff, RZ, 0xc0, !PT ;  /* 0x0000ffff081c7812 */ /* 0x008fc600078ec0ff */
[----:B------:R-:W3:Y:S01]  /*9d430*/  LDL.LU R8, [R1+0x46f0] ;  /* 0x0046f00001087983 */ /* 0x000ee20000300800 */
[----:B----4-:R-:W-:Y:S02]  /*9d440*/  LOP3.LUT R34, R240, 0xffff, RZ, 0xc0, !PT ;  /* 0x0000fffff0227812 */ /* 0x010fe400078ec0ff */
[----:B------:R-:W-:Y:S02]  /*9d450*/  LOP3.LUT R188, R161, 0xffff, RZ, 0xc0, !PT ;  /* 0x0000ffffa1bc7812 */ /* 0x000fe400078ec0ff */
[----:B------:R-:W-:Y:S02]  /*9d460*/  LOP3.LUT R29, R242, 0xffff, RZ, 0xc0, !PT ;  /* 0x0000fffff21d7812 */ /* 0x000fe400078ec0ff */
[----:B------:R-:W-:Y:S02]  /*9d470*/  PRMT R24, R188, 0x3340, R0 ;  /* 0x00003340bc187816 */ /* 0x000fe40000000000 */
[----:B------:R-:W-:Y:S02]  /*9d480*/  PRMT R25, R34, 0x3340, R29 ;  /* 0x0000334022197816 */ /* 0x000fe4000000001d */
[----:B------:R-:W-:-:S02]  /*9d490*/  LOP3.LUT R192, R192, 0xffff, RZ, 0xc0, !PT ;  /* 0x0000ffffc0c07812 */ /* 0x000fc400078ec0ff */
[----:B------:R-:W-:Y:S02]  /*9d4a0*/  PRMT R10, R25, 0x5410, R24 ;  /* 0x00005410190a7816 */ /* 0x000fe40000000018 */
[----:B------:R-:W-:Y:S02]  /*9d4b0*/  PRMT R24, R192, 0x3340, R0 ;  /* 0x00003340c0187816 */ /* 0x000fe40000000000 */
[----:B------:R-:W-:Y:S01]  /*9d4c0*/  PRMT R25, R30, 0x3340, R28 ;  /* 0x000033401e197816 */ /* 0x000fe2000000001c */
[----:B------:R0:W-:Y:S01]  /*9d4d0*/  STL [R1+0x50bc], R10 ;  /* 0x0050bc0a01007387 */ /* 0x0001e20000100800 */
[----:B------:R-:W-:Y:S02]  /*9d4e0*/  SHF.R.U32.HI R34, RZ, 0x8, R34 ;  /* 0x00000008ff227819 */ /* 0x000fe40000011622 */
[----:B0-----:R-:W-:Y:S02]  /*9d4f0*/  PRMT R10, R25, 0x5410, R24 ;  /* 0x00005410190a7816 */ /* 0x001fe40000000018 */
        /* <DEDUP_REMOVED lines=8> */
[----:B------:R-:W-:Y:S02]  /*9d580*/  LOP3.LUT R29, R244, 0xffff, RZ, 0xc0, !PT ;  /* 0x0000fffff41d7812 */ /* 0x000fe400078ec0ff */
[----:B------:R-:W-:Y:S02]  /*9d590*/  LOP3.LUT R191, R191, 0xffff, RZ, 0xc0, !PT ;  /* 0x0000ffffbfbf7812 */ /* 0x000fe400078ec0ff */
[----:B------:R-:W-:Y:S01]  /*9d5a0*/  LOP3.LUT R28, R246, 0xffff, RZ, 0xc0, !PT ;  /* 0x0000fffff61c7812 */ /* 0x000fe200078ec0ff */
[----:B------:R0:W-:Y:S02]  /*9d5b0*/  STL [R1+0x5320], R10 ;  /* 0x0053200a01007387 */ /* 0x0001e40000100800 */
[----:B0-----:R-:W-:Y:S02]  /*9d5c0*/  PRMT R10, R25, 0x3340, R24 ;  /* 0x00003340190a7816 */ /* 0x001fe40000000018 */
[----:B------:R-:W-:-:S02]  /*9d5d0*/  PRMT R24, R191, 0x3340, R0 ;  /* 0x00003340bf187816 */ /* 0x000fc40000000000 */
[----:B------:R-:W-:Y:S02]  /*9d5e0*/  PRMT R25, R29, 0x3340, R28 ;  /* 0x000033401d197816 */ /* 0x000fe4000000001c */
[----:B------:R-:W-:Y:S02]  /*9d5f0*/  SHF.R.U32.HI R29, RZ, 0x8, R29 ;  /* 0x00000008ff1d7819 */ /* 0x000fe4000001161d */
[----:B------:R-:W-:Y:S02]  /*9d600*/  PRMT R245, R25, 0x5410, R24 ;  /* 0x0000541019f57816 */ /* 0x000fe40000000018 */
[----:B------:R-:W-:Y:S02]  /*9d610*/  SHF.R.U32.HI R25, RZ, 0x8, R28 ;  /* 0x00000008ff197819 */ /* 0x000fe4000001161c */
[----:B------:R-:W-:Y:S02]  /*9d620*/  SHF.R.S32.HI R24, RZ, 0x1f, R11 ;  /* 0x0000001fff187819 */ /* 0x000fe4000001140b */
[----:B------:R-:W-:-:S02]  /*9d630*/  IADD3 R20, P2, R11, R2, RZ ;  /* 0x000000020b147210 */ /* 0x000fc40007f5e0ff */
[----:B------:R-:W-:Y:S02]  /*9d640*/  LOP3.LUT R28, R29, 0xffff, RZ, 0xc0, !PT ;  /* 0x0000ffff1d1c7812 */ /* 0x000fe400078ec0ff */
[----:B------:R-:W-:Y:S01]  /*9d650*/  LOP3.LUT R25, R25, 0xffff, RZ, 0xc0, !PT ;  /* 0x0000ffff19197812 */ /* 0x000fe200078ec0ff */
[----:B------:R-:W-:Y:S01]  /*9d660*/  STL [R1+0x4c04], R12 ;  /* 0x004c040c01007387 */ /* 0x000fe20000100800 */
[----:B------:R-:W-:-:S03]  /*9d670*/  IMAD.X R21, R24, 0x1, R13, P2 ;  /* 0x0000000118157824 */ /* 0x000fc600010e060d */
[----:B------:R0:W-:Y:S04]  /*9d680*/  STL [R1+0x47b4], R10 ;  /* 0x0047b40a01007387 */ /* 0x0001e80000100800 */
[----:B------:R-:W-:Y:S01]  /*9d690*/  STL [R1+0x5324], R245 ;  /* 0x005324f501007387 */ /* 0x000fe20000100800 */
[----:B0-----:R-:W-:-:S03]  /*9d6a0*/  PRMT R10, R28, 0x3340, R25 ;  /* 0x000033401c0a7816 */ /* 0x001fc60000000019 */
[----:B------:R0:W-:Y:S04]  /*9d6b0*/  STL.64 [R1+0x910], R20 ;  /* 0x0009101401007387 */ /* 0x0001e80000100a00 */
[----:B------:R-:W4:Y:S04]  /*9d6c0*/  LDL.LU R240, [R1+0x47e0] ;  /* 0x0047e00001f07983 */ /* 0x000f280000300800 */
[----:B------:R1:W-:Y:S04]  /*9d6d0*/  STL [R1+0x4780], R10 ;  /* 0x0047800a01007387 */ /* 0x0003e80000100800 */
[----:B------:R-:W4:Y:S04]  /*9d6e0*/  LDL.LU R242, [R1+0x46f4] ;  /* 0x0046f40001f27983 */ /* 0x000f280000300800 */
[----:B------:R-:W4:Y:S01]  /*9d6f0*/  LDL.LU R246, [R1+0x4d54] ;  /* 0x004d540001f67983 */ /* 0x000f220000300800 */
[----:B---3--:R-:W-:-:S03]  /*9d700*/  LOP3.LUT R29, R8, 0xffff, RZ, 0xc0, !PT ;  /* 0x0000ffff081d7812 */ /* 0x008fc600078ec0ff */
[----:B------:R-:W3:Y:S01]  /*9d710*/  LDL.LU R8, [R1+0x4788] ;  /* 0x0047880001087983 */ /* 0x000ee20000300800 */
[----:B--2---:R-:W-:Y:S02]  /*9d720*/  LOP3.LUT R30, R248, 0xffff, RZ, 0xc0, !PT ;  /* 0x0000fffff81e7812 */ /* 0x004fe400078ec0ff */
[----:B------:R-:W-:Y:S02]  /*9d730*/  LOP3.LUT R162, R162, 0xffff, RZ, 0xc0, !PT ;  /* 0x0000ffffa2a27812 */ /* 0x000fe400078ec0ff */
[----:B------:R-:W-:Y:S02]  /*9d740*/  PRMT R28, R30, 0x3340, R29 ;  /* 0x000033401e1c7816 */ /* 0x000fe4000000001d */
[----:B------:R-:W-:Y:S02]  /*9d750*/  PRMT R25, R162, 0x3340, R0 ;  /* 0x00003340a2197816 */ /* 0x000fe40000000000 */
[----:B0-----:R-:W-:Y:S02]  /*9d760*/  IADD3 R20, P2, R11, R0, RZ ;  /* 0x000000000b147210 */ /* 0x001fe40007f5e0ff */
[----:B------:R-:W-:-:S02]  /*9d770*/  PRMT R238, R28, 0x5410, R25 ;  /* 0x000054101cee7816 */ /* 0x000fc40000000019 */
[----:B------:R-:W-:Y:S02]  /*9d780*/  SHF.R.U32.HI R28, RZ, 0x8, R30 ;  /* 0x00000008ff1c7819 */ /* 0x000fe4000001161e */
[----:B------:R-:W-:Y:S01]  /*9d790*/  SHF.R.U32.HI R25, RZ, 0x8, R29 ;  /* 0x00000008ff197819 */ /* 0x000fe2000001161d */
[----:B------:R-:W-:Y:S01]  /*9d7a0*/  IMAD.X R21, R24, 0x1, R7, P2 ;  /* 0x0000000118157824 */ /* 0x000fe200010e0607 */
[----:B------:R-:W-:Y:S02]  /*9d7b0*/  LOP3.LUT R28, R28, 0xffff, RZ, 0xc0, !PT ;  /* 0x0000ffff1c1c7812 */ /* 0x000fe400078ec0ff */
[----:B------:R-:W-:Y:S01]  /*9d7c0*/  LOP3.LUT R25, R25, 0xffff, RZ, 0xc0, !PT ;  /* 0x0000ffff19197812 */ /* 0x000fe200078ec0ff */
[----:B------:R-:W-:Y:S03]  /*9d7d0*/  STL [R1+0x5328], R238 ;  /* 0x005328ee01007387 */ /* 0x000fe60000100800 */
[----:B-1----:R-:W-:Y:S01]  /*9d7e0*/  PRMT R10, R28, 0x3340, R25 ;  /* 0x000033401c0a7816 */ /* 0x002fe20000000019 */
[----:B------:R0:W-:Y:S04]  /*9d7f0*/  STL.64 [R1+0x908], R20 ;  /* 0x0009081401007387 */ /* 0x0001e80000100a00 */
[----:B------:R1:W-:Y:S04]  /*9d800*/  STL [R1+0x477c], R10 ;  /* 0x00477c0a01007387 */ /* 0x0003e80000100800 */
[----:B------:R-:W2:Y:S01]  /*9d810*/  LDL.LU R248, [R1+0x4d60] ;  /* 0x004d600001f87983 */ /* 0x000ea20000300800 */
[----:B0-----:R-:W-:-:S05]  /*9d820*/  IADD3 R20, P2, R11, R6, RZ ;  /* 0x000000060b147210 */ /* 0x001fca0007f5e0ff */
[----:B------:R-:W-:Y:S01]  /*9d830*/  IMAD.X R21, R24, 0x1, R5, P2 ;  /* 0x0000000118157824 */ /* 0x000fe200010e0605 */
[----:B-1----:R-:W-:-:S05]  /*9d840*/  IADD3 R10, P2, R11, R4, RZ ;  /* 0x000000040b0a7210 */ /* 0x002fca0007f5e0ff */
[----:B------:R-:W-:Y:S01]  /*9d850*/  IMAD.X R11, R24, 0x1, R3, P2 ;  /* 0x00000001180b7824 */ /* 0x000fe200010e0603 */
[----:B------:R-:W-:Y:S04]  /*9d860*/  STL.64 [R1+0x900], R20 ;  /* 0x0009001401007387 */ /* 0x000fe80000100a00 */
[----:B------:R0:W-:Y:S04]  /*9d870*/  STL.64 [R1+0x8f8], R10 ;  /* 0x0008f80a01007387 */ /* 0x0001e80000100a00 */
[----:B0-----:R-:W2:Y:S01]  /*9d880*/  LDL.LU R11, [R1+0x4784] ;  /* 0x00478400010b7983 */ /* 0x001ea20000300800 */
[----:B------:R-:W-:-:S02]  /*9d890*/  SHF.R.U32.HI R204, RZ, 0x8, R182 ;  /* 0x00000008ffcc7819 */ /* 0x000fc400000116b6 */
[----:B------:R-:W-:Y:S01]  /*9d8a0*/  SHF.R.U32.HI R182, RZ, 0x8, R162 ;  /* 0x00000008ffb67819 */ /* 0x000fe200000116a2 */
[----:B------:R-:W2:Y:S03]  /*9d8b0*/  LDL.LU R244, [R1+0xcec] ;  /* 0x000cec0001f47983 */ /* 0x000ea60000300800 */
[----:B------:R-:W-:-:S04]  /*9d8c0*/  LOP3.LUT R182, R182, 0xffff, RZ, 0xc0, !PT ;  /* 0x0000ffffb6b67812 */ /* 0x000fc800078ec0ff */
[----:B------:R-:W-:-:S05]  /*9d8d0*/  PRMT R182, R182, 0x3340, R0 ;  /* 0x00003340b6b67816 */ /* 0x000fca0000000000 */
[----:B------:R-:W-:Y:S01]  /*9d8e0*/  STL [R1+0x54e8], R182 ;  /* 0x0054e8b601007387 */ /* 0x000fe20000100800 */
[----:B------:R-:W-:Y:S02]  /*9d8f0*/  LOP3.LUT R194, R194, 0xffff, RZ, 0xc0, !PT ;  /* 0x0000ffffc2c27812 */ /* 0x000fe400078ec0ff */
[----:B------:R-:W-:Y:S02]  /*9d900*/  LOP3.LUT R193, R193, 0xffff, RZ, 0xc0, !PT ;  /* 0x0000ffffc1c17812 */ /* 0x000fe400078ec0ff */
[----:B------:R-:W-:Y:S02]  /*9d910*/  LOP3.LUT R199, R199, 0xffff, RZ, 0xc0, !PT ;  /* 0x0000ffffc7c77812 */ /* 0x000fe400078ec0ff */
[----:B------:R-:W-:Y:S01]  /*9d920*/  LOP3.LUT R195, R195, 0xffff, RZ, 0xc0, !PT ;  /* 0x0000ffffc3c37812 */ /* 0x000fe200078ec0ff */
[----:B------:R-:W-:Y:S01]  /*9d930*/  BAR.SYNC.DEFER_BLOCKING 0x0 ;  /* 0x0000000000007b1d */ /* 0x000fe20000010000 */
[----:B---3--:R-:W-:-:S05]  /*9d940*/  LOP3.LUT R28, R8, 0xffff, RZ, 0xc0, !PT ;  /* 0x0000ffff081c7812 */ /* 0x008fca00078ec0ff */
[----:B------:R-:W3:Y:S01]  /*9d950*/  LDL.LU R8, [R1+0x480c] ;  /* 0x00480c0001087983 */ /* 0x000ee20000300800 */
[----:B----4-:R-:W-:Y:S02]  /*9d960*/  LOP3.LUT R34, R240, 0xffff, RZ, 0xc0, !PT ;  /* 0x0000fffff0227812 */ /* 0x010fe400078ec0ff */
[----:B------:R-:W-:Y:S02]  /*9d970*/  LOP3.LUT R189, R163, 0xffff, RZ, 0xc0, !PT ;  /* 0x0000ffffa3bd7812 */ /* 0x000fe400078ec0ff */
[----:B------:R-:W-:Y:S02]  /*9d980*/  LOP3.LUT R29, R242, 0xffff, RZ, 0xc0, !PT ;  /* 0x0000fffff21d7812 */ /* 0x000fe400078ec0ff */
[----:B------:R-:W-:Y:S02]  /*9d990*/  PRMT R24, R189, 0x3340, R0 ;  /* 0x00003340bd187816 */ /* 0x000fe40000000000 */
[----:B------:R-:W-:Y:S02]  /*9d9a0*/  PRMT R25, R34, 0x3340, R29 ;  /* 0x0000334022197816 */ /* 0x000fe4000000001d */
[----:B------:R-:W-:-:S02]  /*9d9b0*/  LOP3.LUT R30, R246, 0xffff, RZ, 0xc0, !PT ;  /* 0x0000fffff61e7812 */ /* 0x000fc400078ec0ff */
[----:B------:R-:W-:Y:S01]  /*9d9c0*/  PRMT R10, R25, 0x5410, R24 ;  /* 0x00005410190a7816 */ /* 0x000fe20000000018 */
[----:B------:R-:W4:Y:S01]  /*9d9d0*/  LDL.LU R246, [R1+0x46f8] ;  /* 0x0046f80001f67983 */ /* 0x000f220000300800 */
[----:B------:R-:W-:Y:S02]  /*9d9e0*/  PRMT R24, R194, 0x3340, R0 ;  /* 0x00003340c2187816 */ /* 0x000fe40000000000 */
[----:B------:R-:W-:Y:S02]  /*9d9f0*/  PRMT R25, R30, 0x3340, R28 ;  /* 0x000033401e197816 */ /* 0x000fe4000000001c */
[----:B------:R-:W-:Y:S02]  /*9da00*/  SHF.R.U32.HI R34, RZ, 0x8, R34 ;  /* 0x00000008ff227819 */ /* 0x000fe40000011622 */
[----:B------:R-:W-:Y:S02]  /*9da10*/  PRMT R229, R25, 0x5410, R24 ;  /* 0x0000541019e57816 */ /* 0x000fe40000000018 */
[----:B------:R-:W-:-:S02]  /*9da20*/  SHF.R.U32.HI R24, RZ, 0x8, R29 ;  /* 0x00000008ff187819 */ /* 0x000fc4000001161d */
[----:B------:R-:W-:Y:S02]  /*9da30*/  SHF.R.U32.HI R25, RZ, 0x8, R30 ;  /* 0x00000008ff197819 */ /* 0x000fe4000001161e */
[----:B------:R-:W-:Y:S02]  /*9da40*/  SHF.R.U32.HI R30, RZ, 0x8, R28 ;  /* 0x00000008ff1e7819 */ /* 0x000fe4000001161c */
[----:B------:R-:W-:Y:S02]  /*9da50*/  LOP3.LUT R29, R34, 0xffff, RZ, 0xc0, !PT ;  /* 0x0000ffff221d7812 */ /* 0x000fe400078ec0ff */
[----:B------:R-:W-:Y:S02]  /*9da60*/  LOP3.LUT R28, R24, 0xffff, RZ, 0xc0, !PT ;  /* 0x0000ffff181c7812 */ /* 0x000fe400078ec0ff */
[----:B------:R-:W-:Y:S02]  /*9da70*/  LOP3.LUT R25, R25, 0xffff, RZ, 0xc0, !PT ;  /* 0x0000ffff19197812 */ /* 0x000fe400078ec0ff */
[----:B------:R-:W-:-:S02]  /*9da80*/  LOP3.LUT R24, R30, 0xffff, RZ, 0xc0, !PT ;  /* 0x0000ffff1e187812 */ /* 0x000fc400078ec0ff */
[----:B------:R-:W-:Y:S01]  /*9da90*/  PRMT R12, R29, 0x3340, R28 ;  /* 0x000033401d0c7816 */ /* 0x000fe2000000001c */
[----:B------:R0:W-:Y:S01]  /*9daa0*/  STL [R1+0x50a8], R10 ;  /* 0x0050a80a01007387 */ /* 0x0001e20000100800 */
[----:B--2---:R-:W-:-:S03]  /*9dab0*/  LOP3.LUT R29, R248, 0xffff, RZ, 0xc0, !PT ;  /* 0x0000fffff81d7812 */ /* 0x004fc600078ec0ff */
[----:B------:R-:W-:Y:S01]  /*9dac0*/  STL [R1+0x532c], R229 ;  /* 0x00532ce501007387 */ /* 0x000fe20000100800 */
[----:B0-----:R-:W-:Y:S02]  /*9dad0*/  PRMT R10, R25, 0x3340, R24 ;  /* 0x00003340190a7816 */ /* 0x001fe40000000018 */
[----:B------:R-:W-:Y:S01]  /*9dae0*/  PRMT R24, R193, 0x3340, R0 ;  /* 0x00003340c1187816 */ /* 0x000fe20000000000 */
[----:B------:R0:W-:Y:S04]  /*9daf0*/  STL [R1+0x47d4], R12 ;  /* 0x0047d40c01007387 */ /* 0x0001e80000100800 */
[----:B------:R1:W-:Y:S01]  /*9db00*/  STL [R1+0x4774], R10 ;  /* 0x0047740a01007387 */ /* 0x0003e20000100800 */
[----:B------:R-:W-:-:S03]  /*9db10*/  LOP3.LUT R28, R11, 0xffff, RZ, 0xc0, !PT ;  /* 0x0000ffff0b1c7812 */ /* 0x000fc600078ec0ff */
[----:B------:R-:W2:Y:S01]  /*9db20*/  LDL.LU R11, [R1+0x4814] ;  /* 0x00481400010b7983 */ /* 0x000ea20000300800 */
[----:B------:R-:W-:-:S04]  /*9db30*/  PRMT R25, R29, 0x3340, R28 ;  /* 0x000033401d197816 */ /* 0x000fc8000000001c */
[----:B------:R-:W-:-:S05]  /*9db40*/  PRMT R19, R25, 0x5410, R24 ;  /* 0x0000541019137816 */ /* 0x000fca0000000018 */
[----:B------:R-:W-:Y:S01]  /*9db50*/  STL [R1+0x5330], R19 ;  /* 0x0053301301007387 */ /* 0x000fe20000100800 */
[----:B------:R-:W-:-:S03]  /*9db60*/  SHF.R.U32.HI R25, RZ, 0x8, R194 ;  /* 0x00000008ff197819 */ /* 0x000fc600000116c2 */
[----:B------:R-:W2:Y:S01]  /*9db70*/  LDL.LU R242, [R1+0x46fc] ;  /* 0x0046fc0001f27983 */ /* 0x000ea20000300800 */
[----:B------:R-:W-:Y:S02]  /*9db80*/  SHF.R.S32.HI R24, RZ, 0x1f, R244 ;  /* 0x0000001fff187819 */ /* 0x000fe400000114f4 */
[----:B------:R-:W-:Y:S02]  /*9db90*/  IADD3 R20, P2, R244, R2, RZ ;  /* 0x00000002f4147210 */ /* 0x000fe40007f5e0ff */
[----:B------:R-:W-:Y:S02]  /*9dba0*/  SHF.R.U32.HI R29, RZ, 0x8, R29 ;  /* 0x00000008ff1d7819 */ /* 0x000fe4000001161d */
[----:B------:R-:W-:Y:S02]  /*9dbb0*/  SHF.R.U32.HI R28, RZ, 0x8, R28 ;  /* 0x00000008ff1c7819 */ /* 0x000fe4000001161c */
[----:B------:R-:W-:Y:S01]  /*9dbc0*/  LOP3.LUT R25, R25, 0xffff, RZ, 0xc0, !PT ;  /* 0x0000ffff19197812 */ /* 0x000fe200078ec0ff */
[----:B------:R-:W-:Y:S01]  /*9dbd0*/  IMAD.X R21, R24, 0x1, R13, P2 ;  /* 0x0000000118157824 */ /* 0x000fe200010e060d */
[----:B------:R-:W-:-:S02]  /*9dbe0*/  LOP3.LUT R29, R29, 0xffff, RZ, 0xc0, !PT ;  /* 0x0000ffff1d1d7812 */ /* 0x000fc400078ec0ff */
[----:B------:R-:W-:Y:S02]  /*9dbf0*/  LOP3.LUT R28, R28, 0xffff, RZ, 0xc0, !PT ;  /* 0x0000ffff1c1c7812 */ /* 0x000fe400078ec0ff */
[----:B0-----:R-:W-:Y:S02]  /*9dc00*/  PRMT R12, R25, 0x3340, R0 ;  /* 0x00003340190c7816 */ /* 0x001fe40000000000 */
[----:B-1----:R-:W-:Y:S01]  /*9dc10*/  PRMT R10, R29, 0x3340, R28 ;  /* 0x000033401d0a7816 */ /* 0x002fe2000000001c */
[----:B------:R0:W-:Y:S04]  /*9dc20*/  STL.64 [R1+0x8f0], R20 ;  /* 0x0008f01401007387 */ /* 0x0001e80000100a00 */
[----:B------:R-:W2:Y:S04]  /*9dc30*/  LDL.LU R248, [R1+0x4d8c] ;  /* 0x004d8c0001f87983 */ /* 0x000ea80000300800 */
[----:B------:R1:W-:Y:S04]  /*9dc40*/  STL [R1+0xc], R12 ;  /* 0x00000c0c01007387 */ /* 0x0003e80000100800 */
[----:B------:R1:W-:Y:S01]  /*9dc50*/  STL [R1+0x4770], R10 ;  /* 0x0047700a01007387 */ /* 0x0003e20000100800 */
[----:B---3--:R-:W-:-:S03]  /*9dc60*/  LOP3.LUT R30, R8, 0xffff, RZ, 0xc0, !PT ;  /* 0x0000ffff081e7812 */ /* 0x008fc600078ec0ff */
[----:B------:R-:W3:Y:S01]  /*9dc70*/  LDL.LU R8, [R1+0x478c] ;  /* 0x00478c0001087983 */ /* 0x000ee20000300800 */
[----:B------:R-:W-:-:S04]  /*9dc80*/  LOP3.LUT R164, R164, 0xffff, RZ, 0xc0, !PT ;  /* 0x0000ffffa4a47812 */ /* 0x000fc800078ec0ff */
[----:B------:R-:W-:Y:S02]  /*9dc90*/  PRMT R25, R164, 0x3340, R0 ;  /* 0x00003340a4197816 */ /* 0x000fe40000000000 */
[----:B----4-:R-:W-:-:S04]  /*9dca0*/  LOP3.LUT R29, R246, 0xffff, RZ, 0xc0, !PT ;  /* 0x0000fffff61d7812 */ /* 0x010fc800078ec0ff */
[----:B------:R-:W-:Y:S02]  /*9dcb0*/  PRMT R28, R30, 0x3340, R29 ;  /* 0x000033401e1c7816 */ /* 0x000fe4000000001d */
[----:B0-----:R-:W-:Y:S02]  /*9dcc0*/  IADD3 R20, P2, R244, R0, RZ ;  /* 0x00000000f4147210 */ /* 0x001fe40007f5e0ff */
[----:B-1----:R-:W-:Y:S02]  /*9dcd0*/  PRMT R12, R28, 0x5410, R25 ;  /* 0x000054101c0c7816 */ /* 0x002fe40000000019 */
[----:B------:R-:W-:Y:S02]  /*9dce0*/  SHF.R.U32.HI R25, RZ, 0x8, R193 ;  /* 0x00000008ff197819 */ /* 0x000fe400000116c1 */
[----:B------:R-:W-:Y:S02]  /*9dcf0*/  SHF.R.U32.HI R30, RZ, 0x8, R30 ;  /* 0x00000008ff1e7819 */ /* 0x000fe4000001161e */
[----:B------:R-:W-:-:S02]  /*9dd00*/  SHF.R.U32.HI R28, RZ, 0x8, R29 ;  /* 0x00000008ff1c7819 */ /* 0x000fc4000001161d */
[----:B------:R-:W-:Y:S01]  /*9dd10*/  LOP3.LUT R25, R25, 0xffff, RZ, 0xc0, !PT ;  /* 0x0000ffff19197812 */ /* 0x000fe200078ec0ff */
[----:B------:R-:W-:Y:S01]  /*9dd20*/  IMAD.X R21, R24, 0x1, R7, P2 ;  /* 0x0000000118157824 */ /* 0x000fe200010e0607 */
[----:B------:R-:W-:Y:S02]  /*9dd30*/  LOP3.LUT R29, R30, 0xffff, RZ, 0xc0, !PT ;  /* 0x0000ffff1e1d7812 */ /* 0x000fe400078ec0ff */
[----:B------:R-:W-:Y:S01]  /*9dd40*/  LOP3.LUT R28, R28, 0xffff, RZ, 0xc0, !PT ;  /* 0x0000ffff1c1c7812 */ /* 0x000fe200078ec0ff */
[----:B------:R0:W-:Y:S03]  /*9dd50*/  STL [R1+0x5334], R12 ;  /* 0x0053340c01007387 */ /* 0x0001e60000100800 */
[----:B------:R-:W-:Y:S01]  /*9dd60*/  PRMT R10, R29, 0x3340, R28 ;  /* 0x000033401d0a7816 */ /* 0x000fe2000000001c */
[----:B------:R-:W-:Y:S04]  /*9dd70*/  STL.64 [R1+0x8e8], R20 ;  /* 0x0008e81401007387 */ /* 0x000fe80000100a00 */
[----:B------:R-:W4:Y:S01]  /*9dd80*/  LDL.LU R246, [R1+0x4d98] ;  /* 0x004d980001f67983 */ /* 0x000f220000300800 */
[----:B0-----:R-:W-:-:S05]  /*9dd90*/  PRMT R12, R25, 0x3340, R0 ;  /* 0x00003340190c7816 */ /* 0x001fca0000000000 */
[----:B------:R0:W-:Y:S04]  /*9dda0*/  STL [R1+0x8], R12 ;  /* 0x0000080c01007387 */ /* 0x0001e80000100800 */
[----:B------:R1:W-:Y:S01]  /*9ddb0*/  STL [R1+0x476c], R10 ;  /* 0x00476c0a01007387 */ /* 0x0003e20000100800 */
[----:B------:R-:W-:Y:S02]  /*9ddc0*/  SHF.R.U32.HI R25, RZ, 0x8, R164 ;  /* 0x00000008ff197819 */ /* 0x000fe400000116a4 */
[----:B--2---:R-:W-:Y:S02]  /*9ddd0*/  LOP3.LUT R123, R11, 0xffff, RZ, 0xc0, !PT ;  /* 0x0000ffff0b7b7812 */ /* 0x004fe400078ec0ff */
[----:B------:R-:W2:Y:S02]  /*9dde0*/  LDL.LU R11, [R1+0x4790] ;  /* 0x00479000010b7983 */ /* 0x000ea40000300800 */
[----:B------:R-:W-:-:S02]  /*9ddf0*/  SHF.R.U32.HI R29, RZ, 0x8, R123 ;  /* 0x00000008ff1d7819 */ /* 0x000fc4000001167b */
[----:B------:R-:W-:Y:S02]  /*9de00*/  LOP3.LUT R25, R25, 0xffff, RZ, 0xc0, !PT ;  /* 0x0000ffff19197812 */ /* 0x000fe400078ec0ff */
[----:B------:R-:W-:-:S04]  /*9de10*/  LOP3.LUT R110, R242, 0xffff, RZ, 0xc0, !PT ;  /* 0x0000fffff26e7812 */ /* 0x000fc800078ec0ff */
[----:B------:R-:W-:Y:S02]  /*9de20*/  SHF.R.U32.HI R28, RZ, 0x8, R110 ;  /* 0x00000008ff1c7819 */ /* 0x000fe4000001166e */
[----:B------:R-:W-:Y:S02]  /*9de30*/  LOP3.LUT R29, R29, 0xffff, RZ, 0xc0, !PT ;  /* 0x0000ffff1d1d7812 */ /* 0x000fe400078ec0ff */
[----:B------:R-:W-:Y:S02]  /*9de40*/  LOP3.LUT R28, R28, 0xffff, RZ, 0xc0, !PT ;  /* 0x0000ffff1c1c7812 */ /* 0x000fe400078ec0ff */
[----:B0-----:R-:W-:Y:S02]  /*9de50*/  PRMT R12, R25, 0x3340, R0 ;  /* 0x00003340190c7816 */ /* 0x001fe40000000000 */
[----:B-1----:R-:W-:-:S03]  /*9de60*/  PRMT R10, R29, 0x3340, R28 ;  /* 0x000033401d0a7816 */ /* 0x002fc6000000001c */
[----:B------:R-:W-:Y:S04]  /*9de70*/  STL [R1+0x4], R12 ;  /* 0x0000040c01007387 */ /* 0x000fe80000100800 */
[----:B------:R-:W-:Y:S01]  /*9de80*/  STL [R1+0x47d0], R10 ;  /* 0x0047d00a01007387 */ /* 0x000fe20000100800 */
[----:B------:R-:W-:-:S03]  /*9de90*/  LOP3.LUT R30, R248, 0xffff, RZ, 0xc0, !PT ;  /* 0x0000fffff81e7812 */ /* 0x000fc600078ec0ff */
[----:B------:R-:W2:Y:S01]  /*9dea0*/  LDL.LU R248, [R1+0x483c] ;  /* 0x00483c0001f87983 */ /* 0x000ea20000300800 */
[----:B---3--:R-:W-:-:S03]  /*9deb0*/  LOP3.LUT R29, R8, 0xffff, RZ, 0xc0, !PT ;  /* 0x0000ffff081d7812 */ /* 0x008fc600078ec0ff */
[----:B------:R-:W3:Y:S01]  /*9dec0*/  LDL.LU R8, [R1+0x4704] ;  /* 0x0047040001087983 */ /* 0x000ee20000300800 */
[----:B------:R-:W-:Y:S02]  /*9ded0*/  PRMT R25, R199, 0x3340, R0 ;  /* 0x00003340c7197816 */ /* 0x000fe40000000000 */
[----:B------:R-:W-:Y:S01]  /*9dee0*/  PRMT R28, R30, 0x3340, R29 ;  /* 0x000033401e1c7816 */ /* 0x000fe2000000001d */
[----:B------:R-:W3:Y:S01]  /*9def0*/  LDL.LU R242, [R1+0xce8] ;  /* 0x000ce80001f27983 */ /* 0x000ee20000300800 */
[----:B------:R-:W-:Y:S02]  /*9df00*/  IADD3 R20, P2, R244, R6, RZ ;  /* 0x00000006f4147210 */ /* 0x000fe40007f5e0ff */
        /* <DEDUP_REMOVED lines=9> */
[----:B------:R-:W-:Y:S02]  /*9dfa0*/  LOP3.LUT R24, R24, 0xffff, RZ, 0xc0, !PT ;  /* 0x0000ffff18187812 */ /* 0x000fe400078ec0ff */
[----:B----4-:R-:W-:Y:S02]  /*9dfb0*/  LOP3.LUT R29, R246, 0xffff, RZ, 0xc0, !PT ;  /* 0x0000fffff61d7812 */ /* 0x010fe400078ec0ff */
[----:B------:R-:W-:Y:S01]  /*9dfc0*/  PRMT R10, R25, 0x3340, R24 ;  /* 0x00003340190a7816 */ /* 0x000fe20000000018 */
[----:B------:R-:W-:Y:S01]  /*9dfd0*/  STL.64 [R1+0x8d8], R20 ;  /* 0x0008d81401007387 */ /* 0x000fe20000100a00 */
[----:B------:R-:W-:-:S03]  /*9dfe0*/  PRMT R24, R195, 0x3340, R0 ;  /* 0x00003340c3187816 */ /* 0x000fc60000000000 */
[----:B------:R0:W-:Y:S04]  /*9dff0*/  STL [R1+0x4768], R10 ;  /* 0x0047680a01007387 */ /* 0x0001e80000100800 */
[----:B------:R-:W4:Y:S01]  /*9e000*/  LDL.LU R246, [R1+0x4840] ;  /* 0x0048400001f67983 */ /* 0x000f220000300800 */
[----:B--2---:R-:W-:-:S03]  /*9e010*/  LOP3.LUT R28, R11, 0xffff, RZ, 0xc0, !PT ;  /* 0x0000ffff0b1c7812 */ /* 0x004fc600078ec0ff */
[----:B------:R-:W2:Y:S01]  /*9e020*/  LDL.LU R11, [R1+0x4708] ;  /* 0x00470800010b7983 */ /* 0x000ea20000300800 */
[----:B------:R-:W-:Y:S02]  /*9e030*/  PRMT R25, R29, 0x3340, R28 ;  /* 0x000033401d197816 */ /* 0x000fe4000000001c */
[----:B------:R-:W-:Y:S02]  /*9e040*/  SHF.R.U32.HI R29, RZ, 0x8, R29 ;  /* 0x00000008ff1d7819 */ /* 0x000fe4000001161d */
[----:B------:R-:W-:Y:S02]  /*9e050*/  PRMT R243, R25, 0x5410, R24 ;  /* 0x0000541019f37816 */ /* 0x000fe40000000018 */
[----:B------:R-:W-:Y:S02]  /*9e060*/  SHF.R.U32.HI R24, RZ, 0x8, R199 ;  /* 0x00000008ff187819 */ /* 0x000fe400000116c7 */
[----:B------:R-:W-:Y:S02]  /*9e070*/  SHF.R.U32.HI R25, RZ, 0x8, R28 ;  /* 0x00000008ff197819 */ /* 0x000fe4000001161c */
[----:B------:R-:W-:-:S02]  /*9e080*/  LOP3.LUT R24, R24, 0xffff, RZ, 0xc0, !PT ;  /* 0x0000ffff18187812 */ /* 0x000fc400078ec0ff */
[----:B------:R-:W-:Y:S02]  /*9e090*/  LOP3.LUT R28, R29, 0xffff, RZ, 0xc0, !PT ;  /* 0x0000ffff1d1c7812 */ /* 0x000fe400078ec0ff */
[----:B------:R-:W-:Y:S02]  /*9e0a0*/  LOP3.LUT R25, R25, 0xffff, RZ, 0xc0, !PT ;  /* 0x0000ffff19197812 */ /* 0x000fe400078ec0ff */
[----:B------:R-:W-:Y:S02]  /*9e0b0*/  PRMT R12, R24, 0x3340, R0 ;  /* 0x00003340180c7816 */ /* 0x000fe40000000000 */
[----:B0-----:R-:W-:Y:S01]  /*9e0c0*/  PRMT R10, R28, 0x3340, R25 ;  /* 0x000033401c0a7816 */ /* 0x001fe20000000019 */
[----:B------:R-:W-:Y:S04]  /*9e0d0*/  STL [R1+0x533c], R243 ;  /* 0x00533cf301007387 */ /* 0x000fe80000100800 */
[----:B------:R-:W-:Y:S04]  /*9e0e0*/  STL [R1], R12 ;  /* 0x0000000c01007387 */ /* 0x000fe80000100800 */
[----:B------:R0:W-:Y:S01]  /*9e0f0*/  STL [R1+0x4758], R10 ;  /* 0x0047580a01007387 */ /* 0x0001e20000100800 */
[----:B------:R-:W-:-:S03]  /*9e100*/  LOP3.LUT R29, R248, 0xffff, RZ, 0xc0, !PT ;  /* 0x0000fffff81d7812 */ /* 0x000fc600078ec0ff */
[----:B------:R-:W2:Y:S01]  /*9e110*/  LDL.LU R248, [R1+0x4dac] ;  /* 0x004dac0001f87983 */ /* 0x000ea20000300800 */
[----:B---3--:R-:W-:-:S03]  /*9e120*/  LOP3.LUT R28, R8, 0xffff, RZ, 0xc0, !PT ;  /* 0x0000ffff081c7812 */ /* 0x008fc600078ec0ff */
[----:B------:R-:W3:Y:S01]  /*9e130*/  LDL.LU R8, [R1+0x4794] ;  /* 0x0047940001087983 */ /* 0x000ee20000300800 */
[----:B------:R-:W-:Y:S02]  /*9e140*/  LOP3.LUT R165, R165, 0xffff, RZ, 0xc0, !PT ;  /* 0x0000ffffa5a57812 */ /* 0x000fe400078ec0ff */
[----:B------:R-:W-:Y:S02]  /*9e150*/  PRMT R25, R29, 0x3340, R28 ;  /* 0x000033401d197816 */ /* 0x000fe4000000001c */
[----:B------:R-:W-:Y:S02]  /*9e160*/  PRMT R24, R165, 0x3340, R0 ;  /* 0x00003340a5187816 */ /* 0x000fe40000000000 */
[----:B------:R-:W-:Y:S02]  /*9e170*/  SHF.R.U32.HI R29, RZ, 0x8, R29 ;  /* 0x00000008ff1d7819 */ /* 0x000fe4000001161d */
[----:B------:R-:W-:Y:S02]  /*9e180*/  PRMT R22, R25, 0x5410, R24 ;  /* 0x0000541019167816 */ /* 0x000fe40000000018 */
[----:B------:R-:W-:-:S02]  /*9e190*/  SHF.R.U32.HI R25, RZ, 0x8, R28 ;  /* 0x00000008ff197819 */ /* 0x000fc4000001161c */
[----:B------:R-:W-:Y:S02]  /*9e1a0*/  SHF.R.S32.HI R24, RZ, 0x1f, R242 ;  /* 0x0000001fff187819 */ /* 0x000fe400000114f2 */
[----:B------:R-:W-:Y:S02]  /*9e1b0*/  IADD3 R20, P2, R242, R2, RZ ;  /* 0x00000002f2147210 */ /* 0x000fe40007f5e0ff */
[----:B------:R-:W-:Y:S02]  /*9e1c0*/  LOP3.LUT R28, R29, 0xffff, RZ, 0xc0, !PT ;  /* 0x0000ffff1d1c7812 */ /* 0x000fe400078ec0ff */
[----:B------:R-:W-:Y:S01]  /*9e1d0*/  LOP3.LUT R25, R25, 0xffff, RZ, 0xc0, !PT ;  /* 0x0000ffff19197812 */ /* 0x000fe200078ec0ff */
[----:B------:R-:W-:Y:S01]  /*9e1e0*/  IMAD.X R21, R24, 0x1, R13, P2 ;  /* 0x0000000118157824 */ /* 0x000fe200010e060d */
[----:B------:R-:W-:Y:S02]  /*9e1f0*/  SHF.R.U32.HI R95, RZ, 0x8, R179 ;  /* 0x00000008ff5f7819 */ /* 0x000fe400000116b3 */
[----:B------:R-:W-:-:S02]  /*9e200*/  SHF.R.U32.HI R179, RZ, 0x8, R195 ;  /* 0x00000008ffb37819 */ /* 0x000fc400000116c3 */
[----:B0-----:R-:W-:Y:S01]  /*9e210*/  PRMT R10, R28, 0x3340, R25 ;  /* 0x000033401c0a7816 */ /* 0x001fe20000000019 */
[----:B------:R-:W-:Y:S01]  /*9e220*/  STL [R1+0x5340], R22 ;  /* 0x0053401601007387 */ /* 0x000fe20000100800 */
[----:B------:R-:W-:Y:S02]  /*9e230*/  SHF.R.U32.HI R197, RZ, 0x8, R183 ;  /* 0x00000008ffc57819 */ /* 0x000fe400000116b7 */
[----:B------:R-:W-:Y:S01]  /*9e240*/  SHF.R.U32.HI R183, RZ, 0x8, R165 ;  /* 0x00000008ffb77819 */ /* 0x000fe200000116a5 */
[----:B------:R0:W-:Y:S01]  /*9e250*/  STL.64 [R1+0x8d0], R20 ;  /* 0x0008d01401007387 */ /* 0x0001e20000100a00 */
[----:B------:R-:W-:Y:S02]  /*9e260*/  LOP3.LUT R179, R179, 0xffff, RZ, 0xc0, !PT ;  /* 0x0000ffffb3b37812 */ /* 0x000fe400078ec0ff */
[----:B------:R-:W-:Y:S02]  /*9e270*/  LOP3.LUT R183, R183, 0xffff, RZ, 0xc0, !PT ;  /* 0x0000ffffb7b77812 */ /* 0x000fe400078ec0ff */
[----:B------:R-:W-:-:S02]  /*9e280*/  PRMT R179, R179, 0x3340, R0 ;  /* 0x00003340b3b37816 */ /* 0x000fc40000000000 */
[----:B0-----:R-:W-:Y:S02]  /*9e290*/  IADD3 R20, P2, R242, R0, RZ ;  /* 0x00000000f2147210 */ /* 0x001fe40007f5e0ff */
[----:B----4-:R-:W-:-:S03]  /*9e2a0*/  LOP3.LUT R28, R246, 0xffff, RZ, 0xc0, !PT ;  /* 0x0000fffff61c7812 */ /* 0x010fc600078ec0ff */
[----:B------:R-:W-:Y:S01]  /*9e2b0*/  IMAD.X R21, R24, 0x1, R7, P2 ;  /* 0x0000000118157824 */ /* 0x000fe200010e0607 */
[----:B------:R-:W-:Y:S02]  /*9e2c0*/  SHF.R.U32.HI R29, RZ, 0x8, R28 ;  /* 0x00000008ff1d7819 */ /* 0x000fe4000001161c */
[----:B--2---:R-:W-:-:S04]  /*9e2d0*/  LOP3.LUT R25, R11, 0xffff, RZ, 0xc0, !PT ;  /* 0x0000ffff0b197812 */ /* 0x004fc800078ec0ff */
[--C-:B------:R-:W-:Y:S02]  /*9e2e0*/  PRMT R140, R28, 0x3340, R25.reuse ;  /* 0x000033401c8c7816 */ /* 0x100fe40000000019 */
[----:B------:R-:W-:Y:S02]  /*9e2f0*/  SHF.R.U32.HI R25, RZ, 0x8, R25 ;  /* 0x00000008ff197819 */ /* 0x000fe40000011619 */
[----:B------:R-:W-:Y:S02]  /*9e300*/  PRMT R183, R183, 0x3340, R0 ;  /* 0x00003340b7b77816 */ /* 0x000fe40000000000 */
[----:B------:R-:W-:Y:S02]  /*9e310*/  LOP3.LUT R28, R29, 0xffff, RZ, 0xc0, !PT ;  /* 0x0000ffff1d1c7812 */ /* 0x000fe400078ec0ff */
[----:B------:R-:W-:Y:S01]  /*9e320*/  LOP3.LUT R25, R25, 0xffff, RZ, 0xc0, !PT ;  /* 0x0000ffff19197812 */ /* 0x000fe200078ec0ff */
[----:B------:R-:W-:Y:S04]  /*9e330*/  STL [R1+0x54d4], R179 ;  /* 0x0054d4b301007387 */ /* 0x000fe80000100800 */
[----:B------:R0:W-:Y:S04]  /*9e340*/  STL [R1+0x4754], R10 ;  /* 0x0047540a01007387 */ /* 0x0001e80000100800 */
[----:B------:R-:W-:Y:S04]  /*9e350*/  STL.64 [R1+0x8c8], R20 ;  /* 0x0008c81401007387 */ /* 0x000fe80000100a00 */
[----:B------:R-:W-:Y:S01]  /*9e360*/  STL [R1+0x54d0], R183 ;  /* 0x0054d0b701007387 */ /* 0x000fe20000100800 */
[----:B0-----:R-:W-:-:S03]  /*9e370*/  PRMT R10, R28, 0x3340, R25 ;  /* 0x000033401c0a7816 */ /* 0x001fc60000000019 */
[----:B------:R-:W2:Y:S04]  /*9e380*/  LDL.LU R244, [R1+0x4db4] ;  /* 0x004db40001f47983 */ /* 0x000ea80000300800 */
[----:B------:R-:W4:Y:S04]  /*9e390*/  LDL.LU R246, [R1+0x4798] ;  /* 0x0047980001f67983 */ /* 0x000f280000300800 */
[----:B------:R-:W4:Y:S04]  /*9e3a0*/  LDL.LU R11, [R1+0x4854] ;  /* 0x00485400010b7983 */ /* 0x000f280000300800 */
[----:B------:R0:W-:Y:S01]  /*9e3b0*/  STL [R1+0x4748], R10 ;  /* 0x0047480a01007387 */ /* 0x0001e20000100800 */
[----:B------:R-:W-:-:S02]  /*9e3c0*/  LOP3.LUT R30, R248, 0xffff, RZ, 0xc0, !PT ;  /* 0x0000fffff81e7812 */ /* 0x000fc400078ec0ff */
[----:B------:R-:W-:Y:S02]  /*9e3d0*/  LOP3.LUT R34, R236, 0xffff, RZ, 0xc0, !PT ;  /* 0x0000ffffec227812 */ /* 0x000fe400078ec0ff */
[----:B------:R-:W-:Y:S02]  /*9e3e0*/  LOP3.LUT R96, R166, 0xffff, RZ, 0xc0, !PT ;  /* 0x0000ffffa6607812 */ /* 0x000fe400078ec0ff */
[----:B------:R-:W-:Y:S02]  /*9e3f0*/  PRMT R25, R34, 0x3340, R0 ;  /* 0x0000334022197816 */ /* 0x000fe40000000000 */
[----:B------:R-:W-:-:S04]  /*9e400*/  SHF.R.U32.HI R215, RZ, 0x8, R96 ;  /* 0x00000008ffd77819 */ /* 0x000fc80000011660 */
[----:B------:R-:W-:-:S04]  /*9e410*/  LOP3.LUT R215, R215, 0xffff, RZ, 0xc0, !PT ;  /* 0x0000ffffd7d77812 */ /* 0x000fc800078ec0ff */
[----:B------:R-:W-:Y:S02]  /*9e420*/  PRMT R215, R215, 0x3340, R0 ;  /* 0x00003340d7d77816 */ /* 0x000fe40000000000 */
[----:B---3--:R-:W-:Y:S02]  /*9e430*/  LOP3.LUT R29, R8, 0xffff, RZ, 0xc0, !PT ;  /* 0x0000ffff081d7812 */ /* 0x008fe400078ec0ff */
[----:B------:R-:W3:Y:S02]  /*9e440*/  LDL.LU R8, [R1+0x470c] ;  /* 0x00470c0001087983 */ /* 0x000ee40000300800 */
[----:B------:R-:W-:-:S04]  /*9e450*/  PRMT R28, R30, 0x3340, R29 ;  /* 0x000033401e1c7816 */ /* 0x000fc8000000001d */
[----:B------:R-:W-:Y:S02]  /*9e460*/  PRMT R14, R28, 0x5410, R25 ;  /* 0x000054101c0e7816 */ /* 0x000fe40000000019 */
[----:B------:R-:W-:Y:S02]  /*9e470*/  SHF.R.U32.HI R28, RZ, 0x8, R30 ;  /* 0x00000008ff1c7819 */ /* 0x000fe4000001161e */
[----:B------:R-:W-:Y:S02]  /*9e480*/  SHF.R.U32.HI R25, RZ, 0x8, R29 ;  /* 0x00000008ff197819 */ /* 0x000fe4000001161d */
[----:B------:R-:W-:Y:S02]  /*9e490*/  LOP3.LUT R28, R28, 0xffff, RZ, 0xc0, !PT ;  /* 0x0000ffff1c1c7812 */ /* 0x000fe400078ec0ff */
[----:B------:R-:W-:Y:S01]  /*9e4a0*/  LOP3.LUT R25, R25, 0xffff, RZ, 0xc0, !PT ;  /* 0x0000ffff19197812 */ /* 0x000fe200078ec0ff */
[----:B------:R-:W-:Y:S03]  /*9e4b0*/  STL [R1+0x5344], R14 ;  /* 0x0053440e01007387 */ /* 0x000fe60000100800 */
[----:B0-----:R-:W-:Y:S01]  /*9e4c0*/  PRMT R10, R28, 0x3340, R25 ;  /* 0x000033401c0a7816 */ /* 0x001fe20000000019 */
[----:B------:R-:W-:Y:S04]  /*9e4d0*/  STL [R1+0x54cc], R215 ;  /* 0x0054ccd701007387 */ /* 0x000fe80000100800 */
[----:B------:R-:W-:Y:S04]  /*9e4e0*/  STL [R1+0x4744], R10 ;  /* 0x0047440a01007387 */ /* 0x000fe80000100800 */
[----:B------:R-:W3:Y:S01]  /*9e4f0*/  LDL.LU R248, [R1+0xce4] ;  /* 0x000ce40001f87983 */ /* 0x000ee20000300800 */
[----:B------:R-:W-:-:S05]  /*9e500*/  IADD3 R20, P2, R242, R6, RZ ;  /* 0x00000006f2147210 */ /* 0x000fca0007f5e0ff */
[----:B------:R-:W-:Y:S01]  /*9e510*/  IMAD.X R21, R24, 0x1, R5, P2 ;  /* 0x0000000118157824 */ /* 0x000fe200010e0605 */
[----:B------:R-:W-:-:S04]  /*9e520*/  SHF.R.U32.HI R187, RZ, 0x8, R34 ;  /* 0x00000008ffbb7819 */ /* 0x000fc80000011622 */
[----:B------:R0:W-:Y:S01]  /*9e530*/  STL.64 [R1+0x8c0], R20 ;  /* 0x0008c01401007387 */ /* 0x0001e20000100a00 */
[----:B------:R-:W-:-:S04]  /*9e540*/  LOP3.LUT R187, R187, 0xffff, RZ, 0xc0, !PT ;  /* 0x0000ffffbbbb7812 */ /* 0x000fc800078ec0ff */
[----:B------:R-:W-:Y:S02]  /*9e550*/  PRMT R187, R187, 0x3340, R0 ;  /* 0x00003340bbbb7816 */ /* 0x000fe40000000000 */
[----:B0-----:R-:W-:-:S05]  /*9e560*/  IADD3 R20, P2, R242, R4, RZ ;  /* 0x00000004f2147210 */ /* 0x001fca0007f5e0ff */
[----:B------:R-:W-:-:S05]  /*9e570*/  IMAD.X R21, R24, 0x1, R3, P2 ;  /* 0x0000000118157824 */ /* 0x000fca00010e0603 */
[----:B------:R0:W-:Y:S04]  /*9e580*/  STL.64 [R1+0x8b8], R20 ;  /* 0x0008b81401007387 */ /* 0x0001e80000100a00 */
[----:B------:R1:W-:Y:S01]  /*9e590*/  STL [R1+0x54c8], R187 ;  /* 0x0054c8bb01007387 */ /* 0x0003e20000100800 */
[----:B--2---:R-:W-:-:S03]  /*9e5a0*/  LOP3.LUT R34, R244, 0xffff, RZ, 0xc0, !PT ;  /* 0x0000fffff4227812 */ /* 0x004fc600078ec0ff */
[----:B------:R-:W2:Y:S01]  /*9e5b0*/  LDL.LU R244, [R1+0x4868] ;  /* 0x0048680001f47983 */ /* 0x000ea20000300800 */
[----:B----4-:R-:W-:-:S03]  /*9e5c0*/  LOP3.LUT R29, R246, 0xffff, RZ, 0xc0, !PT ;  /* 0x0000fffff61d7812 */ /* 0x010fc600078ec0ff */
[----:B------:R-:W4:Y:S01]  /*9e5d0*/  LDL.LU R246, [R1+0x4710] ;  /* 0x0047100001f67983 */ /* 0x000f220000300800 */
[----:B------:R-:W-:-:S03]  /*9e5e0*/  LOP3.LUT R30, R11, 0xffff, RZ, 0xc0, !PT ;  /* 0x0000ffff0b1e7812 */ /* 0x000fc600078ec0ff */
[----:B------:R-:W4:Y:S01]  /*9e5f0*/  LDL.LU R11, [R1+0x4dcc] ;  /* 0x004dcc00010b7983 */ /* 0x000f220000300800 */
[----:B------:R-:W-:Y:S02]  /*9e600*/  LOP3.LUT R37, R234, 0xffff, RZ, 0xc0, !PT ;  /* 0x0000ffffea257812 */ /* 0x000fe400078ec0ff */
[----:B------:R-:W-:Y:S02]  /*9e610*/  PRMT R25, R34, 0x3340, R29 ;  /* 0x0000334022197816 */ /* 0x000fe4000000001d */
[----:B------:R-:W-:Y:S02]  /*9e620*/  PRMT R24, R37, 0x3340, R0 ;  /* 0x0000334025187816 */ /* 0x000fe40000000000 */
[----:B------:R-:W-:Y:S02]  /*9e630*/  LOP3.LUT R167, R167, 0xffff, RZ, 0xc0, !PT ;  /* 0x0000ffffa7a77812 */ /* 0x000fe400078ec0ff */
[----:B------:R-:W-:Y:S02]  /*9e640*/  PRMT R247, R25, 0x5410, R24 ;  /* 0x0000541019f77816 */ /* 0x000fe40000000018 */
[----:B------:R-:W-:-:S02]  /*9e650*/  PRMT R24, R167, 0x3340, R0 ;  /* 0x00003340a7187816 */ /* 0x000fc40000000000 */
[----:B------:R-:W-:Y:S02]  /*9e660*/  SHF.R.U32.HI R34, RZ, 0x8, R34 ;  /* 0x00000008ff227819 */ /* 0x000fe40000011622 */
[----:B------:R-:W-:Y:S02]  /*9e670*/  SHF.R.U32.HI R205, RZ, 0x8, R181 ;  /* 0x00000008ffcd7819 */ /* 0x000fe400000116b5 */
[----:B------:R-:W-:Y:S02]  /*9e680*/  SHF.R.U32.HI R181, RZ, 0x8, R191 ;  /* 0x00000008ffb57819 */ /* 0x000fe400000116bf */
[----:B------:R-:W-:Y:S02]  /*9e690*/  SHF.R.U32.HI R195, RZ, 0x8, R167 ;  /* 0x00000008ffc37819 */ /* 0x000fe400000116a7 */
[----:B------:R-:W-:Y:S02]  /*9e6a0*/  SHF.R.U32.HI R191, RZ, 0x8, R37 ;  /* 0x00000008ffbf7819 */ /* 0x000fe40000011625 */
[----:B------:R-:W-:-:S02]  /*9e6b0*/  LOP3.LUT R195, R195, 0xffff, RZ, 0xc0, !PT ;  /* 0x0000ffffc3c37812 */ /* 0x000fc400078ec0ff */
[----:B------:R-:W-:Y:S02]  /*9e6c0*/  LOP3.LUT R191, R191, 0xffff, RZ, 0xc0, !PT ;  /* 0x0000ffffbfbf7812 */ /* 0x000fe400078ec0ff */
[--C-:B------:R-:W-:Y:S02]  /*9e6d0*/  PRMT R195, R195, 0x3340, R0.reuse ;  /* 0x00003340c3c37816 */ /* 0x100fe40000000000 */
[----:B------:R-:W-:Y:S02]  /*9e6e0*/  PRMT R191, R191, 0x3340, R0 ;  /* 0x00003340bfbf7816 */ /* 0x000fe40000000000 */
[----:B------:R-:W-:Y:S02]  /*9e6f0*/  LOP3.LUT R40, R9, 0xffff, RZ, 0xc0, !PT ;  /* 0x0000ffff09287812 */ /* 0x000fe400078ec0ff */
[----:B---3--:R-:W-:Y:S02]  /*9e700*/  LOP3.LUT R28, R8, 0xffff, RZ, 0xc0, !PT ;  /* 0x0000ffff081c7812 */ /* 0x008fe400078ec0ff */
[----:B------:R-:W3:Y:S02]  /*9e710*/  LDL.LU R8, [R1+0x479c] ;  /* 0x00479c0001087983 */ /* 0x000ee40000300800 */
[----:B------:R-:W-:-:S02]  /*9e720*/  PRMT R25, R30, 0x3340, R28 ;  /* 0x000033401e197816 */ /* 0x000fc4000000001c */
[----:B------:R-:W-:Y:S02]  /*9e730*/  SHF.R.U32.HI R30, RZ, 0x8, R30 ;  /* 0x00000008ff1e7819 */ /* 0x000fe4000001161e */
[----:B------:R-:W-:Y:S02]  /*9e740*/  PRMT R241, R25, 0x5410, R24 ;  /* 0x0000541019f17816 */ /* 0x000fe40000000018 */
[----:B------:R-:W-:Y:S02]  /*9e750*/  SHF.R.U32.HI R25, RZ, 0x8, R29 ;  /* 0x00000008ff197819 */ /* 0x000fe4000001161d */
[----:B------:R-:W-:Y:S02]  /*9e760*/  SHF.R.U32.HI R24, RZ, 0x8, R28 ;  /* 0x00000008ff187819 */ /* 0x000fe4000001161c */
[----:B------:R-:W-:Y:S02]  /*9e770*/  LOP3.LUT R28, R25, 0xffff, RZ, 0xc0, !PT ;  /* 0x0000ffff191c7812 */ /* 0x000fe400078ec0ff */
[----:B------:R-:W-:-:S02]  /*9e780*/  LOP3.LUT R25, R30, 0xffff, RZ, 0xc0, !PT ;  /* 0x0000ffff1e197812 */ /* 0x000fc400078ec0ff */
[----:B------:R-:W-:Y:S02]  /*9e790*/  LOP3.LUT R24, R24, 0xffff, RZ, 0xc0, !PT ;  /* 0x0000ffff18187812 */ /* 0x000fe400078ec0ff */
[----:B------:R-:W-:Y:S02]  /*9e7a0*/  LOP3.LUT R29, R34, 0xffff, RZ, 0xc0, !PT ;  /* 0x0000ffff221d7812 */ /* 0x000fe400078ec0ff */
[----:B------:R-:W-:Y:S02]  /*9e7b0*/  PRMT R10, R25, 0x3340, R24 ;  /* 0x00003340190a7816 */ /* 0x000fe40000000018 */
[----:B------:R-:W-:Y:S02]  /*9e7c0*/  PRMT R12, R29, 0x3340, R28 ;  /* 0x000033401d0c7816 */ /* 0x000fe4000000001c */
[----:B------:R-:W-:Y:S02]  /*9e7d0*/  SHF.R.S32.HI R24, RZ, 0x1f, R248 ;  /* 0x0000001fff187819 */ /* 0x000fe400000114f8 */
[----:B0-----:R-:W-:Y:S01]  /*9e7e0*/  IADD3 R20, P2, R248, R2, RZ ;  /* 0x00000002f8147210 */ /* 0x001fe20007f5e0ff */
[----:B------:R-:W-:Y:S04]  /*9e7f0*/  STL [R1+0x5348], R247 ;  /* 0x005348f701007387 */ /* 0x000fe80000100800 */
[----:B------:R-:W-:Y:S01]  /*9e800*/  IMAD.X R21, R24, 0x1, R13, P2 ;  /* 0x0000000118157824 */ /* 0x000fe200010e060d */
[----:B------:R-:W-:Y:S04]  /*9e810*/  STL [R1+0x534c], R241 ;  /* 0x00534cf101007387 */ /* 0x000fe80000100800 */
[----:B------:R-:W-:Y:S04]  /*9e820*/  STL [R1+0xd14], R12 ;  /* 0x000d140c01007387 */ /* 0x000fe80000100800 */
[----:B------:R0:W-:Y:S04]  /*9e830*/  STL [R1+0xd10], R10 ;  /* 0x000d100a01007387 */ /* 0x0001e80000100800 */
[----:B------:R-:W-:Y:S04]  /*9e840*/  STL.64 [R1+0x8b0], R20 ;  /* 0x0008b01401007387 */ /* 0x000fe80000100a00 */
[----:B------:R-:W-:Y:S04]  /*9e850*/  STL [R1+0x54c4], R195 ;  /* 0x0054c4c301007387 */ /* 0x000fe80000100800 */
[----:B------:R-:W-:Y:S04]  /*9e860*/  STL [R1+0x54c0], R191 ;  /* 0x0054c0bf01007387 */ /* 0x000fe80000100800 */
[----:B------:R-:W3:Y:S01]  /*9e870*/  LDL.LU R9, [R1+0x4884] ;  /* 0x0048840001097983 */ /* 0x000ee20000300800 */
[----:B-1----:R-:W-:-:S04]  /*9e880*/  LOP3.LUT R187, R168, 0xffff, RZ, 0xc0, !PT ;  /* 0x0000ffffa8bb7812 */ /* 0x002fc800078ec0ff */
[----:B------:R-:W-:Y:S02]  /*9e890*/  PRMT R25, R187, 0x3340, R0 ;  /* 0x00003340bb197816 */ /* 0x000fe40000000000 */
[----:B--2---:R-:W-:Y:S02]  /*9e8a0*/  LOP3.LUT R37, R244, 0xffff, RZ, 0xc0, !PT ;  /* 0x0000fffff4257812 */ /* 0x004fe400078ec0ff */
[----:B----4-:R-:W-:-:S04]  /*9e8b0*/  LOP3.LUT R30, R246, 0xffff, RZ, 0xc0, !PT ;  /* 0x0000fffff61e7812 */ /* 0x010fc800078ec0ff */
[----:B------:R-:W-:Y:S02]  /*9e8c0*/  PRMT R28, R37, 0x3340, R30 ;  /* 0x00003340251c7816 */ /* 0x000fe4000000001e */
[----:B------:R-:W-:Y:S02]  /*9e8d0*/  LOP3.LUT R34, R11, 0xffff, RZ, 0xc0, !PT ;  /* 0x0000ffff0b227812 */ /* 0x000fe400078ec0ff */
[----:B0-----:R-:W-:Y:S02]  /*9e8e0*/  PRMT R10, R28, 0x5410, R25 ;  /* 0x000054101c0a7816 */ /* 0x001fe40000000019 */
[----:B------:R-:W-:Y:S02]  /*9e8f0*/  PRMT R25, R40, 0x3340, R0 ;  /* 0x0000334028197816 */ /* 0x000fe40000000000 */
[----:B------:R-:W-:Y:S02]  /*9e900*/  SHF.R.U32.HI R37, RZ, 0x8, R37 ;  /* 0x00000008ff257819 */ /* 0x000fe40000011625 */
[----:B------:R-:W-:-:S04]  /*9e910*/  SHF.R.U32.HI R199, RZ, 0x8, R40 ;  /* 0x00000008ffc77819 */ /* 0x000fc80000011628 */
[----:B------:R-:W-:-:S04]  /*9e920*/  LOP3.LUT R199, R199, 0xffff, RZ, 0xc0, !PT ;  /* 0x0000ffffc7c77812 */ /* 0x000fc800078ec0ff */
[----:B------:R-:W-:Y:S02]  /*9e930*/  PRMT R199, R199, 0x3340, R0 ;  /* 0x00003340c7c77816 */ /* 0x000fe40000000000 */
[----:B---3--:R-:W-:Y:S02]  /*9e940*/  LOP3.LUT R29, R8, 0xffff, RZ, 0xc0, !PT ;  /* 0x0000ffff081d7812 */ /* 0x008fe400078ec0ff */
[----:B------:R-:W2:Y:S02]  /*9e950*/  LDL.LU R8, [R1+0x4714] ;  /* 0x0047140001087983 */ /* 0x000ea40000300800 */
[----:B------:R-:W-:Y:S02]  /*9e960*/  PRMT R28, R34, 0x3340, R29 ;  /* 0x00003340221c7816 */ /* 0x000fe4000000001d */
[----:B------:R0:W-:Y:S02]  /*9e970*/  STL [R1+0x4d98], R10 ;  /* 0x004d980a01007387 */ /* 0x0001e40000100800 */
[----:B------:R-:W-:-:S02]  /*9e980*/  PRMT R232, R28, 0x5410, R25 ;  /* 0x000054101ce87816 */ /* 0x000fc40000000019 */
[----:B------:R-:W-:Y:S02]  /*9e990*/  SHF.R.U32.HI R25, RZ, 0x8, R30 ;  /* 0x00000008ff197819 */ /* 0x000fe4000001161e */
[----:B0-----:R-:W-:Y:S02]  /*9e9a0*/  IADD3 R10, P2, R248, R0, RZ ;  /* 0x00000000f80a7210 */ /* 0x001fe40007f5e0ff */
[----:B------:R-:W-:Y:S02]  /*9e9b0*/  SHF.R.U32.HI R28, RZ, 0x8, R34 ;  /* 0x00000008ff1c7819 */ /* 0x000fe40000011622 */
[----:B------:R-:W-:Y:S01]  /*9e9c0*/  SHF.R.U32.HI R34, RZ, 0x8, R29 ;  /* 0x00000008ff227819 */ /* 0x000fe2000001161d */
[----:B------:R-:W-:Y:S01]  /*9e9d0*/  IMAD.X R11, R24, 0x1, R7, P2 ;  /* 0x00000001180b7824 */ /* 0x000fe200010e0607 */
[----:B------:R-:W-:Y:S02]  /*9e9e0*/  LOP3.LUT R30, R37, 0xffff, RZ, 0xc0, !PT ;  /* 0x0000ffff251e7812 */ /* 0x000fe400078ec0ff */
[----:B------:R-:W-:Y:S01]  /*9e9f0*/  LOP3.LUT R29, R25, 0xffff, RZ, 0xc0, !PT ;  /* 0x0000ffff191d7812 */ /* 0x000fe200078ec0ff */
[----:B------:R-:W-:Y:S04]  /*9ea00*/  STL [R1+0x5350], R232 ;  /* 0x005350e801007387 */ /* 0x000fe80000100800 */
[----:B------:R0:W-:Y:S01]  /*9ea10*/  STL.64 [R1+0x898], R10 ;  /* 0x0008980a01007387 */ /* 0x0001e20000100a00 */
[----:B------:R-:W-:-:S02]  /*9ea20*/  LOP3.LUT R28, R28, 0xffff, RZ, 0xc0, !PT ;  /* 0x0000ffff1c1c7812 */ /* 0x000fc400078ec0ff */
[----:B------:R-:W-:Y:S01]  /*9ea30*/  LOP3.LUT R25, R34, 0xffff, RZ, 0xc0, !PT ;  /* 0x0000ffff22197812 */ /* 0x000fe200078ec0ff */
[----:B------:R-:W3:Y:S01]  /*9ea40*/  LDL.LU R242, [R1+0x4df4] ;  /* 0x004df40001f27983 */ /* 0x000ee20000300800 */
[----:B------:R-:W-:Y:S02]  /*9ea50*/  IADD3 R20, P2, R248, R6, RZ ;  /* 0x00000006f8147210 */ /* 0x000fe40007f5e0ff */
[----:B0-----:R-:W-:-:S05]  /*9ea60*/  PRMT R11, R30, 0x3340, R29 ;  /* 0x000033401e0b7816 */ /* 0x001fca000000001d */
[----:B------:R0:W-:Y:S01]  /*9ea70*/  STL [R1+0x4778], R11 ;  /* 0x0047780b01007387 */ /* 0x0001e20000100800 */
[----:B------:R-:W-:-:S03]  /*9ea80*/  PRMT R10, R28, 0x3340, R25 ;  /* 0x000033401c0a7816 */ /* 0x000fc60000000019 */
[----:B------:R-:W4:Y:S01]  /*9ea90*/  LDL.LU R246, [R1+0x47a0] ;  /* 0x0047a00001f67983 */ /* 0x000f220000300800 */
[----:B------:R-:W-:-:S03]  /*9eaa0*/  IMAD.X R21, R24, 0x1, R5, P2 ;  /* 0x0000000118157824 */ /* 0x000fc600010e0605 */
[----:B------:R-:W-:Y:S04]  /*9eab0*/  STL [R1+0xd0c], R10 ;  /* 0x000d0c0a01007387 */ /* 0x000fe80000100800 */
[----:B0-----:R-:W4:Y:S04]  /*9eac0*/  LDL.LU R11, [R1+0xce0] ;  /* 0x000ce000010b7983 */ /* 0x001f280000300800 */
[----:B------:R0:W-:Y:S01]  /*9ead0*/  STL.64 [R1+0x8a8], R20 ;  /* 0x0008a81401007387 */ /* 0x0001e20000100a00 */
[----:B------:R-:W-:Y:S02]  /*9eae0*/  LOP3.LUT R29, R9, 0xffff, RZ, 0xc0, !PT ;  /* 0x0000ffff091d7812 */ /* 0x000fe400078ec0ff */
[----:B0-----:R-:W-:-:S05]  /*9eaf0*/  IADD3 R20, P2, R248, R4, RZ ;  /* 0x00000004f8147210 */ /* 0x001fca0007f5e0ff */
[----:B------:R-:W-:-:S05]  /*9eb00*/  IMAD.X R21, R24, 0x1, R3, P2 ;  /* 0x0000000118157824 */ /* 0x000fca00010e0603 */
[----:B------:R0:W-:Y:S04]  /*9eb10*/  STL.64 [R1+0x8a0], R20 ;  /* 0x0008a01401007387 */ /* 0x0001e80000100a00 */
[----:B------:R-:W-:Y:S04]  /*9eb20*/  STL [R1+0x54d8], R199 ;  /* 0x0054d8c701007387 */ /* 0x000fe80000100800 */
[----:B------:R-:W4:Y:S01]  /*9eb30*/  LDL.LU R9, [R1+0x488c] ;  /* 0x00488c0001097983 */ /* 0x000f220000300800 */
[----:B------:R-:W-:-:S03]  /*9eb40*/  LOP3.LUT R169, R169, 0xffff, RZ, 0xc0, !PT ;  /* 0x0000ffffa9a97812 */ /* 0x000fc600078ec0ff */
[----:B------:R-:W4:Y:S01]  /*9eb50*/  LDL.LU R244, [R1+0x4718] ;  /* 0x0047180001f47983 */ /* 0x000f220000300800 */
[----:B------:R-:W-:-:S03]  /*9eb60*/  PRMT R24, R169, 0x3340, R0 ;  /* 0x00003340a9187816 */ /* 0x000fc60000000000 */
[----:B------:R-:W4:Y:S01]  /*9eb70*/  LDL.LU R248, [R1+0x4e00] ;  /* 0x004e000001f87983 */ /* 0x000f220000300800 */
[----:B------:R-:W-:-:S04]  /*9eb80*/  SHF.R.U32.HI R203, RZ, 0x8, R169 ;  /* 0x00000008ffcb7819 */ /* 0x000fc800000116a9 */
[----:B------:R-:W-:-:S04]  /*9eb90*/  LOP3.LUT R203, R203, 0xffff, RZ, 0xc0, !PT ;  /* 0x0000ffffcbcb7812 */ /* 0x000fc800078ec0ff */
[----:B------:R-:W-:Y:S02]  /*9eba0*/  PRMT R203, R203, 0x3340, R0 ;  /* 0x00003340cbcb7816 */ /* 0x000fe40000000000 */
[----:B--2---:R-:W-:-:S04]  /*9ebb0*/  LOP3.LUT R28, R8, 0xffff, RZ, 0xc0, !PT ;  /* 0x0000ffff081c7812 */ /* 0x004fc800078ec0ff */
[----:B------:R-:W-:-:S04]  /*9ebc0*/  PRMT R25, R29, 0x3340, R28 ;  /* 0x000033401d197816 */ /* 0x000fc8000000001c */
[----:B0-----:R-:W-:-:S05]  /*9ebd0*/  PRMT R21, R25, 0x5410, R24 ;  /* 0x0000541019157816 */ /* 0x001fca0000000018 */
[----:B------:R0:W-:Y:S04]  /*9ebe0*/  STL [R1+0x5354], R21 ;  /* 0x0053541501007387 */ /* 0x0001e80000100800 */
[----:B------:R-:W2:Y:S01]  /*9ebf0*/  LDL.LU R8, [R1+0x47a4] ;  /* 0x0047a40001087983 */ /* 0x000ea20000300800 */
[----:B------:R-:W-:Y:S02]  /*9ec00*/  SHF.R.U32.HI R25, RZ, 0x8, R29 ;  /* 0x00000008ff197819 */ /* 0x000fe4000001161d */
[----:B------:R-:W-:Y:S02]  /*9ec10*/  SHF.R.U32.HI R24, RZ, 0x8, R28 ;  /* 0x00000008ff187819 */ /* 0x000fe4000001161c */
[----:B------:R-:W-:Y:S02]  /*9ec20*/  LOP3.LUT R25, R25, 0xffff, RZ, 0xc0, !PT ;  /* 0x0000ffff19197812 */ /* 0x000fe400078ec0ff */
[----:B------:R-:W-:-:S02]  /*9ec30*/  LOP3.LUT R24, R24, 0xffff, RZ, 0xc0, !PT ;  /* 0x0000ffff18187812 */ /* 0x000fc400078ec0ff */
[----:B------:R-:W-:Y:S02]  /*9ec40*/  LOP3.LUT R29, R233, 0xffff, RZ, 0xc0, !PT ;  /* 0x0000ffffe91d7812 */ /* 0x000fe400078ec0ff */
[----:B------:R-:W-:Y:S02]  /*9ec50*/  PRMT R10, R25, 0x3340, R24 ;  /* 0x00003340190a7816 */ /* 0x000fe40000000018 */
[----:B---3--:R-:W-:Y:S02]  /*9ec60*/  LOP3.LUT R30, R242, 0xffff, RZ, 0xc0, !PT ;  /* 0x0000fffff21e7812 */ /* 0x008fe400078ec0ff */
[----:B------:R-:W-:Y:S02]  /*9ec70*/  PRMT R24, R29, 0x3340, R0 ;  /* 0x000033401d187816 */ /* 0x000fe40000000000 */
[----:B------:R-:W-:Y:S02]  /*9ec80*/  SHF.R.U32.HI R202, RZ, 0x8, R29 ;  /* 0x00000008ffca7819 */ /* 0x000fe4000001161d */
[----:B----4-:R-:W-:-:S04]  /*9ec90*/  LOP3.LUT R28, R246, 0xffff, RZ, 0xc0, !PT ;  /* 0x0000fffff61c7812 */ /* 0x010fc800078ec0ff */
        /* <DEDUP_REMOVED lines=8> */
[----:B0-----:R-:W-:Y:S01]  /*9ed20*/  IMAD.X R21, R24, 0x1, R13, P2 ;  /* 0x0000000118157824 */ /* 0x001fe200010e060d */
[----:B------:R-:W-:Y:S01]  /*9ed30*/  LOP3.LUT R202, R202, 0xffff, RZ, 0xc0, !PT ;  /* 0x0000ffffcaca7812 */ /* 0x000fe200078ec0ff */
[----:B------:R0:W-:Y:S03]  /*9ed40*/  STL [R1+0xd08], R10 ;  /* 0x000d080a01007387 */ /* 0x0001e60000100800 */
[----:B------:R-:W-:Y:S01]  /*9ed50*/  PRMT R202, R202, 0x3340, R0 ;  /* 0x00003340caca7816 */ /* 0x000fe20000000000 */
[----:B------:R-:W-:Y:S04]  /*9ed60*/  STL [R1+0x54dc], R203 ;  /* 0x0054dccb01007387 */ /* 0x000fe80000100800 */
[----:B------:R-:W-:Y:S01]  /*9ed70*/  STL [R1+0x5358], R223 ;  /* 0x005358df01007387 */ /* 0x000fe20000100800 */
[----:B0-----:R-:W-:-:S03]  /*9ed80*/  PRMT R10, R28, 0x3340, R25 ;  /* 0x000033401c0a7816 */ /* 0x001fc60000000019 */
[----:B------:R0:W-:Y:S04]  /*9ed90*/  STL.64 [R1+0x890], R20 ;  /* 0x0008901401007387 */ /* 0x0001e80000100a00 */
[----:B------:R-:W3:Y:S04]  /*9eda0*/  LDL.LU R246, [R1+0x4e08] ;  /* 0x004e080001f67983 */ /* 0x000ee80000300800 */
[----:B------:R-:W-:Y:S01]  /*9edb0*/  STL [R1+0xd04], R10 ;  /* 0x000d040a01007387 */ /* 0x000fe20000100800 */
[----:B------:R-:W-:-:S03]  /*9edc0*/  LOP3.LUT R37, R9, 0xffff, RZ, 0xc0, !PT ;  /* 0x0000ffff09257812 */ /* 0x000fc600078ec0ff */
[----:B------:R-:W-:Y:S04]  /*9edd0*/  STL [R1+0x54e0], R202 ;  /* 0x0054e0ca01007387 */ /* 0x000fe80000100800 */
[----:B------:R-:W4:Y:S01]  /*9ede0*/  LDL.LU R9, [R1+0x47a8] ;  /* 0x0047a80001097983 */ /* 0x000f220000300800 */
[----:B------:R-:W-:Y:S02]  /*9edf0*/  LOP3.LUT R191, R170, 0xffff, RZ, 0xc0, !PT ;  /* 0x0000ffffaabf7812 */ /* 0x000fe400078ec0ff */
[----:B------:R-:W-:Y:S02]  /*9ee00*/  LOP3.LUT R30, R244, 0xffff, RZ, 0xc0, !PT ;  /* 0x0000fffff41e7812 */ /* 0x000fe400078ec0ff */
[----:B------:R-:W-:Y:S02]  /*9ee10*/  PRMT R25, R191, 0x3340, R0 ;  /* 0x00003340bf197816 */ /* 0x000fe40000000000 */
[----:B------:R-:W-:-:S02]  /*9ee20*/  PRMT R28, R37, 0x3340, R30 ;  /* 0x00003340251c7816 */ /* 0x000fc4000000001e */
[----:B------:R-:W-:Y:S02]  /*9ee30*/  LOP3.LUT R34, R248, 0xffff, RZ, 0xc0, !PT ;  /* 0x0000fffff8227812 */ /* 0x000fe400078ec0ff */
[----:B------:R-:W-:Y:S02]  /*9ee40*/  LOP3.LUT R40, R231, 0xffff, RZ, 0xc0, !PT ;  /* 0x0000ffffe7287812 */ /* 0x000fe400078ec0ff */
[----:B------:R-:W-:Y:S02]  /*9ee50*/  SHF.R.U32.HI R37, RZ, 0x8, R37 ;  /* 0x00000008ff257819 */ /* 0x000fe40000011625 */
[----:B0-----:R-:W-:-:S05]  /*9ee60*/  IADD3 R20, P2, R11, R0, RZ ;  /* 0x000000000b147210 */ /* 0x001fca0007f5e0ff */
[----:B------:R-:W-:Y:S01]  /*9ee70*/  IMAD.X R21, R24, 0x1, R7, P2 ;  /* 0x0000000118157824 */ /* 0x000fe200010e0607 */
[----:B--2---:R-:W-:Y:S02]  /*9ee80*/  LOP3.LUT R29, R8, 0xffff, RZ, 0xc0, !PT ;  /* 0x0000ffff081d7812 */ /* 0x004fe400078ec0ff */
[----:B------:R-:W-:Y:S02]  /*9ee90*/  PRMT R8, R28, 0x5410, R25 ;  /* 0x000054101c087816 */ /* 0x000fe40000000019 */
[----:B------:R-:W-:Y:S02]  /*9eea0*/  PRMT R25, R40, 0x3340, R0 ;  /* 0x0000334028197816 */ /* 0x000fe40000000000 */
[----:B------:R-:W-:-:S04]  /*9eeb0*/  PRMT R28, R34, 0x3340, R29 ;  /* 0x00003340221c7816 */ /* 0x000fc8000000001d */
[----:B------:R-:W-:Y:S02]  /*9eec0*/  PRMT R250, R28, 0x5410, R25 ;  /* 0x000054101cfa7816 */ /* 0x000fe40000000019 */
[----:B------:R-:W-:Y:S02]  /*9eed0*/  SHF.R.U32.HI R25, RZ, 0x8, R30 ;  /* 0x00000008ff197819 */ /* 0x000fe4000001161e */
[----:B------:R-:W-:Y:S02]  /*9eee0*/  SHF.R.U32.HI R28, RZ, 0x8, R34 ;  /* 0x00000008ff1c7819 */ /* 0x000fe40000011622 */
[----:B------:R-:W-:Y:S02]  /*9eef0*/  SHF.R.U32.HI R34, RZ, 0x8, R29 ;  /* 0x00000008ff227819 */ /* 0x000fe4000001161d */
[----:B------:R-:W-:Y:S02]  /*9ef00*/  LOP3.LUT R30, R37, 0xffff, RZ, 0xc0, !PT ;  /* 0x0000ffff251e7812 */ /* 0x000fe400078ec0ff */
[----:B------:R-:W-:Y:S01]  /*9ef10*/  LOP3.LUT R29, R25, 0xffff, RZ, 0xc0, !PT ;  /* 0x0000ffff191d7812 */ /* 0x000fe200078ec0ff */
[----:B------:R0:W-:Y:S03]  /*9ef20*/  STL [R1+0x4d8c], R8 ;  /* 0x004d8c0801007387 */ /* 0x0001e60000100800 */
[----:B------:R-:W-:Y:S01]  /*9ef30*/  PRMT R222, R30, 0x3340, R29 ;  /* 0x000033401ede7816 */ /* 0x000fe2000000001d */
[----:B------:R-:W-:Y:S04]  /*9ef40*/  STL [R1+0x535c], R250 ;  /* 0x00535cfa01007387 */ /* 0x000fe80000100800 */
[----:B------:R-:W2:Y:S04]  /*9ef50*/  LDL.LU R248, [R1+0x48b4] ;  /* 0x0048b40001f87983 */ /* 0x000ea80000300800 */
[----:B------:R1:W-:Y:S04]  /*9ef60*/  STL.64 [R1+0x888], R20 ;  /* 0x0008881401007387 */ /* 0x0003e80000100a00 */
[----:B------:R-:W-:Y:S04]  /*9ef70*/  STL [R1+0x5408], R222 ;  /* 0x005408de01007387 */ /* 0x000fe80000100800 */
[----:B0-----:R-:W2:Y:S01]  /*9ef80*/  LDL.LU R8, [R1+0x471c] ;  /* 0x00471c0001087983 */ /* 0x001ea20000300800 */
[----:B------:R-:W-:-:S02]  /*9ef90*/  LOP3.LUT R28, R28, 0xffff, RZ, 0xc0, !PT ;  /* 0x0000ffff1c1c7812 */ /* 0x000fc400078ec0ff */
[----:B------:R-:W-:Y:S01]  /*9efa0*/  LOP3.LUT R25, R34, 0xffff, RZ, 0xc0, !PT ;  /* 0x0000ffff22197812 */ /* 0x000fe200078ec0ff */
[----:B------:R-:W2:Y:S01]  /*9efb0*/  LDL.LU R244, [R1+0xcdc] ;  /* 0x000cdc0001f47983 */ /* 0x000ea20000300800 */
[----:B-1----:R-:W-:Y:S02]  /*9efc0*/  IADD3 R20, P2, R11, R6, RZ ;  /* 0x000000060b147210 */ /* 0x002fe40007f5e0ff */
[----:B------:R-:W-:Y:S02]  /*9efd0*/  PRMT R10, R28, 0x3340, R25 ;  /* 0x000033401c0a7816 */ /* 0x000fe40000000019 */
[----:B------:R-:W-:Y:S01]  /*9efe0*/  LOP3.LUT R34, R230, 0xffff, RZ, 0xc0, !PT ;  /* 0x0000ffffe6227812 */ /* 0x000fe200078ec0ff */
[----:B------:R-:W-:Y:S02]  /*9eff0*/  IMAD.X R21, R24, 0x1, R5, P2 ;  /* 0x0000000118157824 */ /* 0x000fe400010e0605 */
[----:B------:R0:W-:Y:S01]  /*9f000*/  STL [R1+0xcfc], R10 ;  /* 0x000cfc0a01007387 */ /* 0x0001e20000100800 */
[----:B------:R-:W-:-:S02]  /*9f010*/  PRMT R25, R34, 0x3340, R0 ;  /* 0x0000334022197816 */ /* 0x000fc40000000000 */
[----:B0-----:R-:W-:Y:S02]  /*9f020*/  IADD3 R10, P2, R11, R4, RZ ;  /* 0x000000040b0a7210 */ /* 0x001fe40007f5e0ff */
[----:B---3--:R-:W-:-:S03]  /*9f030*/  LOP3.LUT R30, R246, 0xffff, RZ, 0xc0, !PT ;  /* 0x0000fffff61e7812 */ /* 0x008fc600078ec0ff */
[----:B------:R-:W-:Y:S01]  /*9f040*/  IMAD.X R11, R24, 0x1, R3, P2 ;  /* 0x00000001180b7824 */ /* 0x000fe200010e0603 */
[----:B----4-:R-:W-:-:S04]  /*9f050*/  LOP3.LUT R29, R9, 0xffff, RZ, 0xc0, !PT ;  /* 0x0000ffff091d7812 */ /* 0x010fc800078ec0ff */
[----:B------:R-:W-:-:S04]  /*9f060*/  PRMT R28, R30, 0x3340, R29 ;  /* 0x000033401e1c7816 */ /* 0x000fc8000000001d */
[----:B------:R-:W-:Y:S02]  /*9f070*/  PRMT R252, R28, 0x5410, R25 ;  /* 0x000054101cfc7816 */ /* 0x000fe40000000019 */
[----:B------:R-:W-:-:S03]  /*9f080*/  SHF.R.U32.HI R25, RZ, 0x8, R30 ;  /* 0x00000008ff197819 */ /* 0x000fc6000001161e */
[----:B------:R-:W-:Y:S01]  /*9f090*/  STL [R1+0x5360], R252 ;  /* 0x005360fc01007387 */ /* 0x000fe20000100800 */
[----:B------:R-:W-:-:S03]  /*9f0a0*/  SHF.R.U32.HI R24, RZ, 0x8, R29 ;  /* 0x00000008ff187819 */ /* 0x000fc6000001161d */
[----:B------:R-:W-:Y:S04]  /*9f0b0*/  STL.64 [R1+0x880], R20 ;  /* 0x0008801401007387 */ /* 0x000fe80000100a00 */
[----:B------:R0:W-:Y:S04]  /*9f0c0*/  STL.64 [R1+0x878], R10 ;  /* 0x0008780a01007387 */ /* 0x0001e80000100a00 */
[----:B------:R-:W3:Y:S01]  /*9f0d0*/  LDL.LU R240, [R1+0x4e1c] ;  /* 0x004e1c0001f07983 */ /* 0x000ee20000300800 */
[----:B------:R-:W-:Y:S02]  /*9f0e0*/  LOP3.LUT R25, R25, 0xffff, RZ, 0xc0, !PT ;  /* 0x0000ffff19197812 */ /* 0x000fe400078ec0ff */
[----:B------:R-:W-:Y:S01]  /*9f0f0*/  LOP3.LUT R24, R24, 0xffff, RZ, 0xc0, !PT ;  /* 0x0000ffff18187812 */ /* 0x000fe200078ec0ff */
[----:B0-----:R-:W4:Y:S03]  /*9f100*/  LDL.LU R11, [R1+0x47ac] ;  /* 0x0047ac00010b7983 */ /* 0x001f260000300800 */
[----:B------:R-:W-:-:S05]  /*9f110*/  PRMT R9, R25, 0x3340, R24 ;  /* 0x0000334019097816 */ /* 0x000fca0000000018 */
[----:B------:R0:W-:Y:S04]  /*9f120*/  STL [R1+0xcf8], R9 ;  /* 0x000cf80901007387 */ /* 0x0001e80000100800 */
[----:B------:R-:W4:Y:S01]  /*9f130*/  LDL.LU R246, [R1+0x48bc] ;  /* 0x0048bc0001f67983 */ /* 0x000f220000300800 */
[----:B------:R-:W-:Y:S02]  /*9f140*/  SHF.R.U32.HI R206, RZ, 0x8, R34 ;  /* 0x00000008ffce7819 */ /* 0x000fe40000011622 */
[----:B------:R-:W-:Y:S02]  /*9f150*/  LOP3.LUT R171, R171, 0xffff, RZ, 0xc0, !PT ;  /* 0x0000ffffabab7812 */ /* 0x000fe400078ec0ff */
[----:B------:R-:W-:Y:S01]  /*9f160*/  LOP3.LUT R206, R206, 0xffff, RZ, 0xc0, !PT ;  /* 0x0000ffffcece7812 */ /* 0x000fe200078ec0ff */
[----:B0-----:R-:W4:Y:S01]  /*9f170*/  LDL.LU R9, [R1+0x4720] ;  /* 0x0047200001097983 */ /* 0x001f220000300800 */
[----:B------:R-:W-:-:S02]  /*9f180*/  PRMT R24, R171, 0x3340, R0 ;  /* 0x00003340ab187816 */ /* 0x000fc40000000000 */
[----:B------:R-:W-:-:S05]  /*9f190*/  PRMT R206, R206, 0x3340, R0 ;  /* 0x00003340cece7816 */ /* 0x000fca0000000000 */
[----:B------:R-:W-:Y:S01]  /*9f1a0*/  STL [R1+0x54e4], R206 ;  /* 0x0054e4ce01007387 */ /* 0x000fe20000100800 */
[----:B------:R-:W-:Y:S02]  /*9f1b0*/  SHF.R.U32.HI R208, RZ, 0x8, R171 ;  /* 0x00000008ffd07819 */ /* 0x000fe400000116ab */
[----:B------:R-:W-:Y:S02]  /*9f1c0*/  LOP3.LUT R34, R228, 0xffff, RZ, 0xc0, !PT ;  /* 0x0000ffffe4227812 */ /* 0x000fe400078ec0ff */
[----:B------:R-:W-:-:S04]  /*9f1d0*/  LOP3.LUT R208, R208, 0xffff, RZ, 0xc0, !PT ;  /* 0x0000ffffd0d07812 */ /* 0x000fc800078ec0ff */
[----:B------:R-:W-:Y:S02]  /*9f1e0*/  PRMT R208, R208, 0x3340, R0 ;  /* 0x00003340d0d07816 */ /* 0x000fe40000000000 */
[----:B--2---:R-:W-:Y:S02]  /*9f1f0*/  LOP3.LUT R29, R248, 0xffff, RZ, 0xc0, !PT ;  /* 0x0000fffff81d7812 */ /* 0x004fe400078ec0ff */
[----:B------:R-:W-:-:S04]  /*9f200*/  LOP3.LUT R28, R8, 0xffff, RZ, 0xc0, !PT ;  /* 0x0000ffff081c7812 */ /* 0x000fc800078ec0ff */
[----:B------:R-:W-:-:S04]  /*9f210*/  PRMT R25, R29, 0x3340, R28 ;  /* 0x000033401d197816 */ /* 0x000fc8000000001c */
[----:B------:R-:W-:-:S05]  /*9f220*/  PRMT R8, R25, 0x5410, R24 ;  /* 0x0000541019087816 */ /* 0x000fca0000000018 */
[----:B------:R0:W-:Y:S04]  /*9f230*/  STL [R1+0x5364], R8 ;  /* 0x0053640801007387 */ /* 0x0001e80000100800 */
[----:B------:R-:W2:Y:S04]  /*9f240*/  LDL.LU R242, [R1+0x48c4] ;  /* 0x0048c40001f27983 */ /* 0x000ea80000300800 */
[----:B------:R-:W2:Y:S01]  /*9f250*/  LDL.LU R248, [R1+0x4724] ;  /* 0x0047240001f87983 */ /* 0x000ea20000300800 */
[----:B------:R-:W-:Y:S02]  /*9f260*/  SHF.R.U32.HI R29, RZ, 0x8, R29 ;  /* 0x00000008ff1d7819 */ /* 0x000fe4000001161d */
[----:B------:R-:W-:-:S02]  /*9f270*/  SHF.R.U32.HI R25, RZ, 0x8, R28 ;  /* 0x00000008ff197819 */ /* 0x000fc4000001161c */
[----:B------:R-:W-:Y:S02]  /*9f280*/  LOP3.LUT R28, R29, 0xffff, RZ, 0xc0, !PT ;  /* 0x0000ffff1d1c7812 */ /* 0x000fe400078ec0ff */
[----:B------:R-:W-:Y:S02]  /*9f290*/  LOP3.LUT R25, R25, 0xffff, RZ, 0xc0, !PT ;  /* 0x0000ffff19197812 */ /* 0x000fe400078ec0ff */
[----:B------:R-:W-:Y:S02]  /*9f2a0*/  SHF.R.S32.HI R24, RZ, 0x1f, R244 ;  /* 0x0000001fff187819 */ /* 0x000fe400000114f4 */
[----:B------:R-:W-:Y:S02]  /*9f2b0*/  IADD3 R20, P2, R244, R2, RZ ;  /* 0x00000002f4147210 */ /* 0x000fe40007f5e0ff */
[----:B0-----:R-:W-:Y:S02]  /*9f2c0*/  PRMT R8, R28, 0x3340, R25 ;  /* 0x000033401c087816 */ /* 0x001fe40000000019 */
[----:B------:R-:W-:Y:S01]  /*9f2d0*/  PRMT R25, R34, 0x3340, R0 ;  /* 0x0000334022197816 */ /* 0x000fe20000000000 */
[----:B------:R-:W-:-:S05]  /*9f2e0*/  IMAD.X R21, R24, 0x1, R13, P2 ;  /* 0x0000000118157824 */ /* 0x000fca00010e060d */
[----:B------:R-:W-:Y:S04]  /*9f2f0*/  STL.64 [R1+0x870], R20 ;  /* 0x0008701401007387 */ /* 0x000fe80000100a00 */
[----:B------:R-:W-:Y:S04]  /*9f300*/  STL [R1+0x54bc], R208 ;  /* 0x0054bcd001007387 */ /* 0x000fe80000100800 */
[----:B------:R0:W-:Y:S01]  /*9f310*/  STL [R1+0xcf4], R8 ;  /* 0x000cf40801007387 */ /* 0x0001e20000100800 */
[----:B---3--:R-:W-:Y:S02]  /*9f320*/  LOP3.LUT R30, R240, 0xffff, RZ, 0xc0, !PT ;  /* 0x0000fffff01e7812 */ /* 0x008fe400078ec0ff */
[----:B----4-:R-:W-:-:S04]  /*9f330*/  LOP3.LUT R29, R11, 0xffff, RZ, 0xc0, !PT ;  /* 0x0000ffff0b1d7812 */ /* 0x010fc800078ec0ff */
[----:B------:R-:W-:-:S04]  /*9f340*/  PRMT R28, R30, 0x3340, R29 ;  /* 0x000033401e1c7816 */ /* 0x000fc8000000001d */
[----:B------:R-:W-:Y:S02]  /*9f350*/  PRMT R11, R28, 0x5410, R25 ;  /* 0x000054101c0b7816 */ /* 0x000fe40000000019 */
[----:B------:R-:W-:-:S03]  /*9f360*/  LOP3.LUT R129, R246, 0xffff, RZ, 0xc0, !PT ;  /* 0x0000fffff6817812 */ /* 0x000fc600078ec0ff */
[----:B------:R1:W-:Y:S04]  /*9f370*/  STL [R1+0x5368], R11 ;  /* 0x0053680b01007387 */ /* 0x0003e80000100800 */
[----:B------:R-:W3:Y:S01]  /*9f380*/  LDL.LU R246, [R1+0x4e24] ;  /* 0x004e240001f67983 */ /* 0x000ee20000300800 */
[----:B------:R-:W-:Y:S02]  /*9f390*/  LOP3.LUT R125, R9, 0xffff, RZ, 0xc0, !PT ;  /* 0x0000ffff097d7812 */ /* 0x000fe400078ec0ff */
[----:B------:R-:W-:Y:S02]  /*9f3a0*/  SHF.R.U32.HI R28, RZ, 0x8, R30 ;  /* 0x00000008ff1c7819 */ /* 0x000fe4000001161e */
[----:B------:R-:W-:Y:S02]  /*9f3b0*/  SHF.R.U32.HI R30, RZ, 0x8, R129 ;  /* 0x00000008ff1e7819 */ /* 0x000fe40000011681 */
[----:B------:R-:W-:-:S02]  /*9f3c0*/  SHF.R.U32.HI R25, RZ, 0x8, R125 ;  /* 0x00000008ff197819 */ /* 0x000fc4000001167d */
[----:B------:R-:W-:Y:S02]  /*9f3d0*/  SHF.R.U32.HI R37, RZ, 0x8, R29 ;  /* 0x00000008ff257819 */ /* 0x000fe4000001161d */
[----:B------:R-:W-:Y:S02]  /*9f3e0*/  LOP3.LUT R30, R30, 0xffff, RZ, 0xc0, !PT ;  /* 0x0000ffff1e1e7812 */ /* 0x000fe400078ec0ff */
[----:B------:R-:W-:Y:S02]  /*9f3f0*/  LOP3.LUT R29, R25, 0xffff, RZ, 0xc0, !PT ;  /* 0x0000ffff191d7812 */ /* 0x000fe400078ec0ff */
[----:B------:R-:W-:Y:S02]  /*9f400*/  LOP3.LUT R28, R28, 0xffff, RZ, 0xc0, !PT ;  /* 0x0000ffff1c1c7812 */ /* 0x000fe400078ec0ff */
[----:B------:R-:W-:Y:S02]  /*9f410*/  LOP3.LUT R25, R37, 0xffff, RZ, 0xc0, !PT ;  /* 0x0000ffff25197812 */ /* 0x000fe400078ec0ff */
[----:B------:R-:W-:-:S02]  /*9f420*/  PRMT R9, R30, 0x3340, R29 ;  /* 0x000033401e097816 */ /* 0x000fc4000000001d */
[----:B------:R-:W-:Y:S02]  /*9f430*/  LOP3.LUT R172, R172, 0xffff, RZ, 0xc0, !PT ;  /* 0x0000ffffacac7812 */ /* 0x000fe400078ec0ff */
[----:B0-----:R-:W-:Y:S02]  /*9f440*/  PRMT R8, R28, 0x3340, R25 ;  /* 0x000033401c087816 */ /* 0x001fe40000000019 */
[----:B------:R-:W-:Y:S02]  /*9f450*/  PRMT R25, R172, 0x3340, R0 ;  /* 0x00003340ac197816 */ /* 0x000fe40000000000 */
[----:B------:R-:W-:Y:S01]  /*9f460*/  IADD3 R10, P2, R244, R0, RZ ;  /* 0x00000000f40a7210 */ /* 0x000fe20007f5e0ff */
[----:B------:R0:W-:Y:S01]  /*9f470*/  STL [R1+0x4710], R9 ;  /* 0x0047100901007387 */ /* 0x0001e20000100800 */
[----:B------:R-:W-:-:S03]  /*9f480*/  SHF.R.U32.HI R209, RZ, 0x8, R34 ;  /* 0x00000008ffd17819 */ /* 0x000fc60000011622 */
[----:B-1----:R-:W-:Y:S01]  /*9f490*/  IMAD.X R11, R24, 0x1, R7, P2 ;  /* 0x00000001180b7824 */ /* 0x002fe200010e0607 */
[----:B------:R-:W-:Y:S01]  /*9f4a0*/  LOP3.LUT R209, R209, 0xffff, RZ, 0xc0, !PT ;  /* 0x0000ffffd1d17812 */ /* 0x000fe200078ec0ff */
[----:B0-----:R-:W4:Y:S04]  /*9f4b0*/  LDL.LU R9, [R1+0x47b0] ;  /* 0x0047b00001097983 */ /* 0x001f280000300800 */
[----:B------:R0:W-:Y:S01]  /*9f4c0*/  STL [R1+0xcec], R8 ;  /* 0x000cec0801007387 */ /* 0x0001e20000100800 */
[----:B------:R-:W-:Y:S02]  /*9f4d0*/  PRMT R209, R209, 0x3340, R0 ;  /* 0x00003340d1d17816 */ /* 0x000fe40000000000 */
[----:B------:R-:W-:-:S04]  /*9f4e0*/  SHF.R.U32.HI R211, RZ, 0x8, R172 ;  /* 0x00000008ffd37819 */ /* 0x000fc800000116ac */
[----:B------:R-:W-:-:S04]  /*9f4f0*/  LOP3.LUT R211, R211, 0xffff, RZ, 0xc0, !PT ;  /* 0x0000ffffd3d37812 */ /* 0x000fc800078ec0ff */
[----:B------:R-:W-:Y:S02]  /*9f500*/  PRMT R211, R211, 0x3340, R0 ;  /* 0x00003340d3d37816 */ /* 0x000fe40000000000 */
[----:B--2---:R-:W-:Y:S02]  /*9f510*/  LOP3.LUT R30, R242, 0xffff, RZ, 0xc0, !PT ;  /* 0x0000fffff21e7812 */ /* 0x004fe400078ec0ff */
[----:B------:R-:W-:-:S04]  /*9f520*/  LOP3.LUT R29, R248, 0xffff, RZ, 0xc0, !PT ;  /* 0x0000fffff81d7812 */ /* 0x000fc800078ec0ff */
[----:B------:R-:W-:-:S04]  /*9f530*/  PRMT R28, R30, 0x3340, R29 ;  /* 0x000033401e1c7816 */ /* 0x000fc8000000001d */
[----:B------:R-:W-:Y:S02]  /*9f540*/  PRMT R248, R28, 0x5410, R25 ;  /* 0x000054101cf87816 */ /* 0x000fe40000000019 */
[----:B------:R-:W-:Y:S02]  /*9f550*/  SHF.R.U32.HI R28, RZ, 0x8, R30 ;  /* 0x00000008ff1c7819 */ /* 0x000fe4000001161e */
[----:B------:R-:W-:Y:S01]  /*9f560*/  SHF.R.U32.HI R25, RZ, 0x8, R29 ;  /* 0x00000008ff197819 */ /* 0x000fe2000001161d */
[----:B------:R-:W-:Y:S01]  /*9f570*/  STL [R1+0x536c], R248 ;  /* 0x00536cf801007387 */ /* 0x000fe20000100800 */
[----:B------:R-:W-:-:S03]  /*9f580*/  LOP3.LUT R28, R28, 0xffff, RZ, 0xc0, !PT ;  /* 0x0000ffff1c1c7812 */ /* 0x000fc600078ec0ff */
[----:B------:R-:W2:Y:S01]  /*9f590*/  LDL.LU R240, [R1+0x48d0] ;  /* 0x0048d00001f07983 */ /* 0x000ea20000300800 */
[----:B------:R-:W-:-:S03]  /*9f5a0*/  LOP3.LUT R25, R25, 0xffff, RZ, 0xc0, !PT ;  /* 0x0000ffff19197812 */ /* 0x000fc600078ec0ff */
[----:B------:R-:W2:Y:S04]  /*9f5b0*/  LDL.LU R242, [R1+0x4728] ;  /* 0x0047280001f27983 */ /* 0x000ea80000300800 */
[----:B------:R1:W-:Y:S01]  /*9f5c0*/  STL.64 [R1+0x7f8], R10 ;  /* 0x0007f80a01007387 */ /* 0x0003e20000100a00 */
[----:B0-----:R-:W-:-:S03]  /*9f5d0*/  PRMT R8, R28, 0x3340, R25 ;  /* 0x000033401c087816 */ /* 0x001fc60000000019 */
[----:B------:R-:W-:Y:S01]  /*9f5e0*/  STL [R1+0x54b8], R209 ;  /* 0x0054b8d101007387 */ /* 0x000fe20000100800 */
[----:B-1----:R-:W-:-:S03]  /*9f5f0*/  IADD3 R10, P2, R244, R6, RZ ;  /* 0x00000006f40a7210 */ /* 0x002fc60007f5e0ff */
[----:B------:R-:W-:Y:S02]  /*9f600*/  STL [R1+0xce8], R8 ;  /* 0x000ce80801007387 */ /* 0x000fe40000100800 */
[----:B------:R-:W-:-:S05]  /*9f610*/  IMAD.X R11, R24, 0x1, R5, P2 ;  /* 0x00000001180b7824 */ /* 0x000fca00010e0605 */
[----:B------:R0:W-:Y:S02]  /*9f620*/  STL.64 [R1+0x7f0], R10 ;  /* 0x0007f00a01007387 */ /* 0x0001e40000100a00 */
[----:B0-----:R-:W-:-:S05]  /*9f630*/  IADD3 R10, P2, R244, R4, RZ ;  /* 0x00000004f40a7210 */ /* 0x001fca0007f5e0ff */
[----:B------:R-:W-:-:S05]  /*9f640*/  IMAD.X R11, R24, 0x1, R3, P2 ;  /* 0x00000001180b7824 */ /* 0x000fca00010e0603 */
[----:B------:R-:W-:Y:S01]  /*9f650*/  STL.64 [R1+0x7e8], R10 ;  /* 0x0007e80a01007387 */ /* 0x000fe20000100a00 */
[----:B---3--:R-:W-:-:S03]  /*9f660*/  LOP3.LUT R30, R246, 0xffff, RZ, 0xc0, !PT ;  /* 0x0000fffff61e7812 */ /* 0x008fc600078ec0ff */
[----:B------:R-:W-:Y:S04]  /*9f670*/  STL [R1+0x54b4], R211 ;  /* 0x0054b4d301007387 */ /* 0x000fe80000100800 */
[----:B------:R-:W3:Y:S04]  /*9f680*/  LDL.LU R244, [R1+0x4e30] ;  /* 0x004e300001f47983 */ /* 0x000ee80000300800 */
[----:B------:R-:W3:Y:S04]  /*9f690*/  LDL.LU R246, [R1+0x4824] ;  /* 0x0048240001f67983 */ /* 0x000ee80000300800 */
[----:B------:R-:W3:Y:S01]  /*9f6a0*/  LDL.LU R234, [R1+0xcd8] ;  /* 0x000cd80001ea7983 */ /* 0x000ee20000300800 */
[----:B------:R-:W-:-:S04]  /*9f6b0*/  LOP3.LUT R29, R227, 0xffff, RZ, 0xc0, !PT ;  /* 0x0000ffffe31d7812 */ /* 0x000fc800078ec0ff */
[----:B------:R-:W-:Y:S02]  /*9f6c0*/  PRMT R24, R29, 0x3340, R0 ;  /* 0x000033401d187816 */ /* 0x000fe40000000000 */
[----:B------:R-:W-:Y:S02]  /*9f6d0*/  SHF.R.U32.HI R210, RZ, 0x8, R29 ;  /* 0x00000008ffd27819 */ /* 0x000fe4000001161d */
[----:B----4-:R-:W-:-:S04]  /*9f6e0*/  LOP3.LUT R28, R9, 0xffff, RZ, 0xc0, !PT ;  /* 0x0000ffff091c7812 */ /* 0x010fc800078ec0ff */
[----:B------:R-:W-:-:S04]  /*9f6f0*/  PRMT R25, R30, 0x3340, R28 ;  /* 0x000033401e197816 */ /* 0x000fc8000000001c */
[----:B------:R-:W-:Y:S02]  /*9f700*/  PRMT R9, R25, 0x5410, R24 ;  /* 0x0000541019097816 */ /* 0x000fe40000000018 */
[----:B------:R-:W-:Y:S02]  /*9f710*/  SHF.R.U32.HI R25, RZ, 0x8, R30 ;  /* 0x00000008ff197819 */ /* 0x000fe4000001161e */
[----:B------:R-:W-:Y:S02]  /*9f720*/  SHF.R.U32.HI R24, RZ, 0x8, R28 ;  /* 0x00000008ff187819 */ /* 0x000fe4000001161c */
[----:B------:R-:W-:Y:S02]  /*9f730*/  LOP3.LUT R210, R210, 0xffff, RZ, 0xc0, !PT ;  /* 0x0000ffffd2d27812 */ /* 0x000fe400078ec0ff */
[----:B------:R-:W-:Y:S02]  /*9f740*/  LOP3.LUT R25, R25, 0xffff, RZ, 0xc0, !PT ;  /* 0x0000ffff19197812 */ /* 0x000fe400078ec0ff */
[----:B------:R-:W-:-:S02]  /*9f750*/  LOP3.LUT R24, R24, 0xffff, RZ, 0xc0, !PT ;  /* 0x0000ffff18187812 */ /* 0x000fc400078ec0ff */
[----:B------:R-:W-:Y:S02]  /*9f760*/  PRMT R210, R210, 0x3340, R0 ;  /* 0x00003340d2d27816 */ /* 0x000fe40000000000 */
[----:B------:R-:W-:Y:S01]  /*9f770*/  PRMT R8, R25, 0x3340, R24 ;  /* 0x0000334019087816 */ /* 0x000fe20000000018 */
[----:B------:R-:W-:Y:S01]  /*9f780*/  STL [R1+0x5370], R9 ;  /* 0x0053700901007387 */ /* 0x000fe20000100800 */
[----:B------:R-:W-:-:S03]  /*9f790*/  LOP3.LUT R173, R173, 0xffff, RZ, 0xc0, !PT ;  /* 0x0000ffffadad7812 */ /* 0x000fc600078ec0ff */
[----:B------:R-:W-:Y:S04]  /*9f7a0*/  STL [R1+0x54b0], R210 ;  /* 0x0054b0d201007387 */ /* 0x000fe80000100800 */
[----:B------:R0:W-:Y:S01]  /*9f7b0*/  STL [R1+0xce4], R8 ;  /* 0x000ce40801007387 */ /* 0x0001e20000100800 */
[----:B------:R-:W-:-:S03]  /*9f7c0*/  SHF.R.U32.HI R201, RZ, 0x8, R173 ;  /* 0x00000008ffc97819 */ /* 0x000fc600000116ad */
[----:B------:R-:W4:Y:S01]  /*9f7d0*/  LDL.LU R239, [R1+0x48f0] ;  /* 0x0048f00001ef7983 */ /* 0x000f220000300800 */
[----:B------:R-:W-:-:S04]  /*9f7e0*/  LOP3.LUT R201, R201, 0xffff, RZ, 0xc0, !PT ;  /* 0x0000ffffc9c97812 */ /* 0x000fc800078ec0ff */
[----:B------:R-:W-:Y:S02]  /*9f7f0*/  PRMT R201, R201, 0x3340, R0 ;  /* 0x00003340c9c97816 */ /* 0x000fe40000000000 */
[----:B--2---:R-:W-:Y:S02]  /*9f800*/  LOP3.LUT R25, R240, 0xffff, RZ, 0xc0, !PT ;  /* 0x0000fffff0197812 */ /* 0x004fe400078ec0ff */
[----:B------:R-:W-:Y:S02]  /*9f810*/  LOP3.LUT R24, R242, 0xffff, RZ, 0xc0, !PT ;  /* 0x0000fffff2187812 */ /* 0x000fe400078ec0ff */
[----:B------:R-:W2:Y:S01]  /*9f820*/  LDL.LU R242, [R1+0x472c] ;  /* 0x00472c0001f27983 */ /* 0x000ea20000300800 */
[----:B------:R-:W-:Y:S02]  /*9f830*/  SHF.R.U32.HI R28, RZ, 0x8, R25 ;  /* 0x00000008ff1c7819 */ /* 0x000fe40000011619 */
[--C-:B------:R-:W-:Y:S02]  /*9f840*/  PRMT R133, R25, 0x3340, R24.reuse ;  /* 0x0000334019857816 */ /* 0x100fe40000000018 */
[----:B------:R-:W-:-:S02]  /*9f850*/  SHF.R.U32.HI R24, RZ, 0x8, R24 ;  /* 0x00000008ff187819 */ /* 0x000fc40000011618 */
[----:B------:R-:W-:Y:S02]  /*9f860*/  LOP3.LUT R25, R28, 0xffff, RZ, 0xc0, !PT ;  /* 0x0000ffff1c197812 */ /* 0x000fe400078ec0ff */
[----:B------:R-:W-:Y:S02]  /*9f870*/  LOP3.LUT R24, R24, 0xffff, RZ, 0xc0, !PT ;  /* 0x0000ffff18187812 */ /* 0x000fe400078ec0ff */
[----:B------:R-:W-:Y:S02]  /*9f880*/  LOP3.LUT R28, R225, 0xffff, RZ, 0xc0, !PT ;  /* 0x0000ffffe11c7812 */ /* 0x000fe400078ec0ff */
[----:B0-----:R-:W-:Y:S02]  /*9f890*/  PRMT R8, R25, 0x3340, R24 ;  /* 0x0000334019087816 */ /* 0x001fe40000000018 */
[----:B------:R-:W-:Y:S01]  /*9f8a0*/  PRMT R24, R28, 0x3340, R0 ;  /* 0x000033401c187816 */ /* 0x000fe20000000000 */
[----:B------:R-:W-:Y:S04]  /*9f8b0*/  STL [R1+0x54ac], R201 ;  /* 0x0054acc901007387 */ /* 0x000fe80000100800 */
[----:B------:R0:W-:Y:S04]  /*9f8c0*/  STL [R1+0xcd4], R8 ;  /* 0x000cd40801007387 */ /* 0x0001e80000100800 */
[----:B------:R-:W2:Y:S01]  /*9f8d0*/  LDL.LU R240, [R1+0x4e3c] ;  /* 0x004e3c0001f07983 */ /* 0x000ea20000300800 */
[----:B------:R-:W-:-:S02]  /*9f8e0*/  SHF.R.U32.HI R212, RZ, 0x8, R28 ;  /* 0x00000008ffd47819 */ /* 0x000fc4000001161c */
[----:B---3--:R-:W-:Y:S02]  /*9f8f0*/  LOP3.LUT R30, R244, 0xffff, RZ, 0xc0, !PT ;  /* 0x0000fffff41e7812 */ /* 0x008fe400078ec0ff */
[----:B------:R-:W-:-:S04]  /*9f900*/  LOP3.LUT R29, R246, 0xffff, RZ, 0xc0, !PT ;  /* 0x0000fffff61d7812 */ /* 0x000fc800078ec0ff */
[----:B------:R-:W-:-:S04]  /*9f910*/  PRMT R25, R30, 0x3340, R29 ;  /* 0x000033401e197816 */ /* 0x000fc8000000001d */
[----:B------:R-:W-:-:S05]  /*9f920*/  PRMT R246, R25, 0x5410, R24 ;  /* 0x0000541019f67816 */ /* 0x000fca0000000018 */
[----:B------:R-:W-:Y:S04]  /*9f930*/  STL [R1+0x5374], R246 ;  /* 0x005374f601007387 */ /* 0x000fe80000100800 */
[----:B------:R-:W3:Y:S01]  /*9f940*/  LDL.LU R244, [R1+0x4834] ;  /* 0x0048340001f47983 */ /* 0x000ee20000300800 */
[----:B------:R-:W-:Y:S02]  /*9f950*/  SHF.R.S32.HI R24, RZ, 0x1f, R234 ;  /* 0x0000001fff187819 */ /* 0x000fe400000114ea */
[----:B0-----:R-:W-:Y:S02]  /*9f960*/  IADD3 R8, P2, R234, R2, RZ ;  /* 0x00000002ea087210 */ /* 0x001fe40007f5e0ff */
[----:B------:R-:W-:Y:S02]  /*9f970*/  SHF.R.U32.HI R30, RZ, 0x8, R30 ;  /* 0x00000008ff1e7819 */ /* 0x000fe4000001161e */
[----:B------:R-:W-:Y:S01]  /*9f980*/  SHF.R.U32.HI R25, RZ, 0x8, R29 ;  /* 0x00000008ff197819 */ /* 0x000fe2000001161d */
[----:B------:R-:W-:Y:S01]  /*9f990*/  IMAD.X R9, R24, 0x1, R13, P2 ;  /* 0x0000000118097824 */ /* 0x000fe200010e060d */
[----:B------:R-:W-:-:S02]  /*9f9a0*/  LOP3.LUT R212, R212, 0xffff, RZ, 0xc0, !PT ;  /* 0x0000ffffd4d47812 */ /* 0x000fc400078ec0ff */
[----:B------:R-:W-:Y:S02]  /*9f9b0*/  LOP3.LUT R28, R30, 0xffff, RZ, 0xc0, !PT ;  /* 0x0000ffff1e1c7812 */ /* 0x000fe400078ec0ff */
[----:B------:R-:W-:Y:S01]  /*9f9c0*/  LOP3.LUT R25, R25, 0xffff, RZ, 0xc0, !PT ;  /* 0x0000ffff19197812 */ /* 0x000fe200078ec0ff */
[----:B------:R0:W-:Y:S01]  /*9f9d0*/  STL.64 [R1+0x7e0], R8 ;  /* 0x0007e00801007387 */ /* 0x0001e20000100a00 */
[----:B------:R-:W-:-:S05]  /*9f9e0*/  PRMT R212, R212, 0x3340, R0 ;  /* 0x00003340d4d47816 */ /* 0x000fca0000000000 */
[----:B------:R-:W-:Y:S01]  /*9f9f0*/  STL [R1+0x54a8], R212 ;  /* 0x0054a8d401007387 */ /* 0x000fe20000100800 */
[----:B0-----:R-:W-:-:S05]  /*9fa00*/  PRMT R8, R28, 0x3340, R25 ;  /* 0x000033401c087816 */ /* 0x001fca0000000019 */
[----:B------:R0:W-:Y:S04]  /*9fa10*/  STL [R1+0xcb0], R8 ;  /* 0x000cb00801007387 */ /* 0x0001e80000100800 */
[----:B------:R-:W3:Y:S04]  /*9fa20*/  LDL.LU R236, [R1+0x4904] ;  /* 0x0049040001ec7983 */ /* 0x000ee80000300800 */
[----:B------:R-:W3:Y:S01]  /*9fa30*/  LDL.LU R237, [R1+0x4730] ;  /* 0x0047300001ed7983 */ /* 0x000ee20000300800 */
[----:B------:R-:W-:Y:S02]  /*9fa40*/  LOP3.LUT R174, R174, 0xffff, RZ, 0xc0, !PT ;  /* 0x0000ffffaeae7812 */ /* 0x000fe400078ec0ff */
[----:B----4-:R-:W-:-:S02]  /*9fa50*/  LOP3.LUT R30, R239, 0xffff, RZ, 0xc0, !PT ;  /* 0x0000ffffef1e7812 */ /* 0x010fc400078ec0ff */
[----:B------:R-:W-:Y:S02]  /*9fa60*/  PRMT R25, R174, 0x3340, R0 ;  /* 0x00003340ae197816 */ /* 0x000fe40000000000 */
[----:B0-----:R-:W-:-:S05]  /*9fa70*/  IADD3 R8, P2, R234, R0, RZ ;  /* 0x00000000ea087210 */ /* 0x001fca0007f5e0ff */
[----:B------:R-:W-:Y:S01]  /*9fa80*/  IMAD.X R9, R24, 0x1, R7, P2 ;  /* 0x0000000118097824 */ /* 0x000fe200010e0607 */
[----:B------:R-:W-:Y:S02]  /*9fa90*/  LOP3.LUT R34, R224, 0xffff, RZ, 0xc0, !PT ;  /* 0x0000ffffe0227812 */ /* 0x000fe400078ec0ff */
[----:B------:R-:W-:Y:S02]  /*9faa0*/  LOP3.LUT R179, R175, 0xffff, RZ, 0xc0, !PT ;  /* 0x0000ffffafb37812 */ /* 0x000fe400078ec0ff */
[----:B--2---:R-:W-:-:S04]  /*9fab0*/  LOP3.LUT R29, R242, 0xffff, RZ, 0xc0, !PT ;  /* 0x0000fffff21d7812 */ /* 0x004fc800078ec0ff */
[----:B------:R-:W-:-:S04]  /*9fac0*/  PRMT R28, R30, 0x3340, R29 ;  /* 0x000033401e1c7816 */ /* 0x000fc8000000001d */
[----:B------:R-:W-:Y:S02]  /*9fad0*/  PRMT R242, R28, 0x5410, R25 ;  /* 0x000054101cf27816 */ /* 0x000fe40000000019 */
[----:B------:R-:W-:Y:S02]  /*9fae0*/  SHF.R.U32.HI R28, RZ, 0x8, R30 ;  /* 0x00000008ff1c7819 */ /* 0x000fe4000001161e */
[----:B------:R-:W-:Y:S02]  /*9faf0*/  SHF.R.U32.HI R25, RZ, 0x8, R29 ;  /* 0x00000008ff197819 */ /* 0x000fe4000001161d */
[----:B------:R-:W-:Y:S02]  /*9fb00*/  LOP3.LUT R28, R28, 0xffff, RZ, 0xc0, !PT ;  /* 0x0000ffff1c1c7812 */ /* 0x000fe400078ec0ff */
[----:B------:R-:W-:Y:S01]  /*9fb10*/  LOP3.LUT R25, R25, 0xffff, RZ, 0xc0, !PT ;  /* 0x0000ffff19197812 */ /* 0x000fe200078ec0ff */
[----:B------:R-:W-:Y:S04]  /*9fb20*/  STL [R1+0x5378], R242 ;  /* 0x005378f201007387 */ /* 0x000fe80000100800 */
[----:B------:R0:W-:Y:S01]  /*9fb30*/  STL.64 [R1+0x7d8], R8 ;  /* 0x0007d80801007387 */ /* 0x0001e20000100a00 */
[----:B------:R-:W-:-:S02]  /*9fb40*/  LOP3.LUT R30, R240, 0xffff, RZ, 0xc0, !PT ;  /* 0x0000fffff01e7812 */ /* 0x000fc400078ec0ff */
[----:B0-----:R-:W-:Y:S02]  /*9fb50*/  PRMT R8, R28, 0x3340, R25 ;  /* 0x000033401c087816 */ /* 0x001fe40000000019 */
[----:B------:R-:W-:-:S03]  /*9fb60*/  PRMT R25, R34, 0x3340, R0 ;  /* 0x0000334022197816 */ /* 0x000fc60000000000 */
[----:B------:R0:W-:Y:S04]  /*9fb70*/  STL [R1+0xcac], R8 ;  /* 0x000cac0801007387 */ /* 0x0001e80000100800 */
[----:B------:R-:W2:Y:S04]  /*9fb80*/  LDL.LU R239, [R1+0x4e4c] ;  /* 0x004e4c0001ef7983 */ /* 0x000ea80000300800 */
[----:B------:R-:W4:Y:S01]  /*9fb90*/  LDL.LU R240, [R1+0x4848] ;  /* 0x0048480001f07983 */ /* 0x000f220000300800 */
[----:B0-----:R-:W-:-:S03]  /*9fba0*/  IADD3 R8, P2, R234, R6, RZ ;  /* 0x00000006ea087210 */ /* 0x001fc60007f5e0ff */
[----:B------:R-:W4:Y:S02]  /*9fbb0*/  LDL.LU R225, [R1+0xcd0] ;  /* 0x000cd00001e17983 */ /* 0x000f240000300800 */
[----:B------:R-:W-:Y:S01]  /*9fbc0*/  IMAD.X R9, R24, 0x1, R5, P2 ;  /* 0x0000000118097824 */ /* 0x000fe200010e0605 */
[----:B---3--:R-:W-:-:S04]  /*9fbd0*/  LOP3.LUT R29, R244, 0xffff, RZ, 0xc0, !PT ;  /* 0x0000fffff41d7812 */ /* 0x008fc800078ec0ff */
[----:B------:R-:W-:-:S04]  /*9fbe0*/  PRMT R28, R30, 0x3340, R29 ;  /* 0x000033401e1c7816 */ /* 0x000fc8000000001d */
[----:B------:R-:W-:-:S05]  /*9fbf0*/  PRMT R244, R28, 0x5410, R25 ;  /* 0x000054101cf47816 */ /* 0x000fca0000000019 */
        /* <DEDUP_REMOVED lines=8> */
[----:B------:R0:W-:Y:S01]  /*9fc80*/  STL.64 [R1+0x7c8], R8 ;  /* 0x0007c80801007387 */ /* 0x0001e20000100a00 */
[----:B------:R-:W-:Y:S02]  /*9fc90*/  LOP3.LUT R29, R236, 0xffff, RZ, 0xc0, !PT ;  /* 0x0000ffffec1d7812 */ /* 0x000fe400078ec0ff */
[----:B------:R-:W-:Y:S02]  /*9fca0*/  LOP3.LUT R28, R237, 0xffff, RZ, 0xc0, !PT ;  /* 0x0000ffffed1c7812 */ /* 0x000fe400078ec0ff */
[----:B0-----:R-:W-:-:S02]  /*9fcb0*/  PRMT R8, R25, 0x3340, R24 ;  /* 0x0000334019087816 */ /* 0x001fc40000000018 */
[----:B------:R-:W-:Y:S02]  /*9fcc0*/  PRMT R24, R179, 0x3340, R0 ;  /* 0x00003340b3187816 */ /* 0x000fe40000000000 */
[----:B------:R-:W-:Y:S01]  /*9fcd0*/  PRMT R25, R29, 0x3340, R28 ;  /* 0x000033401d197816 */ /* 0x000fe2000000001c */
[----:B------:R0:W-:Y:S04]  /*9fce0*/  STL [R1+0xca8], R8 ;  /* 0x000ca80801007387 */ /* 0x0001e80000100800 */
[----:B------:R-:W3:Y:S04]  /*9fcf0*/  LDL.LU R233, [R1+0x4e54] ;  /* 0x004e540001e97983 */ /* 0x000ee80000300800 */
[----:B------:R-:W3:Y:S01]  /*9fd00*/  LDL.LU R234, [R1+0x484c] ;  /* 0x00484c0001ea7983 */ /* 0x000ee20000300800 */
[----:B0-----:R-:W-:-:S03]  /*9fd10*/  PRMT R8, R25, 0x5410, R24 ;  /* 0x0000541019087816 */ /* 0x001fc60000000018 */
[----:B------:R-:W3:Y:S04]  /*9fd20*/  LDL.LU R236, [R1+0x4938] ;  /* 0x0049380001ec7983 */ /* 0x000ee80000300800 */
[----:B------:R0:W-:Y:S04]  /*9fd30*/  STL [R1+0x48bc], R8 ;  /* 0x0048bc0801007387 */ /* 0x0001e80000100800 */
[----:B------:R-:W3:Y:S01]  /*9fd40*/  LDL.LU R237, [R1+0x4734] ;  /* 0x0047340001ed7983 */ /* 0x000ee20000300800 */
[----:B------:R-:W-:Y:S02]  /*9fd50*/  SHF.R.U32.HI R25, RZ, 0x8, R29 ;  /* 0x00000008ff197819 */ /* 0x000fe4000001161d */
[----:B------:R-:W-:-:S02]  /*9fd60*/  SHF.R.U32.HI R24, RZ, 0x8, R28 ;  /* 0x00000008ff187819 */ /* 0x000fc4000001161c */
[----:B------:R-:W-:Y:S02]  /*9fd70*/  LOP3.LUT R25, R25, 0xffff, RZ, 0xc0, !PT ;  /* 0x0000ffff19197812 */ /* 0x000fe400078ec0ff */
[----:B------:R-:W-:Y:S02]  /*9fd80*/  LOP3.LUT R24, R24, 0xffff, RZ, 0xc0, !PT ;  /* 0x0000ffff18187812 */ /* 0x000fe400078ec0ff */
[----:B------:R-:W-:Y:S02]  /*9fd90*/  LOP3.LUT R28, R220, 0xffff, RZ, 0xc0, !PT ;  /* 0x0000ffffdc1c7812 */ /* 0x000fe400078ec0ff */
[----:B0-----:R-:W-:Y:S02]  /*9fda0*/  PRMT R8, R25, 0x3340, R24 ;  /* 0x0000334019087816 */ /* 0x001fe40000000018 */
[----:B------:R-:W-:-:S03]  /*9fdb0*/  PRMT R24, R28, 0x3340, R0 ;  /* 0x000033401c187816 */ /* 0x000fc60000000000 */
[----:B------:R0:W-:Y:S01]  /*9fdc0*/  STL [R1+0xd00], R8 ;  /* 0x000d000801007387 */ /* 0x0001e20000100800 */
[----:B------:R-:W-:Y:S02]  /*9fdd0*/  SHF.R.U32.HI R200, RZ, 0x8, R28 ;  /* 0x00000008ffc87819 */ /* 0x000fe4000001161c */
[----:B------:R-:W-:Y:S02]  /*9fde0*/  SHF.R.U32.HI R207, RZ, 0x8, R40 ;  /* 0x00000008ffcf7819 */ /* 0x000fe40000011628 */
[----:B------:R-:W-:Y:S02]  /*9fdf0*/  LOP3.LUT R40, R219, 0xffff, RZ, 0xc0, !PT ;  /* 0x0000ffffdb287812 */ /* 0x000fe400078ec0ff */
[----:B------:R-:W-:Y:S02]  /*9fe00*/  SHF.R.U32.HI R213, RZ, 0x8, R34 ;  /* 0x00000008ffd57819 */ /* 0x000fe40000011622 */
[----:B------:R-:W-:Y:S02]  /*9fe10*/  LOP3.LUT R178, R178, 0xffff, RZ, 0xc0, !PT ;  /* 0x0000ffffb2b27812 */ /* 0x000fe400078ec0ff */
[----:B--2---:R-:W-:-:S02]  /*9fe20*/  LOP3.LUT R30, R239, 0xffff, RZ, 0xc0, !PT ;  /* 0x0000ffffef1e7812 */ /* 0x004fc400078ec0ff */
[----:B----4-:R-:W-:-:S04]  /*9fe30*/  LOP3.LUT R29, R240, 0xffff, RZ, 0xc0, !PT ;  /* 0x0000fffff01d7812 */ /* 0x010fc800078ec0ff */
[----:B------:R-:W-:Y:S02]  /*9fe40*/  PRMT R25, R30, 0x3340, R29 ;  /* 0x000033401e197816 */ /* 0x000fe4000000001d */
[----:B0-----:R-:W-:Y:S02]  /*9fe50*/  IADD3 R8, P2, R225, R2, RZ ;  /* 0x00000002e1087210 */ /* 0x001fe40007f5e0ff */
[----:B------:R-:W-:Y:S02]  /*9fe60*/  PRMT R240, R25, 0x5410, R24 ;  /* 0x0000541019f07816 */ /* 0x000fe40000000018 */
[----:B------:R-:W-:Y:S02]  /*9fe70*/  SHF.R.S32.HI R24, RZ, 0x1f, R225 ;  /* 0x0000001fff187819 */ /* 0x000fe400000114e1 */
[----:B------:R-:W-:-:S03]  /*9fe80*/  SHF.R.U32.HI R30, RZ, 0x8, R30 ;  /* 0x00000008ff1e7819 */ /* 0x000fc6000001161e */
[----:B------:R-:W-:Y:S01]  /*9fe90*/  IMAD.X R9, R24, 0x1, R13, P2 ;  /* 0x0000000118097824 */ /* 0x000fe200010e060d */
[----:B------:R-:W-:Y:S01]  /*9fea0*/  SHF.R.U32.HI R25, RZ, 0x8, R29 ;  /* 0x00000008ff197819 */ /* 0x000fe2000001161d */
[----:B------:R-:W-:Y:S01]  /*9feb0*/  STL [R1+0x5380], R240 ;  /* 0x005380f001007387 */ /* 0x000fe20000100800 */
[----:B------:R-:W-:Y:S02]  /*9fec0*/  LOP3.LUT R28, R30, 0xffff, RZ, 0xc0, !PT ;  /* 0x0000ffff1e1c7812 */ /* 0x000fe400078ec0ff */
[----:B------:R-:W-:Y:S01]  /*9fed0*/  LOP3.LUT R25, R25, 0xffff, RZ, 0xc0, !PT ;  /* 0x0000ffff19197812 */ /* 0x000fe200078ec0ff */
[----:B------:R0:W-:Y:S04]  /*9fee0*/  STL.64 [R1+0x7c0], R8 ;  /* 0x0007c00801007387 */ /* 0x0001e80000100a00 */
[----:B------:R-:W2:Y:S01]  /*9fef0*/  LDL.LU R227, [R1+0x4954] ;  /* 0x0049540001e37983 */ /* 0x000ea20000300800 */
[----:B------:R-:W-:-:S03]  /*9ff00*/  PRMT R239, R28, 0x3340, R25 ;  /* 0x000033401cef7816 */ /* 0x000fc60000000019 */
[----:B------:R-:W4:Y:S01]  /*9ff10*/  LDL.LU R228, [R1+0x4738] ;  /* 0x0047380001e47983 */ /* 0x000f220000300800 */
[----:B------:R-:W-:Y:S02]  /*9ff20*/  PRMT R25, R40, 0x3340, R0 ;  /* 0x0000334028197816 */ /* 0x000fe40000000000 */
[----:B---3--:R-:W-:Y:S02]  /*9ff30*/  LOP3.LUT R37, R233, 0xffff, RZ, 0xc0, !PT ;  /* 0x0000ffffe9257812 */ /* 0x008fe400078ec0ff */
[----:B------:R-:W-:-:S04]  /*9ff40*/  LOP3.LUT R30, R234, 0xffff, RZ, 0xc0, !PT ;  /* 0x0000ffffea1e7812 */ /* 0x000fc800078ec0ff */
[----:B------:R-:W-:Y:S02]  /*9ff50*/  PRMT R28, R37, 0x3340, R30 ;  /* 0x00003340251c7816 */ /* 0x000fe4000000001e */
[----:B------:R-:W-:Y:S02]  /*9ff60*/  LOP3.LUT R34, R236, 0xffff, RZ, 0xc0, !PT ;  /* 0x0000ffffec227812 */ /* 0x000fe400078ec0ff */
[----:B------:R-:W-:Y:S02]  /*9ff70*/  LOP3.LUT R29, R237, 0xffff, RZ, 0xc0, !PT ;  /* 0x0000ffffed1d7812 */ /* 0x000fe400078ec0ff */
[----:B------:R-:W-:Y:S02]  /*9ff80*/  PRMT R237, R28, 0x5410, R25 ;  /* 0x000054101ced7816 */ /* 0x000fe40000000019 */
[----:B------:R-:W-:Y:S02]  /*9ff90*/  PRMT R25, R178, 0x3340, R0 ;  /* 0x00003340b2197816 */ /* 0x000fe40000000000 */
[----:B------:R-:W-:-:S04]  /*9ffa0*/  PRMT R28, R34, 0x3340, R29 ;  /* 0x00003340221c7816 */ /* 0x000fc8000000001d */
[----:B------:R-:W-:Y:S01]  /*9ffb0*/  PRMT R234, R28, 0x5410, R25 ;  /* 0x000054101cea7816 */ /* 0x000fe20000000019 */
[----:B------:R-:W-:Y:S04]  /*9ffc0*/  STL [R1+0x5384], R237 ;  /* 0x005384ed01007387 */ /* 0x000fe80000100800 */
[----:B------:R-:W-:Y:S04]  /*9ffd0*/  STL [R1+0x5388], R234 ;  /* 0x005388ea01007387 */ /* 0x000fe80000100800 */
[----:B------:R-:W3:Y:S04]  /*9ffe0*/  LDL.LU R230, [R1+0x4e64] ;  /* 0x004e640001e67983 */ /* 0x000ee80000300800 */
[----:B------:R-:W3:Y:S01]  /*9fff0*/  LDL.LU R231, [R1+0x4870] ;  /* 0x0048700001e77983 */ /* 0x000ee20000300800 */
[----:B0-----:R-:W-:-:S03]  /*a0000*/  IADD3 R8, P2, R225, R0, RZ ;  /* 0x00000000e1087210 */ /* 0x001fc60007f5e0ff */
[----:B------:R-:W3:Y:S02]  /*a0010*/  LDL.LU R224, [R1+0xccc] ;  /* 0x000ccc0001e07983 */ /* 0x000ee40000300800 */
[----:B------:R-:W-:-:S05]  /*a0020*/  IMAD.X R9, R24, 0x1, R7, P2 ;  /* 0x0000000118097824 */ /* 0x000fca00010e0607 */
[----:B------:R0:W-:Y:S02]  /*a0030*/  STL.64 [R1+0x7a8], R8 ;  /* 0x0007a80801007387 */ /* 0x0001e40000100a00 */
[----:B0-----:R-:W-:-:S05]  /*a0040*/  IADD3 R8, P2, R225, R6, RZ ;  /* 0x00000006e1087210 */ /* 0x001fca0007f5e0ff */
[----:B------:R-:W-:Y:S01]  /*a0050*/  IMAD.X R9, R24, 0x1, R5, P2 ;  /* 0x0000000118097824 */ /* 0x000fe200010e0605 */
[----:B------:R-:W-:Y:S02]  /*a0060*/  SHF.R.U32.HI R37, RZ, 0x8, R37 ;  /* 0x00000008ff257819 */ /* 0x000fe40000011625 */
[----:B------:R-:W-:Y:S02]  /*a0070*/  SHF.R.U32.HI R28, RZ, 0x8, R30 ;  /* 0x00000008ff1c7819 */ /* 0x000fe4000001161e */
[----:B------:R0:W-:Y:S01]  /*a0080*/  STL.64 [R1+0x7b8], R8 ;  /* 0x0007b80801007387 */ /* 0x0001e20000100a00 */
[----:B------:R-:W-:Y:S02]  /*a0090*/  SHF.R.U32.HI R34, RZ, 0x8, R34 ;  /* 0x00000008ff227819 */ /* 0x000fe40000011622 */
[----:B------:R-:W-:Y:S02]  /*a00a0*/  SHF.R.U32.HI R25, RZ, 0x8, R29 ;  /* 0x00000008ff197819 */ /* 0x000fe4000001161d */
[----:B------:R-:W-:-:S02]  /*a00b0*/  LOP3.LUT R30, R37, 0xffff, RZ, 0xc0, !PT ;  /* 0x0000ffff251e7812 */ /* 0x000fc400078ec0ff */
[----:B------:R-:W-:Y:S02]  /*a00c0*/  LOP3.LUT R29, R28, 0xffff, RZ, 0xc0, !PT ;  /* 0x0000ffff1c1d7812 */ /* 0x000fe400078ec0ff */
[----:B0-----:R-:W-:Y:S02]  /*a00d0*/  IADD3 R8, P2, R225, R4, RZ ;  /* 0x00000004e1087210 */ /* 0x001fe40007f5e0ff */
[----:B------:R-:W-:Y:S02]  /*a00e0*/  LOP3.LUT R28, R34, 0xffff, RZ, 0xc0, !PT ;  /* 0x0000ffff221c7812 */ /* 0x000fe400078ec0ff */
[----:B------:R-:W-:Y:S01]  /*a00f0*/  LOP3.LUT R25, R25, 0xffff, RZ, 0xc0, !PT ;  /* 0x0000ffff19197812 */ /* 0x000fe200078ec0ff */
[----:B------:R-:W-:Y:S01]  /*a0100*/  IMAD.X R9, R24, 0x1, R3, P2 ;  /* 0x0000000118097824 */ /* 0x000fe200010e0603 */
[----:B------:R-:W-:Y:S02]  /*a0110*/  PRMT R236, R30, 0x3340, R29 ;  /* 0x000033401eec7816 */ /* 0x000fe4000000001d */
[----:B------:R-:W-:-:S02]  /*a0120*/  PRMT R233, R28, 0x3340, R25 ;  /* 0x000033401ce97816 */ /* 0x000fc40000000019 */
[----:B------:R0:W-:Y:S01]  /*a0130*/  STL.64 [R1+0x7b0], R8 ;  /* 0x0007b00801007387 */ /* 0x0001e20000100a00 */
[----:B------:R-:W-:-:S04]  /*a0140*/  LOP3.LUT R195, R184, 0xffff, RZ, 0xc0, !PT ;  /* 0x0000ffffb8c37812 */ /* 0x000fc800078ec0ff */
[----:B------:R-:W-:Y:S02]  /*a0150*/  PRMT R24, R195, 0x3340, R0 ;  /* 0x00003340c3187816 */ /* 0x000fe40000000000 */
[----:B--2---:R-:W-:Y:S02]  /*a0160*/  LOP3.LUT R29, R227, 0xffff, RZ, 0xc0, !PT ;  /* 0x0000ffffe31d7812 */ /* 0x004fe400078ec0ff */
[----:B------:R-:W2:Y:S01]  /*a0170*/  LDL.LU R227, [R1+0x4e6c] ;  /* 0x004e6c0001e37983 */ /* 0x000ea20000300800 */
[----:B----4-:R-:W-:-:S03]  /*a0180*/  LOP3.LUT R28, R228, 0xffff, RZ, 0xc0, !PT ;  /* 0x0000ffffe41c7812 */ /* 0x010fc600078ec0ff */
[----:B------:R-:W4:Y:S01]  /*a0190*/  LDL.LU R228, [R1+0x487c] ;  /* 0x00487c0001e47983 */ /* 0x000f220000300800 */
[----:B------:R-:W-:-:S04]  /*a01a0*/  PRMT R25, R29, 0x3340, R28 ;  /* 0x000033401d197816 */ /* 0x000fc8000000001c */
[----:B0-----:R-:W-:Y:S02]  /*a01b0*/  PRMT R8, R25, 0x5410, R24 ;  /* 0x0000541019087816 */ /* 0x001fe40000000018 */
[----:B------:R-:W-:Y:S02]  /*a01c0*/  SHF.R.U32.HI R25, RZ, 0x8, R29 ;  /* 0x00000008ff197819 */ /* 0x000fe4000001161d */
[----:B------:R-:W-:Y:S02]  /*a01d0*/  SHF.R.U32.HI R24, RZ, 0x8, R28 ;  /* 0x00000008ff187819 */ /* 0x000fe4000001161c */
[----:B------:R-:W-:Y:S02]  /*a01e0*/  LOP3.LUT R25, R25, 0xffff, RZ, 0xc0, !PT ;  /* 0x0000ffff19197812 */ /* 0x000fe400078ec0ff */
[----:B------:R-:W-:Y:S02]  /*a01f0*/  LOP3.LUT R24, R24, 0xffff, RZ, 0xc0, !PT ;  /* 0x0000ffff18187812 */ /* 0x000fe400078ec0ff */
[----:B------:R-:W-:Y:S01]  /*a0200*/  LOP3.LUT R28, R218, 0xffff, RZ, 0xc0, !PT ;  /* 0x0000ffffda1c7812 */ /* 0x000fe200078ec0ff */
[----:B------:R0:W-:Y:S02]  /*a0210*/  STL [R1+0x48b4], R8 ;  /* 0x0048b40801007387 */ /* 0x0001e40000100800 */
[----:B0-----:R-:W-:-:S02]  /*a0220*/  PRMT R8, R25, 0x3340, R24 ;  /* 0x0000334019087816 */ /* 0x001fc40000000018 */
[----:B------:R-:W-:-:S03]  /*a0230*/  PRMT R24, R28, 0x3340, R0 ;  /* 0x000033401c187816 */ /* 0x000fc60000000000 */
[----:B------:R0:W-:Y:S04]  /*a0240*/  STL [R1+0xcf0], R8 ;  /* 0x000cf00801007387 */ /* 0x0001e80000100800 */
[----:B------:R-:W4:Y:S01]  /*a0250*/  LDL.LU R220, [R1+0x4994] ;  /* 0x0049940001dc7983 */ /* 0x000f220000300800 */
[----:B---3--:R-:W-:Y:S02]  /*a0260*/  LOP3.LUT R30, R230, 0xffff, RZ, 0xc0, !PT ;  /* 0x0000ffffe61e7812 */ /* 0x008fe400078ec0ff */
[----:B------:R-:W-:-:S04]  /*a0270*/  LOP3.LUT R29, R231, 0xffff, RZ, 0xc0, !PT ;  /* 0x0000ffffe71d7812 */ /* 0x000fc800078ec0ff */
[----:B------:R-:W-:-:S04]  /*a0280*/  PRMT R25, R30, 0x3340, R29 ;  /* 0x000033401e197816 */ /* 0x000fc8000000001d */
[----:B------:R-:W-:-:S05]  /*a0290*/  PRMT R231, R25, 0x5410, R24 ;  /* 0x0000541019e77816 */ /* 0x000fca0000000018 */
[----:B------:R-:W-:Y:S04]  /*a02a0*/  STL [R1+0x538c], R231 ;  /* 0x00538ce701007387 */ /* 0x000fe80000100800 */
[----:B------:R-:W3:Y:S01]  /*a02b0*/  LDL.LU R225, [R1+0x473c] ;  /* 0x00473c0001e17983 */ /* 0x000ee20000300800 */
[----:B------:R-:W-:Y:S02]  /*a02c0*/  SHF.R.U32.HI R30, RZ, 0x8, R30 ;  /* 0x00000008ff1e7819 */ /* 0x000fe4000001161e */
[----:B------:R-:W-:Y:S02]  /*a02d0*/  SHF.R.U32.HI R25, RZ, 0x8, R29 ;  /* 0x00000008ff197819 */ /* 0x000fe4000001161d */
[----:B------:R-:W-:Y:S02]  /*a02e0*/  SHF.R.U32.HI R180, RZ, 0x8, R192 ;  /* 0x00000008ffb47819 */ /* 0x000fe400000116c0 */
[----:B------:R-:W-:-:S02]  /*a02f0*/  SHF.R.U32.HI R192, RZ, 0x8, R28 ;  /* 0x00000008ffc07819 */ /* 0x000fc4000001161c */
[----:B------:R-:W-:Y:S02]  /*a0300*/  LOP3.LUT R28, R30, 0xffff, RZ, 0xc0, !PT ;  /* 0x0000ffff1e1c7812 */ /* 0x000fe400078ec0ff */
[----:B------:R-:W-:Y:S02]  /*a0310*/  LOP3.LUT R25, R25, 0xffff, RZ, 0xc0, !PT ;  /* 0x0000ffff19197812 */ /* 0x000fe400078ec0ff */
[----:B------:R-:W-:Y:S02]  /*a0320*/  LOP3.LUT R29, R217, 0xffff, RZ, 0xc0, !PT ;  /* 0x0000ffffd91d7812 */ /* 0x000fe400078ec0ff */
[----:B------:R-:W-:Y:S02]  /*a0330*/  SHF.R.S32.HI R24, RZ, 0x1f, R224 ;  /* 0x0000001fff187819 */ /* 0x000fe400000114e0 */
[----:B0-----:R-:W-:Y:S02]  /*a0340*/  IADD3 R8, P2, R224, R2, RZ ;  /* 0x00000002e0087210 */ /* 0x001fe40007f5e0ff */
[----:B------:R-:W-:-:S02]  /*a0350*/  PRMT R230, R28, 0x3340, R25 ;  /* 0x000033401ce67816 */ /* 0x000fc40000000019 */
[----:B------:R-:W-:Y:S01]  /*a0360*/  PRMT R25, R29, 0x3340, R0 ;  /* 0x000033401d197816 */ /* 0x000fe20000000000 */
[----:B------:R-:W-:-:S05]  /*a0370*/  IMAD.X R9, R24, 0x1, R13, P2 ;  /* 0x0000000118097824 */ /* 0x000fca00010e060d */
[----:B------:R0:W-:Y:S01]  /*a0380*/  STL.64 [R1+0x7a0], R8 ;  /* 0x0007a00801007387 */ /* 0x0001e20000100a00 */
[----:B------:R-:W-:Y:S02]  /*a0390*/  SHF.R.U32.HI R196, RZ, 0x8, R186 ;  /* 0x00000008ffc47819 */ /* 0x000fe400000116ba */
[----:B------:R-:W-:Y:S02]  /*a03a0*/  SHF.R.U32.HI R186, RZ, 0x8, R29 ;  /* 0x00000008ffba7819 */ /* 0x000fe4000001161d */
[----:B0-----:R-:W-:Y:S02]  /*a03b0*/  IADD3 R8, P2, R224, R0, RZ ;  /* 0x00000000e0087210 */ /* 0x001fe40007f5e0ff */
[----:B------:R-:W-:-:S03]  /*a03c0*/  LOP3.LUT R185, R185, 0xffff, RZ, 0xc0, !PT ;  /* 0x0000ffffb9b97812 */ /* 0x000fc600078ec0ff */
[----:B------:R-:W-:Y:S01]  /*a03d0*/  IMAD.X R9, R24, 0x1, R7, P2 ;  /* 0x0000000118097824 */ /* 0x000fe200010e0607 */
[----:B--2---:R-:W-:Y:S02]  /*a03e0*/  LOP3.LUT R34, R227, 0xffff, RZ, 0xc0, !PT ;  /* 0x0000ffffe3227812 */ /* 0x004fe400078ec0ff */
[----:B----4-:R-:W-:-:S04]  /*a03f0*/  LOP3.LUT R30, R228, 0xffff, RZ, 0xc0, !PT ;  /* 0x0000ffffe41e7812 */ /* 0x010fc800078ec0ff */
[----:B------:R-:W-:-:S04]  /*a0400*/  PRMT R28, R34, 0x3340, R30 ;  /* 0x00003340221c7816 */ /* 0x000fc8000000001e */
[----:B------:R-:W-:-:S05]  /*a0410*/  PRMT R228, R28, 0x5410, R25 ;  /* 0x000054101ce47816 */ /* 0x000fca0000000019 */
[----:B------:R-:W-:Y:S04]  /*a0420*/  STL [R1+0x5390], R228 ;  /* 0x005390e401007387 */ /* 0x000fe80000100800 */
[----:B------:R-:W2:Y:S04]  /*a0430*/  LDL.LU R148, [R1+0x49a4] ;  /* 0x0049a40001947983 */ /* 0x000ea80000300800 */
[----:B------:R-:W4:Y:S01]  /*a0440*/  LDL.LU R152, [R1+0x4740] ;  /* 0x0047400001987983 */ /* 0x000f220000300800 */
[----:B------:R-:W-:Y:S02]  /*a0450*/  SHF.R.U32.HI R28, RZ, 0x8, R34 ;  /* 0x00000008ff1c7819 */ /* 0x000fe40000011622 */
[----:B------:R-:W-:Y:S01]  /*a0460*/  SHF.R.U32.HI R25, RZ, 0x8, R30 ;  /* 0x00000008ff197819 */ /* 0x000fe2000001161e */
[----:B------:R-:W4:Y:S01]  /*a0470*/  LDL.LU R217, [R1+0x4e84] ;  /* 0x004e840001d97983 */ /* 0x000f220000300800 */
[----:B------:R-:W-:-:S02]  /*a0480*/  LOP3.LUT R28, R28, 0xffff, RZ, 0xc0, !PT ;  /* 0x0000ffff1c1c7812 */ /* 0x000fc400078ec0ff */
[----:B------:R-:W-:Y:S01]  /*a0490*/  LOP3.LUT R25, R25, 0xffff, RZ, 0xc0, !PT ;  /* 0x0000ffff19197812 */ /* 0x000fe200078ec0ff */
[----:B------:R0:W-:Y:S03]  /*a04a0*/  STL.64 [R1+0x798], R8 ;  /* 0x0007980801007387 */ /* 0x0001e60000100a00 */
[----:B------:R-:W-:Y:S01]  /*a04b0*/  PRMT R227, R28, 0x3340, R25 ;  /* 0x000033401ce37816 */ /* 0x000fe20000000019 */
[----:B------:R-:W4:Y:S01]  /*a04c0*/  LDL.LU R218, [R1+0x4890] ;  /* 0x0048900001da7983 */ /* 0x000f220000300800 */
[----:B------:R-:W-:-:S03]  /*a04d0*/  LOP3.LUT R30, R220, 0xffff, RZ, 0xc0, !PT ;  /* 0x0000ffffdc1e7812 */ /* 0x000fc600078ec0ff */
[----:B------:R-:W4:Y:S01]  /*a04e0*/  LDL.LU R219, [R1+0x4e88] ;  /* 0x004e880001db7983 */ /* 0x000f220000300800 */
[----:B------:R-:W-:Y:S02]  /*a04f0*/  PRMT R25, R185, 0x3340, R0 ;  /* 0x00003340b9197816 */ /* 0x000fe40000000000 */
[----:B0-----:R-:W-:Y:S01]  /*a0500*/  IADD3 R8, P2, R224, R6, RZ ;  /* 0x00000006e0087210 */ /* 0x001fe20007f5e0ff */
[----:B------:R-:W4:Y:S04]  /*a0510*/  LDL.LU R220, [R1+0x4898] ;  /* 0x0048980001dc7983 */ /* 0x000f280000300800 */
[----:B------:R-:W-:Y:S01]  /*a0520*/  IMAD.X R9, R24, 0x1, R5, P2 ;  /* 0x0000000118097824 */ /* 0x000fe200010e0605 */
[----:B---3--:R-:W-:-:S04]  /*a0530*/  LOP3.LUT R29, R225, 0xffff, RZ, 0xc0, !PT ;  /* 0x0000ffffe11d7812 */ /* 0x008fc800078ec0ff */
[----:B------:R-:W-:-:S04]  /*a0540*/  PRMT R28, R30, 0x3340, R29 ;  /* 0x000033401e1c7816 */ /* 0x000fc8000000001d */
[----:B------:R-:W-:-:S05]  /*a0550*/  PRMT R225, R28, 0x5410, R25 ;  /* 0x000054101ce17816 */ /* 0x000fca0000000019 */
[----:B------:R-:W-:Y:S04]  /*a0560*/  STL [R1+0x5394], R225 ;  /* 0x005394e101007387 */ /* 0x000fe80000100800 */
[----:B------:R0:W-:Y:S02]  /*a0570*/  STL.64 [R1+0x790], R8 ;  /* 0x0007900801007387 */ /* 0x0001e40000100a00 */
[----:B0-----:R-:W-:-:S05]  /*a0580*/  IADD3 R8, P2, R224, R4, RZ ;  /* 0x00000004e0087210 */ /* 0x001fca0007f5e0ff */
[----:B------:R-:W-:-:S05]  /*a0590*/  IMAD.X R9, R24, 0x1, R3, P2 ;  /* 0x0000000118097824 */ /* 0x000fca00010e0603 */
[----:B------:R0:W-:Y:S04]  /*a05a0*/  STL.64 [R1+0x788], R8 ;  /* 0x0007880801007387 */ /* 0x0001e80000100a00 */
[----:B------:R-:W3:Y:S01]  /*a05b0*/  LDL.LU R138, [R1+0xcc8] ;  /* 0x000cc800018a7983 */ /* 0x000ee20000300800 */
[----:B------:R-:W-:Y:S02]  /*a05c0*/  SHF.R.U32.HI R25, RZ, 0x8, R30 ;  /* 0x00000008ff197819 */ /* 0x000fe4000001161e */
[----:B------:R-:W-:Y:S02]  /*a05d0*/  SHF.R.U32.HI R24, RZ, 0x8, R29 ;  /* 0x00000008ff187819 */ /* 0x000fe4000001161d */
[----:B------:R-:W-:Y:S02]  /*a05e0*/  LOP3.LUT R25, R25, 0xffff, RZ, 0xc0, !PT ;  /* 0x0000ffff19197812 */ /* 0x000fe400078ec0ff */
[----:B------:R-:W-:-:S04]  /*a05f0*/  LOP3.LUT R24, R24, 0xffff, RZ, 0xc0, !PT ;  /* 0x0000ffff18187812 */ /* 0x000fc800078ec0ff */
[----:B------:R-:W-:Y:S02]  /*a0600*/  PRMT R224, R25, 0x3340, R24 ;  /* 0x0000334019e07816 */ /* 0x000fe40000000018 */
[----:B------:R-:W-:Y:S02]  /*a0610*/  SHF.R.U32.HI R193, RZ, 0x8, R40 ;  /* 0x00000008ffc17819 */ /* 0x000fe40000011628 */
[----:B------:R-:W-:Y:S02]  /*a0620*/  LOP3.LUT R37, R23, 0xffff, RZ, 0xc0, !PT ;  /* 0x0000ffff17257812 */ /* 0x000fe400078ec0ff */
[----:B------:R-:W-:Y:S02]  /*a0630*/  LOP3.LUT R40, R216, 0xffff, RZ, 0xc0, !PT ;  /* 0x0000ffffd8287812 */ /* 0x000fe400078ec0ff */
[----:B--2---:R-:W-:Y:S02]  /*a0640*/  LOP3.LUT R122, R148, 0xffff, RZ, 0xc0, !PT ;  /* 0x0000ffff947a7812 */ /* 0x004fe400078ec0ff */
[----:B----4-:R-:W-:-:S02]  /*a0650*/  LOP3.LUT R119, R152, 0xffff, RZ, 0xc0, !PT ;  /* 0x0000ffff98777812 */ /* 0x010fc400078ec0ff */
[----:B------:R-:W-:Y:S02]  /*a0660*/  SHF.R.U32.HI R25, RZ, 0x8, R122 ;  /* 0x00000008ff197819 */ /* 0x000fe4000001167a */
[----:B------:R-:W-:Y:S02]  /*a0670*/  SHF.R.U32.HI R24, RZ, 0x8, R119 ;  /* 0x00000008ff187819 */ /* 0x000fe40000011677 */
[----:B------:R-:W-:Y:S02]  /*a0680*/  LOP3.LUT R25, R25, 0xffff, RZ, 0xc0, !PT ;  /* 0x0000ffff19197812 */ /* 0x000fe400078ec0ff */
[----:B------:R-:W-:-:S04]  /*a0690*/  LOP3.LUT R24, R24, 0xffff, RZ, 0xc0, !PT ;  /* 0x0000ffff18187812 */ /* 0x000fc800078ec0ff */
[----:B0-----:R-:W-:-:S05]  /*a06a0*/  PRMT R8, R25, 0x3340, R24 ;  /* 0x0000334019087816 */ /* 0x001fca0000000018 */
[----:B------:R0:W-:Y:S01]  /*a06b0*/  STL [R1+0xce0], R8 ;  /* 0x000ce00801007387 */ /* 0x0001e20000100800 */
[----:B------:R-:W-:-:S03]  /*a06c0*/  LOP3.LUT R34, R217, 0xffff, RZ, 0xc0, !PT ;  /* 0x0000ffffd9227812 */ /* 0x000fc600078ec0ff */
[----:B------:R-:W2:Y:S01]  /*a06d0*/  LDL.LU R23, [R1+0x49c4] ;  /* 0x0049c40001177983 */ /* 0x000ea20000300800 */
[----:B------:R-:W-:-:S03]  /*a06e0*/  LOP3.LUT R29, R218, 0xffff, RZ, 0xc0, !PT ;  /* 0x0000ffffda1d7812 */ /* 0x000fc600078ec0ff */
[----:B------:R-:W4:Y:S01]  /*a06f0*/  LDL.LU R216, [R1+0x474c] ;  /* 0x00474c0001d87983 */ /* 0x000f220000300800 */
[----:B------:R-:W-:Y:S02]  /*a0700*/  PRMT R24, R40, 0x3340, R0 ;  /* 0x0000334028187816 */ /* 0x000fe40000000000 */
[----:B------:R-:W-:Y:S01]  /*a0710*/  PRMT R25, R34, 0x3340, R29 ;  /* 0x0000334022197816 */ /* 0x000fe2000000001d */
[----:B------:R-:W4:Y:S01]  /*a0720*/  LDL.LU R144, [R1+0x49d8] ;  /* 0x0049d80001907983 */ /* 0x000f220000300800 */
[----:B------:R-:W-:Y:S02]  /*a0730*/  LOP3.LUT R30, R219, 0xffff, RZ, 0xc0, !PT ;  /* 0x0000ffffdb1e7812 */ /* 0x000fe400078ec0ff */
[----:B------:R-:W-:Y:S01]  /*a0740*/  LOP3.LUT R28, R220, 0xffff, RZ, 0xc0, !PT ;  /* 0x0000ffffdc1c7812 */ /* 0x000fe200078ec0ff */
[----:B------:R-:W4:Y:S01]  /*a0750*/  LDL.LU R148, [R1+0x4750] ;  /* 0x0047500001947983 */ /* 0x000f220000300800 */
[----:B------:R-:W-:Y:S02]  /*a0760*/  PRMT R220, R25, 0x5410, R24 ;  /* 0x0000541019dc7816 */ /* 0x000fe40000000018 */
[----:B------:R-:W-:-:S02]  /*a0770*/  PRMT R24, R37, 0x3340, R0 ;  /* 0x0000334025187816 */ /* 0x000fc40000000000 */
[----:B------:R-:W-:-:S04]  /*a0780*/  PRMT R25, R30, 0x3340, R28 ;  /* 0x000033401e197816 */ /* 0x000fc8000000001c */
[----:B------:R-:W-:Y:S02]  /*a0790*/  PRMT R218, R25, 0x5410, R24 ;  /* 0x0000541019da7816 */ /* 0x000fe40000000018 */
[----:B------:R-:W-:Y:S02]  /*a07a0*/  SHF.R.U32.HI R25, RZ, 0x8, R34 ;  /* 0x00000008ff197819 */ /* 0x000fe40000011622 */
[----:B------:R-:W-:Y:S02]  /*a07b0*/  SHF.R.U32.HI R24, RZ, 0x8, R29 ;  /* 0x00000008ff187819 */ /* 0x000fe4000001161d */
[----:B------:R-:W-:Y:S02]  /*a07c0*/  LOP3.LUT R25, R25, 0xffff, RZ, 0xc0, !PT ;  /* 0x0000ffff19197812 */ /* 0x000fe400078ec0ff */
[----:B------:R-:W-:-:S04]  /*a07d0*/  LOP3.LUT R24, R24, 0xffff, RZ, 0xc0, !PT ;  /* 0x0000ffff18187812 */ /* 0x000fc800078ec0ff */
[----:B------:R-:W-:Y:S01]  /*a07e0*/  PRMT R219, R25, 0x3340, R24 ;  /* 0x0000334019db7816 */ /* 0x000fe20000000018 */
[----:B------:R-:W-:Y:S01]  /*a07f0*/  STL [R1+0x5398], R220 ;  /* 0x005398dc01007387 */ /* 0x000fe20000100800 */
[----:B------:R-:W-:-:S03]  /*a0800*/  SHF.R.U32.HI R30, RZ, 0x8, R30 ;  /* 0x00000008ff1e7819 */ /* 0x000fc6000001161e */
[----:B------:R-:W-:Y:S01]  /*a0810*/  STL [R1+0x539c], R218 ;  /* 0x00539cda01007387 */ /* 0x000fe20000100800 */
[----:B------:R-:W-:Y:S02]  /*a0820*/  LOP3.LUT R29, R30, 0xffff, RZ, 0xc0, !PT ;  /* 0x0000ffff1e1d7812 */ /* 0x000fe400078ec0ff */
[----:B------:R-:W-:Y:S02]  /*a0830*/  LOP3.LUT R30, R18, 0xffff, RZ, 0xc0, !PT ;  /* 0x0000ffff121e7812 */ /* 0x000fe400078ec0ff */
[----:B---3--:R-:W-:Y:S02]  /*a0840*/  SHF.R.S32.HI R24, RZ, 0x1f, R138 ;  /* 0x0000001fff187819 */ /* 0x008fe4000001148a */
[----:B0-----:R-:W-:-:S05]  /*a0850*/  IADD3 R8, P2, R138, R2, RZ ;  /* 0x000000028a087210 */ /* 0x001fca0007f5e0ff */
[----:B------:R-:W-:-:S05]  /*a0860*/  IMAD.X R9, R24, 0x1, R13, P2 ;  /* 0x0000000118097824 */ /* 0x000fca00010e060d */
[----:B------:R0:W-:Y:S04]  /*a0870*/  STL.64 [R1+0x780], R8 ;  /* 0x0007800801007387 */ /* 0x0001e80000100a00 */
[----:B------:R-:W3:Y:S04]  /*a0880*/  LDL.LU R137, [R1+0x4ea4] ;  /* 0x004ea40001897983 */ /* 0x000ee80000300800 */
[----:B------:R-:W3:Y:S04]  /*a0890*/  LDL.LU R152, [R1+0x4680] ;  /* 0x0046800001987983 */ /* 0x000ee80000300800 */
[----:B------:R-:W3:Y:S01]  /*a08a0*/  LDL.LU R18, [R1+0x48b8] ;  /* 0x0048b80001127983 */ /* 0x000ee20000300800 */
[----:B------:R-:W-:-:S04]  /*a08b0*/  SHF.R.U32.HI R28, RZ, 0x8, R28 ;  /* 0x00000008ff1c7819 */ /* 0x000fc8000001161c */
[----:B------:R-:W-:-:S04]  /*a08c0*/  LOP3.LUT R28, R28, 0xffff, RZ, 0xc0, !PT ;  /* 0x0000ffff1c1c7812 */ /* 0x000fc800078ec0ff */
[----:B------:R-:W-:Y:S02]  /*a08d0*/  PRMT R217, R29, 0x3340, R28 ;  /* 0x000033401dd97816 */ /* 0x000fe4000000001c */
[----:B------:R-:W-:Y:S02]  /*a08e0*/  PRMT R25, R30, 0x3340, R0 ;  /* 0x000033401e197816 */ /* 0x000fe40000000000 */
[----:B0-----:R-:W-:-:S05]  /*a08f0*/  IADD3 R8, P2, R138, R0, RZ ;  /* 0x000000008a087210 */ /* 0x001fca0007f5e0ff */
[----:B------:R-:W-:Y:S01]  /*a0900*/  IMAD.X R9, R24, 0x1, R7, P2 ;  /* 0x0000000118097824 */ /* 0x000fe200010e0607 */
[----:B------:R-:W-:Y:S02]  /*a0910*/  LOP3.LUT R116, R17, 0xffff, RZ, 0xc0, !PT ;  /* 0x0000ffff11747812 */ /* 0x000fe400078ec0ff */
[----:B--2---:R-:W-:Y:S02]  /*a0920*/  LOP3.LUT R34, R23, 0xffff, RZ, 0xc0, !PT ;  /* 0x0000ffff17227812 */ /* 0x004fe400078ec0ff */
[----:B----4-:R-:W-:-:S04]  /*a0930*/  LOP3.LUT R29, R216, 0xffff, RZ, 0xc0, !PT ;  /* 0x0000ffffd81d7812 */ /* 0x010fc800078ec0ff */
[----:B------:R-:W-:-:S04]  /*a0940*/  PRMT R28, R34, 0x3340, R29 ;  /* 0x00003340221c7816 */ /* 0x000fc8000000001d */
[----:B------:R-:W-:Y:S02]  /*a0950*/  PRMT R216, R28, 0x5410, R25 ;  /* 0x000054101cd87816 */ /* 0x000fe40000000019 */
[----:B------:R-:W-:Y:S02]  /*a0960*/  SHF.R.U32.HI R28, RZ, 0x8, R34 ;  /* 0x00000008ff1c7819 */ /* 0x000fe40000011622 */
[----:B------:R-:W-:Y:S02]  /*a0970*/  SHF.R.U32.HI R25, RZ, 0x8, R29 ;  /* 0x00000008ff197819 */ /* 0x000fe4000001161d */
[----:B------:R-:W-:Y:S02]  /*a0980*/  LOP3.LUT R28, R28, 0xffff, RZ, 0xc0, !PT ;  /* 0x0000ffff1c1c7812 */ /* 0x000fe400078ec0ff */
[----:B------:R-:W-:Y:S01]  /*a0990*/  LOP3.LUT R25, R25, 0xffff, RZ, 0xc0, !PT ;  /* 0x0000ffff19197812 */ /* 0x000fe200078ec0ff */
[----:B------:R-:W-:Y:S03]  /*a09a0*/  STL [R1+0x53a0], R216 ;  /* 0x0053a0d801007387 */ /* 0x000fe60000100800 */
[----:B------:R-:W-:Y:S01]  /*a09b0*/  PRMT R23, R28, 0x3340, R25 ;  /* 0x000033401c177816 */ /* 0x000fe20000000019 */
[----:B------:R0:W-:Y:S01]  /*a09c0*/  STL.64 [R1+0x778], R8 ;  /* 0x0007780801007387 */ /* 0x0001e20000100a00 */
[----:B------:R-:W-:-:S02]  /*a09d0*/  LOP3.LUT R28, R144, 0xffff, RZ, 0xc0, !PT ;  /* 0x0000ffff901c7812 */ /* 0x000fc400078ec0ff */
[----:B------:R-:W-:Y:S01]  /*a09e0*/  LOP3.LUT R25, R148, 0xffff, RZ, 0xc0, !PT ;  /* 0x0000ffff94197812 */ /* 0x000fe200078ec0ff */
[----:B------:R-:W2:Y:S04]  /*a09f0*/  LDL.LU R136, [R1+0x4ea8] ;  /* 0x004ea80001887983 */ /* 0x000ea80000300800 */
[----:B------:R-:W4:Y:S01]  /*a0a00*/  LDL.LU R144, [R1+0x4670] ;  /* 0x0046700001907983 */ /* 0x000f220000300800 */
[----:B------:R-:W-:-:S03]  /*a0a10*/  PRMT R91, R28, 0x3340, R25 ;  /* 0x000033401c5b7816 */ /* 0x000fc60000000019 */
[----:B------:R-:W2:Y:S01]  /*a0a20*/  LDL.LU R148, [R1+0x48c0] ;  /* 0x0048c00001947983 */ /* 0x000ea20000300800 */
[----:B------:R-:W-:Y:S02]  /*a0a30*/  SHF.R.U32.HI R29, RZ, 0x8, R28 ;  /* 0x00000008ff1d7819 */ /* 0x000fe4000001161c */
[----:B------:R-:W-:Y:S01]  /*a0a40*/  SHF.R.U32.HI R25, RZ, 0x8, R25 ;  /* 0x00000008ff197819 */ /* 0x000fe20000011619 */
[----:B------:R-:W2:Y:S01]  /*a0a50*/  LDL.LU R17, [R1+0x558c] ;  /* 0x00558c0001117983 */ /* 0x000ea20000300800 */
[----:B------:R-:W-:Y:S02]  /*a0a60*/  LOP3.LUT R28, R29, 0xffff, RZ, 0xc0, !PT ;  /* 0x0000ffff1d1c7812 */ /* 0x000fe400078ec0ff */
[----:B------:R-:W-:-:S04]  /*a0a70*/  LOP3.LUT R25, R25, 0xffff, RZ, 0xc0, !PT ;  /* 0x0000ffff19197812 */ /* 0x000fc800078ec0ff */
[----:B0-----:R-:W-:-:S05]  /*a0a80*/  PRMT R8, R28, 0x3340, R25 ;  /* 0x000033401c087816 */ /* 0x001fca0000000019 */
[----:B------:R0:W-:Y:S01]  /*a0a90*/  STL [R1+0xc98], R8 ;  /* 0x000c980801007387 */ /* 0x0001e20000100800 */
[----:B---3--:R-:W-:-:S03]  /*a0aa0*/  LOP3.LUT R34, R152, 0xffff, RZ, 0xc0, !PT ;  /* 0x0000ffff98227812 */ /* 0x008fc600078ec0ff */
[----:B------:R-:W3:Y:S01]  /*a0ab0*/  LDL.LU R152, [R1+0x4a04] ;  /* 0x004a040001987983 */ /* 0x000ee20000300800 */
[----:B------:R-:W-:-:S03]  /*a0ac0*/  LOP3.LUT R29, R18, 0xffff, RZ, 0xc0, !PT ;  /* 0x0000ffff121d7812 */ /* 0x000fc600078ec0ff */
[----:B------:R-:W3:Y:S01]  /*a0ad0*/  LDL.LU R18, [R1+0x475c] ;  /* 0x00475c0001127983 */ /* 0x000ee20000300800 */
[----:B------:R-:W-:Y:S02]  /*a0ae0*/  SHF.R.U32.HI R177, RZ, 0x8, R30 ;  /* 0x00000008ffb17819 */ /* 0x000fe4000001161e */
[----:B------:R-:W-:Y:S02]  /*a0af0*/  LOP3.LUT R30, R137, 0xffff, RZ, 0xc0, !PT ;  /* 0x0000ffff891e7812 */ /* 0x000fe400078ec0ff */
[----:B------:R-:W-:Y:S01]  /*a0b00*/  PRMT R25, R34, 0x3340, R0 ;  /* 0x0000334022197816 */ /* 0x000fe20000000000 */
[----:B------:R-:W3:Y:S01]  /*a0b10*/  LDL.LU R137, [R1+0xcc4] ;  /* 0x000cc40001897983 */ /* 0x000ee20000300800 */
        /* <DEDUP_REMOVED lines=13> */
[----:B------:R-:W-:Y:S02]  /*a0bf0*/  SHF.R.U32.HI R194, RZ, 0x8, R178 ;  /* 0x00000008ffc27819 */ /* 0x000fe400000116b2 */
[----:B------:R-:W-:Y:S02]  /*a0c00*/  SHF.R.U32.HI R178, RZ, 0x8, R37 ;  /* 0x00000008ffb27819 */ /* 0x000fe40000011625 */
[----:B0-----:R-:W-:-:S05]  /*a0c10*/  PRMT R8, R25, 0x3340, R24 ;  /* 0x0000334019087816 */ /* 0x001fca0000000018 */
[----:B------:R0:W-:Y:S01]  /*a0c20*/  STL [R1+0xc94], R8 ;  /* 0x000c940801007387 */ /* 0x0001e20000100800 */
[----:B----4-:R-:W-:-:S03]  /*a0c30*/  LOP3.LUT R37, R144, 0xffff, RZ, 0xc0, !PT ;  /* 0x0000ffff90257812 */ /* 0x010fc600078ec0ff */
[----:B------:R-:W4:Y:S01]  /*a0c40*/  LDL.LU R144, [R1+0x4a18] ;  /* 0x004a180001907983 */ /* 0x000f220000300800 */
[----:B--2---:R-:W-:-:S03]  /*a0c50*/  LOP3.LUT R28, R148, 0xffff, RZ, 0xc0, !PT ;  /* 0x0000ffff941c7812 */ /* 0x004fc600078ec0ff */
[----:B------:R-:W2:Y:S01]  /*a0c60*/  LDL.LU R148, [R1+0x4760] ;  /* 0x0047600001947983 */ /* 0x000ea20000300800 */
[----:B------:R-:W-:Y:S02]  /*a0c70*/  LOP3.LUT R29, R136, 0xffff, RZ, 0xc0, !PT ;  /* 0x0000ffff881d7812 */ /* 0x000fe400078ec0ff */
[----:B------:R-:W-:Y:S02]  /*a0c80*/  PRMT R24, R37, 0x3340, R0 ;  /* 0x0000334025187816 */ /* 0x000fe40000000000 */
[----:B------:R-:W-:-:S04]  /*a0c90*/  PRMT R25, R29, 0x3340, R28 ;  /* 0x000033401d197816 */ /* 0x000fc8000000001c */
[----:B0-----:R-:W-:Y:S02]  /*a0ca0*/  PRMT R8, R25, 0x5410, R24 ;  /* 0x0000541019087816 */ /* 0x001fe40000000018 */
[----:B------:R-:W-:Y:S02]  /*a0cb0*/  SHF.R.U32.HI R25, RZ, 0x8, R29 ;  /* 0x00000008ff197819 */ /* 0x000fe4000001161d */
[----:B------:R-:W-:Y:S02]  /*a0cc0*/  SHF.R.U32.HI R24, RZ, 0x8, R28 ;  /* 0x00000008ff187819 */ /* 0x000fe4000001161c */
[----:B------:R-:W-:Y:S02]  /*a0cd0*/  LOP3.LUT R25, R25, 0xffff, RZ, 0xc0, !PT ;  /* 0x0000ffff19197812 */ /* 0x000fe400078ec0ff */
[----:B------:R-:W-:Y:S01]  /*a0ce0*/  LOP3.LUT R24, R24, 0xffff, RZ, 0xc0, !PT ;  /* 0x0000ffff18187812 */ /* 0x000fe200078ec0ff */
[----:B------:R0:W-:Y:S01]  /*a0cf0*/  STL [R1+0x4890], R8 ;  /* 0x0048900801007387 */ /* 0x0001e20000100800 */
[----:B------:R-:W-:-:S02]  /*a0d00*/  LOP3.LUT R29, R15, 0xffff, RZ, 0xc0, !PT ;  /* 0x0000ffff0f1d7812 */ /* 0x000fc400078ec0ff */
[----:B0-----:R-:W-:Y:S02]  /*a0d10*/  PRMT R8, R25, 0x3340, R24 ;  /* 0x0000334019087816 */ /* 0x001fe40000000018 */
[----:B------:R-:W-:-:S03]  /*a0d20*/  PRMT R24, R29, 0x3340, R0 ;  /* 0x000033401d187816 */ /* 0x000fc60000000000 */
[----:B------:R0:W-:Y:S04]  /*a0d30*/  STL [R1+0xc90], R8 ;  /* 0x000c900801007387 */ /* 0x0001e80000100800 */
[----:B------:R-:W2:Y:S04]  /*a0d40*/  LDL.LU R15, [R1+0x5588] ;  /* 0x00558800010f7983 */ /* 0x000ea80000300800 */
[----:B------:R-:W2:Y:S01]  /*a0d50*/  LDL.LU R136, [R1+0x4ebc] ;  /* 0x004ebc0001887983 */ /* 0x000ea20000300800 */
[----:B---3--:R-:W-:-:S03]  /*a0d60*/  LOP3.LUT R30, R152, 0xffff, RZ, 0xc0, !PT ;  /* 0x0000ffff981e7812 */ /* 0x008fc600078ec0ff */
[----:B------:R-:W3:Y:S01]  /*a0d70*/  LDL.LU R152, [R1+0x4684] ;  /* 0x0046840001987983 */ /* 0x000ee20000300800 */
[----:B------:R-:W-:-:S04]  /*a0d80*/  LOP3.LUT R28, R18, 0xffff, RZ, 0xc0, !PT ;  /* 0x0000ffff121c7812 */ /* 0x000fc800078ec0ff */
[----:B------:R-:W-:-:S04]  /*a0d90*/  PRMT R25, R30, 0x3340, R28 ;  /* 0x000033401e197816 */ /* 0x000fc8000000001c */
[----:B0-----:R-:W-:-:S05]  /*a0da0*/  PRMT R8, R25, 0x5410, R24 ;  /* 0x0000541019087816 */ /* 0x001fca0000000018 */
[----:B------:R0:W-:Y:S04]  /*a0db0*/  STL [R1+0x488c], R8 ;  /* 0x00488c0801007387 */ /* 0x0001e80000100800 */
[----:B------:R-:W3:Y:S01]  /*a0dc0*/  LDL.LU R18, [R1+0x48dc] ;  /* 0x0048dc0001127983 */ /* 0x000ee20000300800 */
[----:B------:R-:W-:Y:S02]  /*a0dd0*/  SHF.R.S32.HI R24, RZ, 0x1f, R137 ;  /* 0x0000001fff187819 */ /* 0x000fe40000011489 */
[----:B------:R-:W-:Y:S02]  /*a0de0*/  SHF.R.U32.HI R30, RZ, 0x8, R30 ;  /* 0x00000008ff1e7819 */ /* 0x000fe4000001161e */
[----:B0-----:R-:W-:Y:S02]  /*a0df0*/  IADD3 R8, P2, R137, R2, RZ ;  /* 0x0000000289087210 */ /* 0x001fe40007f5e0ff */
[----:B------:R-:W-:-:S03]  /*a0e00*/  SHF.R.U32.HI R25, RZ, 0x8, R28 ;  /* 0x00000008ff197819 */ /* 0x000fc6000001161c */
[----:B------:R-:W-:Y:S01]  /*a0e10*/  IMAD.X R9, R24, 0x1, R13, P2 ;  /* 0x0000000118097824 */ /* 0x000fe200010e060d */
[----:B------:R-:W-:Y:S02]  /*a0e20*/  LOP3.LUT R28, R30, 0xffff, RZ, 0xc0, !PT ;  /* 0x0000ffff1e1c7812 */ /* 0x000fe400078ec0ff */
[----:B------:R-:W-:Y:S02]  /*a0e30*/  LOP3.LUT R25, R25, 0xffff, RZ, 0xc0, !PT ;  /* 0x0000ffff19197812 */ /* 0x000fe400078ec0ff */
[----:B------:R-:W-:Y:S01]  /*a0e40*/  SHF.R.U32.HI R170, RZ, 0x8, R29 ;  /* 0x00000008ffaa7819 */ /* 0x000fe2000001161d */
[----:B------:R0:W-:Y:S01]  /*a0e50*/  STL.64 [R1+0x760], R8 ;  /* 0x0007600801007387 */ /* 0x0001e20000100a00 */
[----:B------:R-:W-:Y:S02]  /*a0e60*/  LOP3.LUT R183, R16, 0xffff, RZ, 0xc0, !PT ;  /* 0x0000ffff10b77812 */ /* 0x000fe400078ec0ff */
[----:B0-----:R-:W-:Y:S02]  /*a0e70*/  PRMT R8, R28, 0x3340, R25 ;  /* 0x000033401c087816 */ /* 0x001fe40000000019 */
[----:B------:R-:W-:-:S03]  /*a0e80*/  PRMT R25, R183, 0x3340, R0 ;  /* 0x00003340b7197816 */ /* 0x000fc60000000000 */
[----:B------:R0:W-:Y:S04]  /*a0e90*/  STL [R1+0xc8c], R8 ;  /* 0x000c8c0801007387 */ /* 0x0001e80000100800 */
[----:B------:R-:W3:Y:S01]  /*a0ea0*/  LDL.LU R16, [R1+0x5584] ;  /* 0x0055840001107983 */ /* 0x000ee20000300800 */
[----:B------:R-:W-:Y:S02]  /*a0eb0*/  SHF.R.U32.HI R175, RZ, 0x8, R34 ;  /* 0x00000008ffaf7819 */ /* 0x000fe40000011622 */
[----:B----4-:R-:W-:Y:S02]  /*a0ec0*/  LOP3.LUT R30, R144, 0xffff, RZ, 0xc0, !PT ;  /* 0x0000ffff901e7812 */ /* 0x010fe400078ec0ff */
[----:B------:R-:W4:Y:S01]  /*a0ed0*/  LDL.LU R144, [R1+0x4a48] ;  /* 0x004a480001907983 */ /* 0x000f220000300800 */
[----:B--2---:R-:W-:-:S03]  /*a0ee0*/  LOP3.LUT R29, R148, 0xffff, RZ, 0xc0, !PT ;  /* 0x0000ffff941d7812 */ /* 0x004fc600078ec0ff */
[----:B------:R-:W2:Y:S01]  /*a0ef0*/  LDL.LU R148, [R1+0x4828] ;  /* 0x0048280001947983 */ /* 0x000ea20000300800 */
[----:B------:R-:W-:-:S04]  /*a0f00*/  PRMT R28, R30, 0x3340, R29 ;  /* 0x000033401e1c7816 */ /* 0x000fc8000000001d */
[----:B0-----:R-:W-:-:S05]  /*a0f10*/  PRMT R8, R28, 0x5410, R25 ;  /* 0x000054101c087816 */ /* 0x001fca0000000019 */
[----:B------:R0:W-:Y:S01]  /*a0f20*/  STL [R1+0x487c], R8 ;  /* 0x00487c0801007387 */ /* 0x0001e20000100800 */
[----:B------:R-:W-:Y:S02]  /*a0f30*/  SHF.R.U32.HI R28, RZ, 0x8, R30 ;  /* 0x00000008ff1c7819 */ /* 0x000fe4000001161e */
[----:B------:R-:W-:Y:S02]  /*a0f40*/  SHF.R.U32.HI R25, RZ, 0x8, R29 ;  /* 0x00000008ff197819 */ /* 0x000fe4000001161d */
[----:B0-----:R-:W-:Y:S02]  /*a0f50*/  IADD3 R8, P2, R137, R0, RZ ;  /* 0x0000000089087210 */ /* 0x001fe40007f5e0ff */
[----:B------:R-:W-:-:S03]  /*a0f60*/  LOP3.LUT R28, R28, 0xffff, RZ, 0xc0, !PT ;  /* 0x0000ffff1c1c7812 */ /* 0x000fc600078ec0ff */
[----:B------:R-:W-:Y:S01]  /*a0f70*/  IMAD.X R9, R24, 0x1, R7, P2 ;  /* 0x0000000118097824 */ /* 0x000fe200010e0607 */
[----:B------:R-:W-:-:S04]  /*a0f80*/  LOP3.LUT R25, R25, 0xffff, RZ, 0xc0, !PT ;  /* 0x0000ffff19197812 */ /* 0x000fc800078ec0ff */
[----:B------:R0:W-:Y:S02]  /*a0f90*/  STL.64 [R1+0x758], R8 ;  /* 0x0007580801007387 */ /* 0x0001e40000100a00 */
[----:B0-----:R-:W-:Y:S02]  /*a0fa0*/  PRMT R8, R28, 0x3340, R25 ;  /* 0x000033401c087816 */ /* 0x001fe40000000019 */
[----:B------:R-:W-:-:S03]  /*a0fb0*/  LOP3.LUT R30, R136, 0xffff, RZ, 0xc0, !PT ;  /* 0x0000ffff881e7812 */ /* 0x000fc600078ec0ff */
[----:B------:R0:W-:Y:S04]  /*a0fc0*/  STL [R1+0xcdc], R8 ;  /* 0x000cdc0801007387 */ /* 0x0001e80000100800 */
[----:B------:R-:W2:Y:S01]  /*a0fd0*/  LDL.LU R136, [R1+0x4ecc] ;  /* 0x004ecc0001887983 */ /* 0x000ea20000300800 */
[----:B---3--:R-:W-:-:S03]  /*a0fe0*/  LOP3.LUT R34, R152, 0xffff, RZ, 0xc0, !PT ;  /* 0x0000ffff98227812 */ /* 0x008fc600078ec0ff */
[----:B------:R-:W3:Y:S01]  /*a0ff0*/  LDL.LU R152, [R1+0x4688] ;  /* 0x0046880001987983 */ /* 0x000ee20000300800 */
[----:B------:R-:W-:-:S03]  /*a1000*/  LOP3.LUT R29, R18, 0xffff, RZ, 0xc0, !PT ;  /* 0x0000ffff121d7812 */ /* 0x000fc600078ec0ff */
[----:B------:R-:W3:Y:S01]  /*a1010*/  LDL.LU R18, [R1+0x48f4] ;  /* 0x0048f40001127983 */ /* 0x000ee20000300800 */
[----:B------:R-:W-:Y:S02]  /*a1020*/  PRMT R25, R34, 0x3340, R0 ;  /* 0x0000334022197816 */ /* 0x000fe40000000000 */
[----:B------:R-:W-:Y:S01]  /*a1030*/  PRMT R28, R30, 0x3340, R29 ;  /* 0x000033401e1c7816 */ /* 0x000fe2000000001d */
[----:B------:R-:W3:Y:S01]  /*a1040*/  LDL.LU R138, [R1+0xcc0] ;  /* 0x000cc000018a7983 */ /* 0x000ee20000300800 */
        /* <DEDUP_REMOVED lines=13> */
[----:B0-----:R-:W-:-:S05]  /*a1120*/  PRMT R8, R25, 0x3340, R24 ;  /* 0x0000334019087816 */ /* 0x001fca0000000018 */
[----:B------:R0:W-:Y:S04]  /*a1130*/  STL [R1+0xc84], R8 ;  /* 0x000c840801007387 */ /* 0x0001e80000100800 */
[----:B------:R-:W3:Y:S01]  /*a1140*/  LDL.LU R15, [R1+0x5580] ;  /* 0x00558000010f7983 */ /* 0x000ee20000300800 */
[----:B------:R-:W-:Y:S02]  /*a1150*/  PRMT R24, R30, 0x3340, R0 ;  /* 0x000033401e187816 */ /* 0x000fe40000000000 */
[----:B------:R-:W-:Y:S02]  /*a1160*/  SHF.R.U32.HI R168, RZ, 0x8, R34 ;  /* 0x00000008ffa87819 */ /* 0x000fe40000011622 */
[----:B----4-:R-:W-:Y:S02]  /*a1170*/  LOP3.LUT R29, R144, 0xffff, RZ, 0xc0, !PT ;  /* 0x0000ffff901d7812 */ /* 0x010fe400078ec0ff */
[----:B------:R-:W4:Y:S01]  /*a1180*/  LDL.LU R144, [R1+0x4a7c] ;  /* 0x004a7c0001907983 */ /* 0x000f220000300800 */
[----:B--2---:R-:W-:-:S03]  /*a1190*/  LOP3.LUT R28, R148, 0xffff, RZ, 0xc0, !PT ;  /* 0x0000ffff941c7812 */ /* 0x004fc600078ec0ff */
[----:B------:R-:W2:Y:S01]  /*a11a0*/  LDL.LU R148, [R1+0x4838] ;  /* 0x0048380001947983 */ /* 0x000ea20000300800 */
[----:B------:R-:W-:-:S04]  /*a11b0*/  PRMT R25, R29, 0x3340, R28 ;  /* 0x000033401d197816 */ /* 0x000fc8000000001c */
[----:B0-----:R-:W-:Y:S02]  /*a11c0*/  PRMT R8, R25, 0x5410, R24 ;  /* 0x0000541019087816 */ /* 0x001fe40000000018 */
[----:B------:R-:W-:Y:S02]  /*a11d0*/  SHF.R.U32.HI R25, RZ, 0x8, R29 ;  /* 0x00000008ff197819 */ /* 0x000fe4000001161d */
[----:B------:R-:W-:Y:S02]  /*a11e0*/  SHF.R.U32.HI R24, RZ, 0x8, R28 ;  /* 0x00000008ff187819 */ /* 0x000fe4000001161c */
[----:B------:R-:W-:Y:S02]  /*a11f0*/  LOP3.LUT R25, R25, 0xffff, RZ, 0xc0, !PT ;  /* 0x0000ffff19197812 */ /* 0x000fe400078ec0ff */
[----:B------:R-:W-:Y:S01]  /*a1200*/  LOP3.LUT R24, R24, 0xffff, RZ, 0xc0, !PT ;  /* 0x0000ffff18187812 */ /* 0x000fe200078ec0ff */
[----:B------:R0:W-:Y:S03]  /*a1210*/  STL [R1+0x484c], R8 ;  /* 0x00484c0801007387 */ /* 0x0001e60000100800 */
[----:B0-----:R-:W-:-:S05]  /*a1220*/  PRMT R8, R25, 0x3340, R24 ;  /* 0x0000334019087816 */ /* 0x001fca0000000018 */
[----:B------:R0:W-:Y:S01]  /*a1230*/  STL [R1+0xc80], R8 ;  /* 0x000c800801007387 */ /* 0x0001e20000100800 */
[----:B------:R-:W-:Y:S02]  /*a1240*/  LOP3.LUT R29, R136, 0xffff, RZ, 0xc0, !PT ;  /* 0x0000ffff881d7812 */ /* 0x000fe400078ec0ff */
[----:B---3--:R-:W-:-:S04]  /*a1250*/  LOP3.LUT R34, R152, 0xffff, RZ, 0xc0, !PT ;  /* 0x0000ffff98227812 */ /* 0x008fc800078ec0ff */
[----:B------:R-:W-:Y:S02]  /*a1260*/  PRMT R24, R34, 0x3340, R0 ;  /* 0x0000334022187816 */ /* 0x000fe40000000000 */
[----:B------:R-:W-:-:S04]  /*a1270*/  LOP3.LUT R28, R18, 0xffff, RZ, 0xc0, !PT ;  /* 0x0000ffff121c7812 */ /* 0x000fc800078ec0ff */
[----:B------:R-:W-:-:S04]  /*a1280*/  PRMT R25, R29, 0x3340, R28 ;  /* 0x000033401d197816 */ /* 0x000fc8000000001c */
[----:B------:R-:W-:-:S05]  /*a1290*/  PRMT R10, R25, 0x5410, R24 ;  /* 0x00005410190a7816 */ /* 0x000fca0000000018 */
[----:B------:R-:W-:Y:S04]  /*a12a0*/  STL [R1+0x4848], R10 ;  /* 0x0048480a01007387 */ /* 0x000fe80000100800 */
[----:B------:R-:W3:Y:S04]  /*a12b0*/  LDL.LU R136, [R1+0x4edc] ;  /* 0x004edc0001887983 */ /* 0x000ee80000300800 */
[----:B------:R-:W3:Y:S04]  /*a12c0*/  LDL.LU R152, [R1+0x468c] ;  /* 0x00468c0001987983 */ /* 0x000ee80000300800 */
[----:B------:R-:W3:Y:S01]  /*a12d0*/  LDL.LU R18, [R1+0x4918] ;  /* 0x0049180001127983 */ /* 0x000ee20000300800 */
[----:B------:R-:W-:-:S02]  /*a12e0*/  SHF.R.S32.HI R24, RZ, 0x1f, R138 ;  /* 0x0000001fff187819 */ /* 0x000fc4000001148a */
[----:B0-----:R-:W-:Y:S02]  /*a12f0*/  IADD3 R8, P2, R138, R2, RZ ;  /* 0x000000028a087210 */ /* 0x001fe40007f5e0ff */
[----:B------:R-:W-:Y:S02]  /*a1300*/  SHF.R.U32.HI R29, RZ, 0x8, R29 ;  /* 0x00000008ff1d7819 */ /* 0x000fe4000001161d */
[----:B------:R-:W-:Y:S01]  /*a1310*/  SHF.R.U32.HI R25, RZ, 0x8, R28 ;  /* 0x00000008ff197819 */ /* 0x000fe2000001161c */
[----:B------:R-:W-:Y:S01]  /*a1320*/  IMAD.X R9, R24, 0x1, R13, P2 ;  /* 0x0000000118097824 */ /* 0x000fe200010e060d */
[----:B------:R-:W-:Y:S02]  /*a1330*/  LOP3.LUT R28, R29, 0xffff, RZ, 0xc0, !PT ;  /* 0x0000ffff1d1c7812 */ /* 0x000fe400078ec0ff */
[----:B------:R-:W-:Y:S02]  /*a1340*/  LOP3.LUT R25, R25, 0xffff, RZ, 0xc0, !PT ;  /* 0x0000ffff19197812 */ /* 0x000fe400078ec0ff */
[----:B------:R0:W-:Y:S01]  /*a1350*/  STL.64 [R1+0x740], R8 ;  /* 0x0007400801007387 */ /* 0x0001e20000100a00 */
[----:B------:R-:W-:-:S02]  /*a1360*/  LOP3.LUT R201, R17, 0xffff, RZ, 0xc0, !PT ;  /* 0x0000ffff11c97812 */ /* 0x000fc400078ec0ff */
[----:B------:R-:W-:Y:S02]  /*a1370*/  SHF.R.U32.HI R167, RZ, 0x8, R30 ;  /* 0x00000008ffa77819 */ /* 0x000fe4000001161e */
[----:B0-----:R-:W-:-:S05]  /*a1380*/  PRMT R8, R28, 0x3340, R25 ;  /* 0x000033401c087816 */ /* 0x001fca0000000019 */
[----:B------:R0:W-:Y:S04]  /*a1390*/  STL [R1+0x404], R8 ;  /* 0x0004040801007387 */ /* 0x0001e80000100800 */
[----:B------:R-:W3:Y:S04]  /*a13a0*/  LDL.LU R17, [R1+0x557c] ;  /* 0x00557c0001117983 */ /* 0x000ee80000300800 */
[----:B------:R-:W3:Y:S01]  /*a13b0*/  LDL.LU R137, [R1+0x4ee4] ;  /* 0x004ee40001897983 */ /* 0x000ee20000300800 */
[----:B------:R-:W-:Y:S02]  /*a13c0*/  PRMT R25, R201, 0x3340, R0 ;  /* 0x00003340c9197816 */ /* 0x000fe40000000000 */
[----:B------:R-:W-:-:S04]  /*a13d0*/  SHF.R.U32.HI R166, RZ, 0x8, R34 ;  /* 0x00000008ffa67819 */ /* 0x000fc80000011622 */
[----:B------:R-:W-:-:S04]  /*a13e0*/  LOP3.LUT R166, R166, 0xffff, RZ, 0xc0, !PT ;  /* 0x0000ffffa6a67812 */ /* 0x000fc800078ec0ff */
[----:B------:R-:W-:Y:S02]  /*a13f0*/  PRMT R166, R166, 0x3340, R0 ;  /* 0x00003340a6a67816 */ /* 0x000fe40000000000 */
[----:B----4-:R-:W-:Y:S02]  /*a1400*/  LOP3.LUT R30, R144, 0xffff, RZ, 0xc0, !PT ;  /* 0x0000ffff901e7812 */ /* 0x010fe400078ec0ff */
[----:B------:R-:W4:Y:S01]  /*a1410*/  LDL.LU R144, [R1+0x4690] ;  /* 0x0046900001907983 */ /* 0x000f220000300800 */
[----:B--2---:R-:W-:-:S04]  /*a1420*/  LOP3.LUT R29, R148, 0xffff, RZ, 0xc0, !PT ;  /* 0x0000ffff941d7812 */ /* 0x004fc800078ec0ff */
[----:B------:R-:W-:-:S04]  /*a1430*/  PRMT R28, R30, 0x3340, R29 ;  /* 0x000033401e1c7816 */ /* 0x000fc8000000001d */
[----:B0-----:R-:W-:-:S05]  /*a1440*/  PRMT R8, R28, 0x5410, R25 ;  /* 0x000054101c087816 */ /* 0x001fca0000000019 */
[----:B------:R0:W-:Y:S04]  /*a1450*/  STL [R1+0x4834], R8 ;  /* 0x0048340801007387 */ /* 0x0001e80000100800 */
[----:B------:R-:W2:Y:S01]  /*a1460*/  LDL.LU R148, [R1+0x4930] ;  /* 0x0049300001947983 */ /* 0x000ea20000300800 */
[----:B------:R-:W-:Y:S02]  /*a1470*/  SHF.R.U32.HI R28, RZ, 0x8, R30 ;  /* 0x00000008ff1c7819 */ /* 0x000fe4000001161e */
[----:B------:R-:W-:Y:S02]  /*a1480*/  SHF.R.U32.HI R25, RZ, 0x8, R29 ;  /* 0x00000008ff197819 */ /* 0x000fe4000001161d */
[----:B0-----:R-:W-:Y:S02]  /*a1490*/  IADD3 R8, P2, R138, R0, RZ ;  /* 0x000000008a087210 */ /* 0x001fe40007f5e0ff */
[----:B------:R-:W-:-:S03]  /*a14a0*/  LOP3.LUT R28, R28, 0xffff, RZ, 0xc0, !PT ;  /* 0x0000ffff1c1c7812 */ /* 0x000fc600078ec0ff */
[----:B------:R-:W-:Y:S01]  /*a14b0*/  IMAD.X R9, R24, 0x1, R7, P2 ;  /* 0x0000000118097824 */ /* 0x000fe200010e0607 */
[----:B------:R-:W-:-:S04]  /*a14c0*/  LOP3.LUT R25, R25, 0xffff, RZ, 0xc0, !PT ;  /* 0x0000ffff19197812 */ /* 0x000fc800078ec0ff */
[----:B------:R0:W-:Y:S04]  /*a14d0*/  STL.64 [R1+0x738], R8 ;  /* 0x0007380801007387 */ /* 0x0001e80000100a00 */
[----:B------:R-:W-:Y:S01]  /*a14e0*/  STL [R1+0x54a4], R166 ;  /* 0x0054a4a601007387 */ /* 0x000fe20000100800 */
[----:B0-----:R-:W-:-:S05]  /*a14f0*/  PRMT R8, R28, 0x3340, R25 ;  /* 0x000033401c087816 */ /* 0x001fca0000000019 */
[----:B------:R0:W-:Y:S01]  /*a1500*/  STL [R1+0xccc], R8 ;  /* 0x000ccc0801007387 */ /* 0x0001e20000100800 */
[----:B---3--:R-:W-:-:S03]  /*a1510*/  LOP3.LUT R34, R152, 0xffff, RZ, 0xc0, !PT ;  /* 0x0000ffff98227812 */ /* 0x008fc600078ec0ff */
[----:B------:R-:W3:Y:S01]  /*a1520*/  LDL.LU R152, [R1+0x4ab4] ;  /* 0x004ab40001987983 */ /* 0x000ee20000300800 */
[----:B------:R-:W-:-:S03]  /*a1530*/  LOP3.LUT R29, R18, 0xffff, RZ, 0xc0, !PT ;  /* 0x0000ffff121d7812 */ /* 0x000fc600078ec0ff */
[----:B------:R-:W3:Y:S01]  /*a1540*/  LDL.LU R18, [R1+0x4850] ;  /* 0x0048500001127983 */ /* 0x000ee20000300800 */
        /* <DEDUP_REMOVED lines=20> */
[----:B----4-:R-:W-:-:S03]  /*a1690*/  LOP3.LUT R28, R144, 0xffff, RZ, 0xc0, !PT ;  /* 0x0000ffff901c7812 */ /* 0x010fc600078ec0ff */
[----:B------:R-:W4:Y:S01]  /*a16a0*/  LDL.LU R144, [R1+0x485c] ;  /* 0x00485c0001907983 */ /* 0x000f220000300800 */
[----:B------:R-:W-:Y:S02]  /*a16b0*/  PRMT R24, R28, 0x3340, R0 ;  /* 0x000033401c187816 */ /* 0x000fe40000000000 */
[----:B------:R-:W-:Y:S02]  /*a16c0*/  SHF.R.U32.HI R165, RZ, 0x8, R28 ;  /* 0x00000008ffa57819 */ /* 0x000fe4000001161c */
[----:B--2---:R-:W-:-:S04]  /*a16d0*/  LOP3.LUT R29, R148, 0xffff, RZ, 0xc0, !PT ;  /* 0x0000ffff941d7812 */ /* 0x004fc800078ec0ff */
[----:B------:R-:W-:-:S04]  /*a16e0*/  PRMT R25, R30, 0x3340, R29 ;  /* 0x000033401e197816 */ /* 0x000fc8000000001d */
[----:B0-----:R-:W-:Y:S02]  /*a16f0*/  PRMT R8, R25, 0x5410, R24 ;  /* 0x0000541019087816 */ /* 0x001fe40000000018 */
[----:B------:R-:W-:Y:S02]  /*a1700*/  SHF.R.U32.HI R25, RZ, 0x8, R30 ;  /* 0x00000008ff197819 */ /* 0x000fe4000001161e */
[----:B------:R-:W-:Y:S02]  /*a1710*/  SHF.R.U32.HI R24, RZ, 0x8, R29 ;  /* 0x00000008ff187819 */ /* 0x000fe4000001161d */
[----:B------:R-:W-:Y:S02]  /*a1720*/  LOP3.LUT R165, R165, 0xffff, RZ, 0xc0, !PT ;  /* 0x0000ffffa5a57812 */ /* 0x000fe400078ec0ff */
[----:B------:R-:W-:Y:S02]  /*a1730*/  LOP3.LUT R25, R25, 0xffff, RZ, 0xc0, !PT ;  /* 0x0000ffff19197812 */ /* 0x000fe400078ec0ff */
[----:B------:R-:W-:Y:S01]  /*a1740*/  LOP3.LUT R24, R24, 0xffff, RZ, 0xc0, !PT ;  /* 0x0000ffff18187812 */ /* 0x000fe200078ec0ff */
[----:B------:R0:W-:Y:S01]  /*a1750*/  STL [R1+0x4824], R8 ;  /* 0x0048240801007387 */ /* 0x0001e20000100800 */
[----:B------:R-:W-:-:S02]  /*a1760*/  PRMT R165, R165, 0x3340, R0 ;  /* 0x00003340a5a57816 */ /* 0x000fc40000000000 */
[----:B------:R-:W-:-:S03]  /*a1770*/  LOP3.LUT R30, R16, 0xffff, RZ, 0xc0, !PT ;  /* 0x0000ffff101e7812 */ /* 0x000fc600078ec0ff */
[----:B------:R-:W-:Y:S01]  /*a1780*/  STL [R1+0x54a0], R165 ;  /* 0x0054a0a501007387 */ /* 0x000fe20000100800 */
[----:B0-----:R-:W-:-:S05]  /*a1790*/  PRMT R8, R25, 0x3340, R24 ;  /* 0x0000334019087816 */ /* 0x001fca0000000018 */
[----:B------:R0:W-:Y:S04]  /*a17a0*/  STL [R1+0x344], R8 ;  /* 0x0003440801007387 */ /* 0x0001e80000100800 */
[----:B------:R-:W2:Y:S04]  /*a17b0*/  LDL.LU R16, [R1+0x5578] ;  /* 0x0055780001107983 */ /* 0x000ea80000300800 */
[----:B------:R-:W2:Y:S01]  /*a17c0*/  LDL.LU R148, [R1+0x4ef8] ;  /* 0x004ef80001947983 */ /* 0x000ea20000300800 */
[----:B---3--:R-:W-:-:S03]  /*a17d0*/  LOP3.LUT R29, R152, 0xffff, RZ, 0xc0, !PT ;  /* 0x0000ffff981d7812 */ /* 0x008fc600078ec0ff */
[----:B------:R-:W3:Y:S01]  /*a17e0*/  LDL.LU R152, [R1+0x4698] ;  /* 0x0046980001987983 */ /* 0x000ee20000300800 */
[----:B------:R-:W-:-:S03]  /*a17f0*/  LOP3.LUT R28, R18, 0xffff, RZ, 0xc0, !PT ;  /* 0x0000ffff121c7812 */ /* 0x000fc600078ec0ff */
[----:B------:R-:W3:Y:S01]  /*a1800*/  LDL.LU R18, [R1+0x4964] ;  /* 0x0049640001127983 */ /* 0x000ee20000300800 */
[----:B------:R-:W-:Y:S02]  /*a1810*/  PRMT R24, R30, 0x3340, R0 ;  /* 0x000033401e187816 */ /* 0x000fe40000000000 */
[----:B------:R-:W-:Y:S02]  /*a1820*/  PRMT R25, R29, 0x3340, R28 ;  /* 0x000033401d197816 */ /* 0x000fe4000000001c */
[----:B0-----:R-:W-:Y:S02]  /*a1830*/  IADD3 R8, P2, R136, R2, RZ ;  /* 0x0000000288087210 */ /* 0x001fe40007f5e0ff */
[----:B------:R-:W-:Y:S02]  /*a1840*/  PRMT R10, R25, 0x5410, R24 ;  /* 0x00005410190a7816 */ /* 0x000fe40000000018 */
[----:B------:R-:W-:Y:S02]  /*a1850*/  SHF.R.S32.HI R24, RZ, 0x1f, R136 ;  /* 0x0000001fff187819 */ /* 0x000fe40000011488 */
[----:B------:R-:W-:-:S02]  /*a1860*/  SHF.R.U32.HI R164, RZ, 0x8, R34 ;  /* 0x00000008ffa47819 */ /* 0x000fc40000011622 */
[----:B------:R-:W-:Y:S02]  /*a1870*/  SHF.R.U32.HI R29, RZ, 0x8, R29 ;  /* 0x00000008ff1d7819 */ /* 0x000fe4000001161d */
[----:B------:R-:W-:Y:S01]  /*a1880*/  SHF.R.U32.HI R25, RZ, 0x8, R28 ;  /* 0x00000008ff197819 */ /* 0x000fe2000001161c */
[----:B------:R-:W-:Y:S01]  /*a1890*/  IMAD.X R9, R24, 0x1, R13, P2 ;  /* 0x0000000118097824 */ /* 0x000fe200010e060d */
[----:B------:R-:W-:Y:S02]  /*a18a0*/  LOP3.LUT R164, R164, 0xffff, RZ, 0xc0, !PT ;  /* 0x0000ffffa4a47812 */ /* 0x000fe400078ec0ff */
[----:B------:R-:W-:Y:S02]  /*a18b0*/  LOP3.LUT R28, R29, 0xffff, RZ, 0xc0, !PT ;  /* 0x0000ffff1d1c7812 */ /* 0x000fe400078ec0ff */
[----:B------:R-:W-:Y:S01]  /*a18c0*/  LOP3.LUT R25, R25, 0xffff, RZ, 0xc0, !PT ;  /* 0x0000ffff19197812 */ /* 0x000fe200078ec0ff */
[----:B------:R-:W-:Y:S01]  /*a18d0*/  STL [R1+0x480c], R10 ;  /* 0x00480c0a01007387 */ /* 0x000fe20000100800 */
[----:B------:R-:W-:-:S03]  /*a18e0*/  PRMT R164, R164, 0x3340, R0 ;  /* 0x00003340a4a47816 */ /* 0x000fc60000000000 */
[----:B------:R0:W-:Y:S04]  /*a18f0*/  STL.64 [R1+0x720], R8 ;  /* 0x0007200801007387 */ /* 0x0001e80000100a00 */
[----:B------:R-:W-:Y:S01]  /*a1900*/  STL [R1+0x549c], R164 ;  /* 0x00549ca401007387 */ /* 0x000fe20000100800 */
[----:B0-----:R-:W-:-:S05]  /*a1910*/  PRMT R8, R28, 0x3340, R25 ;  /* 0x000033401c087816 */ /* 0x001fca0000000019 */
[----:B------:R0:W-:Y:S04]  /*a1920*/  STL [R1+0x340], R8 ;  /* 0x0003400801007387 */ /* 0x0001e80000100800 */
[----:B------:R-:W3:Y:S01]  /*a1930*/  LDL.LU R138, [R1+0x4b04] ;  /* 0x004b0400018a7983 */ /* 0x000ee20000300800 */
[----:B------:R-:W-:-:S03]  /*a1940*/  LOP3.LUT R115, R137, 0xffff, RZ, 0xc0, !PT ;  /* 0x0000ffff89737812 */ /* 0x000fc600078ec0ff */
[----:B------:R-:W3:Y:S01]  /*a1950*/  LDL.LU R137, [R1+0x486c] ;  /* 0x00486c0001897983 */ /* 0x000ee20000300800 */
[----:B------:R-:W-:Y:S02]  /*a1960*/  SHF.R.U32.HI R163, RZ, 0x8, R30 ;  /* 0x00000008ffa37819 */ /* 0x000fe4000001161e */
[----:B------:R-:W-:Y:S02]  /*a1970*/  SHF.R.U32.HI R28, RZ, 0x8, R115 ;  /* 0x00000008ff1c7819 */ /* 0x000fe40000011673 */
[----:B------:R-:W-:Y:S02]  /*a1980*/  LOP3.LUT R163, R163, 0xffff, RZ, 0xc0, !PT ;  /* 0x0000ffffa3a37812 */ /* 0x000fe400078ec0ff */
[----:B------:R-:W-:Y:S02]  /*a1990*/  LOP3.LUT R28, R28, 0xffff, RZ, 0xc0, !PT ;  /* 0x0000ffff1c1c7812 */ /* 0x000fe400078ec0ff */
[----:B------:R-:W-:-:S05]  /*a19a0*/  PRMT R163, R163, 0x3340, R0 ;  /* 0x00003340a3a37816 */ /* 0x000fca0000000000 */
[----:B------:R-:W-:Y:S01]  /*a19b0*/  STL [R1+0x5498], R163 ;  /* 0x005498a301007387 */ /* 0x000fe20000100800 */
[----:B----4-:R-:W-:-:S04]  /*a19c0*/  LOP3.LUT R114, R144, 0xffff, RZ, 0xc0, !PT ;  /* 0x0000ffff90727812 */ /* 0x010fc800078ec0ff */
[----:B------:R-:W-:-:S04]  /*a19d0*/  SHF.R.U32.HI R25, RZ, 0x8, R114 ;  /* 0x00000008ff197819 */ /* 0x000fc80000011672 */
[----:B------:R-:W-:-:S04]  /*a19e0*/  LOP3.LUT R25, R25, 0xffff, RZ, 0xc0, !PT ;  /* 0x0000ffff19197812 */ /* 0x000fc800078ec0ff */
[----:B------:R-:W-:-:S05]  /*a19f0*/  PRMT R222, R28, 0x3340, R25 ;  /* 0x000033401cde7816 */ /* 0x000fca0000000019 */
[----:B------:R-:W-:Y:S04]  /*a1a00*/  STL [R1+0x540c], R222 ;  /* 0x00540cde01007387 */ /* 0x000fe80000100800 */
[----:B------:R-:W4:Y:S01]  /*a1a10*/  LDL.LU R144, [R1+0x4efc] ;  /* 0x004efc0001907983 */ /* 0x000f220000300800 */
[----:B--2---:R-:W-:-:S03]  /*a1a20*/  LOP3.LUT R34, R148, 0xffff, RZ, 0xc0, !PT ;  /* 0x0000ffff94227812 */ /* 0x004fc600078ec0ff */
[----:B------:R-:W2:Y:S01]  /*a1a30*/  LDL.LU R148, [R1+0x4694] ;  /* 0x0046940001947983 */ /* 0x000ea20000300800 */
[----:B---3--:R-:W-:Y:S02]  /*a1a40*/  LOP3.LUT R29, R152, 0xffff, RZ, 0xc0, !PT ;  /* 0x0000ffff981d7812 */ /* 0x008fe400078ec0ff */
[----:B------:R-:W-:Y:S02]  /*a1a50*/  LOP3.LUT R30, R18, 0xffff, RZ, 0xc0, !PT ;  /* 0x0000ffff121e7812 */ /* 0x000fe400078ec0ff */
[----:B------:R-:W-:Y:S02]  /*a1a60*/  PRMT R25, R29, 0x3340, R0 ;  /* 0x000033401d197816 */ /* 0x000fe40000000000 */
[----:B------:R-:W-:-:S04]  /*a1a70*/  PRMT R28, R34, 0x3340, R30 ;  /* 0x00003340221c7816 */ /* 0x000fc8000000001e */
[----:B0-----:R-:W-:-:S05]  /*a1a80*/  PRMT R8, R28, 0x5410, R25 ;  /* 0x000054101c087816 */ /* 0x001fca0000000019 */
[----:B------:R0:W-:Y:S04]  /*a1a90*/  STL [R1+0x47d8], R8 ;  /* 0x0047d80801007387 */ /* 0x0001e80000100800 */
[----:B------:R-:W3:Y:S01]  /*a1aa0*/  LDL.LU R152, [R1+0x4984] ;  /* 0x0049840001987983 */ /* 0x000ee20000300800 */
[----:B------:R-:W-:Y:S02]  /*a1ab0*/  SHF.R.U32.HI R28, RZ, 0x8, R34 ;  /* 0x00000008ff1c7819 */ /* 0x000fe40000011622 */
[----:B------:R-:W-:Y:S02]  /*a1ac0*/  SHF.R.U32.HI R25, RZ, 0x8, R30 ;  /* 0x00000008ff197819 */ /* 0x000fe4000001161e */
[----:B0-----:R-:W-:Y:S02]  /*a1ad0*/  IADD3 R8, P2, R136, R0, RZ ;  /* 0x0000000088087210 */ /* 0x001fe40007f5e0ff */
[----:B------:R-:W-:-:S03]  /*a1ae0*/  LOP3.LUT R28, R28, 0xffff, RZ, 0xc0, !PT ;  /* 0x0000ffff1c1c7812 */ /* 0x000fc600078ec0ff */
[----:B------:R-:W-:Y:S01]  /*a1af0*/  IMAD.X R9, R24, 0x1, R7, P2 ;  /* 0x0000000118097824 */ /* 0x000fe200010e0607 */
[----:B------:R-:W-:Y:S02]  /*a1b00*/  LOP3.LUT R25, R25, 0xffff, RZ, 0xc0, !PT ;  /* 0x0000ffff19197812 */ /* 0x000fe400078ec0ff */
[----:B------:R-:W-:Y:S02]  /*a1b10*/  SHF.R.U32.HI R162, RZ, 0x8, R29 ;  /* 0x00000008ffa27819 */ /* 0x000fe4000001161d */
[----:B------:R0:W-:Y:S01]  /*a1b20*/  STL.64 [R1+0x718], R8 ;  /* 0x0007180801007387 */ /* 0x0001e20000100a00 */
[----:B------:R-:W-:Y:S02]  /*a1b30*/  LOP3.LUT R34, R17, 0xffff, RZ, 0xc0, !PT ;  /* 0x0000ffff11227812 */ /* 0x000fe400078ec0ff */
[----:B------:R-:W-:Y:S01]  /*a1b40*/  LOP3.LUT R162, R162, 0xffff, RZ, 0xc0, !PT ;  /* 0x0000ffffa2a27812 */ /* 0x000fe200078ec0ff */
[----:B------:R-:W3:Y:S01]  /*a1b50*/  LDL.LU R18, [R1+0xcb8] ;  /* 0x000cb80001127983 */ /* 0x000ee20000300800 */
[----:B0-----:R-:W-:-:S02]  /*a1b60*/  PRMT R8, R28, 0x3340, R25 ;  /* 0x000033401c087816 */ /* 0x001fc40000000019 */
[----:B------:R-:W-:Y:S02]  /*a1b70*/  LOP3.LUT R30, R138, 0xffff, RZ, 0xc0, !PT ;  /* 0x0000ffff8a1e7812 */ /* 0x000fe400078ec0ff */
[--C-:B------:R-:W-:Y:S01]  /*a1b80*/  PRMT R25, R34, 0x3340, R0.reuse ;  /* 0x0000334022197816 */ /* 0x100fe20000000000 */
[----:B------:R0:W-:Y:S01]  /*a1b90*/  STL [R1+0x33c], R8 ;  /* 0x00033c0801007387 */ /* 0x0001e20000100800 */
[----:B------:R-:W-:Y:S02]  /*a1ba0*/  PRMT R162, R162, 0x3340, R0 ;  /* 0x00003340a2a27816 */ /* 0x000fe40000000000 */
[----:B------:R-:W-:Y:S02]  /*a1bb0*/  LOP3.LUT R29, R137, 0xffff, RZ, 0xc0, !PT ;  /* 0x0000ffff891d7812 */ /* 0x000fe400078ec0ff */
[----:B0-----:R-:W-:Y:S02]  /*a1bc0*/  IADD3 R8, P2, R136, R6, RZ ;  /* 0x0000000688087210 */ /* 0x001fe40007f5e0ff */
[----:B------:R-:W-:Y:S01]  /*a1bd0*/  PRMT R28, R30, 0x3340, R29 ;  /* 0x000033401e1c7816 */ /* 0x000fe2000000001d */
[----:B------:R-:W-:Y:S02]  /*a1be0*/  STL [R1+0x5494], R162 ;  /* 0x005494a201007387 */ /* 0x000fe40000100800 */
[----:B------:R-:W-:Y:S01]  /*a1bf0*/  IMAD.X R9, R24, 0x1, R5, P2 ;  /* 0x0000000118097824 */ /* 0x000fe200010e0605 */
[----:B------:R-:W-:Y:S01]  /*a1c00*/  PRMT R10, R28, 0x5410, R25 ;  /* 0x000054101c0a7816 */ /* 0x000fe20000000019 */
[----:B------:R-:W3:Y:S04]  /*a1c10*/  LDL.LU R17, [R1+0x5574] ;  /* 0x0055740001117983 */ /* 0x000ee80000300800 */
[----:B------:R-:W-:Y:S04]  /*a1c20*/  STL [R1+0x47ac], R10 ;  /* 0x0047ac0a01007387 */ /* 0x000fe80000100800 */
[----:B------:R0:W-:Y:S01]  /*a1c30*/  STL.64 [R1+0x710], R8 ;  /* 0x0007100801007387 */ /* 0x0001e20000100a00 */
[----:B------:R-:W-:-:S03]  /*a1c40*/  SHF.R.U32.HI R25, RZ, 0x8, R30 ;  /* 0x00000008ff197819 */ /* 0x000fc6000001161e */
[----:B------:R-:W3:Y:S01]  /*a1c50*/  LDL.LU R139, [R1+0x4b30] ;  /* 0x004b3000018b7983 */ /* 0x000ee20000300800 */
[----:B0-----:R-:W-:-:S03]  /*a1c60*/  IADD3 R8, P2, R136, R4, RZ ;  /* 0x0000000488087210 */ /* 0x001fc60007f5e0ff */
[----:B------:R-:W3:Y:S02]  /*a1c70*/  LDL.LU R138, [R1+0x4888] ;  /* 0x00488800018a7983 */ /* 0x000ee40000300800 */
[----:B------:R-:W-:Y:S01]  /*a1c80*/  IMAD.X R9, R24, 0x1, R3, P2 ;  /* 0x0000000118097824 */ /* 0x000fe200010e0603 */
[----:B------:R-:W-:Y:S02]  /*a1c90*/  SHF.R.U32.HI R24, RZ, 0x8, R29 ;  /* 0x00000008ff187819 */ /* 0x000fe4000001161d */
[----:B------:R-:W-:Y:S02]  /*a1ca0*/  LOP3.LUT R25, R25, 0xffff, RZ, 0xc0, !PT ;  /* 0x0000ffff19197812 */ /* 0x000fe400078ec0ff */
[----:B------:R-:W-:Y:S01]  /*a1cb0*/  LOP3.LUT R24, R24, 0xffff, RZ, 0xc0, !PT ;  /* 0x0000ffff18187812 */ /* 0x000fe200078ec0ff */
[----:B------:R0:W-:Y:S03]  /*a1cc0*/  STL.64 [R1+0x708], R8 ;  /* 0x0007080801007387 */ /* 0x0001e60000100a00 */
[----:B0-----:R-:W-:-:S05]  /*a1cd0*/  PRMT R8, R25, 0x3340, R24 ;  /* 0x0000334019087816 */ /* 0x001fca0000000018 */
[----:B------:R0:W-:Y:S04]  /*a1ce0*/  STL [R1+0x338], R8 ;  /* 0x0003380801007387 */ /* 0x0001e80000100800 */
[----:B------:R-:W3:Y:S04]  /*a1cf0*/  LDL.LU R137, [R1+0x4f0c] ;  /* 0x004f0c0001897983 */ /* 0x000ee80000300800 */
[----:B------:R-:W3:Y:S01]  /*a1d00*/  LDL.LU R136, [R1+0x469c] ;  /* 0x00469c0001887983 */ /* 0x000ee20000300800 */
[----:B------:R-:W-:-:S04]  /*a1d10*/  SHF.R.U32.HI R161, RZ, 0x8, R34 ;  /* 0x00000008ffa17819 */ /* 0x000fc80000011622 */
[----:B------:R-:W-:-:S04]  /*a1d20*/  LOP3.LUT R161, R161, 0xffff, RZ, 0xc0, !PT ;  /* 0x0000ffffa1a17812 */ /* 0x000fc800078ec0ff */
[----:B------:R-:W-:Y:S02]  /*a1d30*/  PRMT R161, R161, 0x3340, R0 ;  /* 0x00003340a1a17816 */ /* 0x000fe40000000000 */
[----:B----4-:R-:W-:Y:S02]  /*a1d40*/  LOP3.LUT R29, R144, 0xffff, RZ, 0xc0, !PT ;  /* 0x0000ffff901d7812 */ /* 0x010fe400078ec0ff */
[----:B------:R-:W4:Y:S01]  /*a1d50*/  LDL.LU R144, [R1+0x49b4] ;  /* 0x0049b40001907983 */ /* 0x000f220000300800 */
[----:B--2---:R-:W-:-:S04]  /*a1d60*/  LOP3.LUT R30, R148, 0xffff, RZ, 0xc0, !PT ;  /* 0x0000ffff941e7812 */ /* 0x004fc800078ec0ff */
[----:B------:R-:W-:Y:S02]  /*a1d70*/  PRMT R24, R30, 0x3340, R0 ;  /* 0x000033401e187816 */ /* 0x000fe40000000000 */
[----:B---3--:R-:W-:-:S04]  /*a1d80*/  LOP3.LUT R28, R152, 0xffff, RZ, 0xc0, !PT ;  /* 0x0000ffff981c7812 */ /* 0x008fc800078ec0ff */
[----:B------:R-:W-:-:S04]  /*a1d90*/  PRMT R25, R29, 0x3340, R28 ;  /* 0x000033401d197816 */ /* 0x000fc8000000001c */
[----:B0-----:R-:W-:Y:S02]  /*a1da0*/  PRMT R8, R25, 0x5410, R24 ;  /* 0x0000541019087816 */ /* 0x001fe40000000018 */
[----:B------:R-:W-:Y:S02]  /*a1db0*/  SHF.R.U32.HI R25, RZ, 0x8, R29 ;  /* 0x00000008ff197819 */ /* 0x000fe4000001161d */
[----:B------:R-:W-:Y:S02]  /*a1dc0*/  SHF.R.U32.HI R24, RZ, 0x8, R28 ;  /* 0x00000008ff187819 */ /* 0x000fe4000001161c */
[----:B------:R-:W-:Y:S02]  /*a1dd0*/  LOP3.LUT R25, R25, 0xffff, RZ, 0xc0, !PT ;  /* 0x0000ffff19197812 */ /* 0x000fe400078ec0ff */
[----:B------:R-:W-:Y:S01]  /*a1de0*/  LOP3.LUT R24, R24, 0xffff, RZ, 0xc0, !PT ;  /* 0x0000ffff18187812 */ /* 0x000fe200078ec0ff */
[----:B------:R0:W-:Y:S04]  /*a1df0*/  STL [R1+0x47a4], R8 ;  /* 0x0047a40801007387 */ /* 0x0001e80000100800 */
[----:B------:R-:W-:Y:S04]  /*a1e00*/  STL [R1+0x5490], R161 ;  /* 0x005490a101007387 */ /* 0x000fe80000100800 */
[----:B------:R-:W2:Y:S01]  /*a1e10*/  LDL.LU R148, [R1+0x4b50] ;  /* 0x004b500001947983 */ /* 0x000ea20000300800 */
        /* <DEDUP_REMOVED lines=9> */
[----:B------:R-:W-:Y:S02]  /*a1eb0*/  SHF.R.U32.HI R169, RZ, 0x8, R37 ;  /* 0x00000008ffa97819 */ /* 0x000fe40000011625 */
[----:B------:R0:W-:Y:S01]  /*a1ec0*/  STL.64 [R1+0x700], R8 ;  /* 0x0007000801007387 */ /* 0x0001e20000100a00 */
[----:B------:R-:W-:Y:S02]  /*a1ed0*/  PRMT R160, R160, 0x3340, R0 ;  /* 0x00003340a0a07816 */ /* 0x000fe40000000000 */
[----:B------:R-:W-:-:S04]  /*a1ee0*/  LOP3.LUT R28, R139, 0xffff, RZ, 0xc0, !PT ;  /* 0x0000ffff8b1c7812 */ /* 0x000fc800078ec0ff */
[----:B------:R-:W-:Y:S02]  /*a1ef0*/  SHF.R.U32.HI R29, RZ, 0x8, R28 ;  /* 0x00000008ff1d7819 */ /* 0x000fe4000001161c */
[----:B------:R-:W-:-:S04]  /*a1f00*/  LOP3.LUT R25, R138, 0xffff, RZ, 0xc0, !PT ;  /* 0x0000ffff8a197812 */ /* 0x000fc800078ec0ff */
[--C-:B------:R-:W-:Y:S02]  /*a1f10*/  PRMT R90, R28, 0x3340, R25.reuse ;  /* 0x000033401c5a7816 */ /* 0x100fe40000000019 */
[----:B------:R-:W-:Y:S02]  /*a1f20*/  SHF.R.U32.HI R25, RZ, 0x8, R25 ;  /* 0x00000008ff197819 */ /* 0x000fe40000011619 */
[----:B------:R-:W-:Y:S02]  /*a1f30*/  LOP3.LUT R28, R29, 0xffff, RZ, 0xc0, !PT ;  /* 0x0000ffff1d1c7812 */ /* 0x000fe400078ec0ff */
[----:B------:R-:W-:Y:S02]  /*a1f40*/  LOP3.LUT R25, R25, 0xffff, RZ, 0xc0, !PT ;  /* 0x0000ffff19197812 */ /* 0x000fe400078ec0ff */
[----:B------:R-:W-:Y:S02]  /*a1f50*/  LOP3.LUT R113, R15, 0xffff, RZ, 0xc0, !PT ;  /* 0x0000ffff0f717812 */ /* 0x000fe400078ec0ff */
[----:B0-----:R-:W-:Y:S01]  /*a1f60*/  PRMT R8, R28, 0x3340, R25 ;  /* 0x000033401c087816 */ /* 0x001fe20000000019 */
[----:B------:R-:W-:Y:S01]  /*a1f70*/  STL [R1+0x548c], R160 ;  /* 0x00548ca001007387 */ /* 0x000fe20000100800 */
[----:B------:R-:W-:-:S02]  /*a1f80*/  LOP3.LUT R111, R159, 0xffff, RZ, 0xc0, !PT ;  /* 0x0000ffff9f6f7812 */ /* 0x000fc400078ec0ff */
[----:B------:R-:W-:Y:S01]  /*a1f90*/  SHF.R.U32.HI R159, RZ, 0x8, R113 ;  /* 0x00000008ff9f7819 */ /* 0x000fe20000011671 */
[----:B------:R0:W-:Y:S01]  /*a1fa0*/  STL [R1+0x330], R8 ;  /* 0x0003300801007387 */ /* 0x0001e20000100800 */
[----:B------:R-:W-:-:S03]  /*a1fb0*/  LOP3.LUT R30, R137, 0xffff, RZ, 0xc0, !PT ;  /* 0x0000ffff891e7812 */ /* 0x000fc600078ec0ff */
[----:B------:R-:W3:Y:S01]  /*a1fc0*/  LDL.LU R15, [R1+0x5570] ;  /* 0x00557000010f7983 */ /* 0x000ee20000300800 */
[----:B------:R-:W-:-:S04]  /*a1fd0*/  LOP3.LUT R37, R136, 0xffff, RZ, 0xc0, !PT ;  /* 0x0000ffff88257812 */ /* 0x000fc800078ec0ff */
[----:B------:R-:W-:Y:S02]  /*a1fe0*/  PRMT R25, R37, 0x3340, R0 ;  /* 0x0000334025197816 */ /* 0x000fe40000000000 */
[----:B------:R-:W-:-:S04]  /*a1ff0*/  LOP3.LUT R159, R159, 0xffff, RZ, 0xc0, !PT ;  /* 0x0000ffff9f9f7812 */ /* 0x000fc800078ec0ff */
[----:B------:R-:W-:Y:S02]  /*a2000*/  PRMT R159, R159, 0x3340, R0 ;  /* 0x000033409f9f7816 */ /* 0x000fe40000000000 */
[----:B----4-:R-:W-:-:S04]  /*a2010*/  LOP3.LUT R29, R144, 0xffff, RZ, 0xc0, !PT ;  /* 0x0000ffff901d7812 */ /* 0x010fc800078ec0ff */
        /* <DEDUP_REMOVED lines=8> */
[----:B------:R-:W4:Y:S01]  /*a20a0*/  LDL.LU R137, [R1+0x4f1c] ;  /* 0x004f1c0001897983 */ /* 0x000f220000300800 */
[----:B0-----:R-:W-:-:S05]  /*a20b0*/  PRMT R8, R28, 0x3340, R25 ;  /* 0x000033401c087816 */ /* 0x001fca0000000019 */
[----:B------:R0:W-:Y:S04]  /*a20c0*/  STL [R1+0x25c], R8 ;  /* 0x00025c0801007387 */ /* 0x0001e80000100800 */
[----:B------:R-:W4:Y:S04]  /*a20d0*/  LDL.LU R136, [R1+0x46a0] ;  /* 0x0046a00001887983 */ /* 0x000f280000300800 */
[----:B------:R-:W4:Y:S01]  /*a20e0*/  LDL.LU R144, [R1+0x49cc] ;  /* 0x0049cc0001907983 */ /* 0x000f220000300800 */
[----:B------:R-:W-:Y:S02]  /*a20f0*/  LOP3.LUT R34, R17, 0xffff, RZ, 0xc0, !PT ;  /* 0x0000ffff11227812 */ /* 0x000fe400078ec0ff */
[----:B0-----:R-:W-:Y:S01]  /*a2100*/  IADD3 R8, P2, R18, R0, RZ ;  /* 0x0000000012087210 */ /* 0x001fe20007f5e0ff */
[----:B------:R-:W4:Y:S01]  /*a2110*/  LDL.LU R17, [R1+0x556c] ;  /* 0x00556c0001117983 */ /* 0x000f220000300800 */
[----:B------:R-:W-:-:S03]  /*a2120*/  PRMT R25, R34, 0x3340, R0 ;  /* 0x0000334022197816 */ /* 0x000fc60000000000 */
[----:B------:R-:W-:Y:S01]  /*a2130*/  IMAD.X R9, R24, 0x1, R7, P2 ;  /* 0x0000000118097824 */ /* 0x000fe200010e0607 */
[----:B--2---:R-:W-:Y:S02]  /*a2140*/  LOP3.LUT R30, R148, 0xffff, RZ, 0xc0, !PT ;  /* 0x0000ffff941e7812 */ /* 0x004fe400078ec0ff */
[----:B---3--:R-:W-:-:S04]  /*a2150*/  LOP3.LUT R29, R152, 0xffff, RZ, 0xc0, !PT ;  /* 0x0000ffff981d7812 */ /* 0x008fc800078ec0ff */
[----:B------:R-:W-:-:S04]  /*a2160*/  PRMT R28, R30, 0x3340, R29 ;  /* 0x000033401e1c7816 */ /* 0x000fc8000000001d */
[----:B------:R-:W-:Y:S02]  /*a2170*/  PRMT R10, R28, 0x5410, R25 ;  /* 0x000054101c0a7816 */ /* 0x000fe40000000019 */
[----:B------:R-:W-:Y:S02]  /*a2180*/  SHF.R.U32.HI R28, RZ, 0x8, R30 ;  /* 0x00000008ff1c7819 */ /* 0x000fe4000001161e */
[----:B------:R-:W-:Y:S01]  /*a2190*/  SHF.R.U32.HI R25, RZ, 0x8, R29 ;  /* 0x00000008ff197819 */ /* 0x000fe2000001161d */
[----:B------:R-:W-:Y:S01]  /*a21a0*/  STL [R1+0x4760], R10 ;  /* 0x0047600a01007387 */ /* 0x000fe20000100800 */
[----:B------:R-:W-:Y:S02]  /*a21b0*/  LOP3.LUT R28, R28, 0xffff, RZ, 0xc0, !PT ;  /* 0x0000ffff1c1c7812 */ /* 0x000fe400078ec0ff */
[----:B------:R-:W-:Y:S01]  /*a21c0*/  LOP3.LUT R25, R25, 0xffff, RZ, 0xc0, !PT ;  /* 0x0000ffff19197812 */ /* 0x000fe200078ec0ff */
[----:B------:R-:W2:Y:S04]  /*a21d0*/  LDL.LU R42, [R1+0x4b70] ;  /* 0x004b7000012a7983 */ /* 0x000ea80000300800 */
[----:B------:R0:W-:Y:S04]  /*a21e0*/  STL.64 [R1+0x6f8], R8 ;  /* 0x0006f80801007387 */ /* 0x0001e80000100a00 */
[----:B------:R-:W3:Y:S04]  /*a21f0*/  LDL.LU R139, [R1+0x48ac] ;  /* 0x0048ac00018b7983 */ /* 0x000ee80000300800 */
[----:B------:R-:W3:Y:S01]  /*a2200*/  LDL.LU R138, [R1+0x4f24] ;  /* 0x004f2400018a7983 */ /* 0x000ee20000300800 */
[----:B0-----:R-:W-:-:S05]  /*a2210*/  PRMT R8, R28, 0x3340, R25 ;  /* 0x000033401c087816 */ /* 0x001fca0000000019 */
[----:B------:R0:W-:Y:S04]  /*a2220*/  STL [R1+0x258], R8 ;  /* 0x0002580801007387 */ /* 0x0001e80000100800 */
[----:B------:R-:W3:Y:S04]  /*a2230*/  LDL.LU R148, [R1+0x46a4] ;  /* 0x0046a40001947983 */ /* 0x000ee80000300800 */
[----:B------:R-:W3:Y:S01]  /*a2240*/  LDL.LU R152, [R1+0x49e8] ;  /* 0x0049e80001987983 */ /* 0x000ee20000300800 */
[----:B0-----:R-:W-:-:S05]  /*a2250*/  IADD3 R8, P2, R18, R6, RZ ;  /* 0x0000000612087210 */ /* 0x001fca0007f5e0ff */
[----:B------:R-:W-:-:S05]  /*a2260*/  IMAD.X R9, R24, 0x1, R5, P2 ;  /* 0x0000000118097824 */ /* 0x000fca00010e0605 */
[----:B------:R0:W-:Y:S02]  /*a2270*/  STL.64 [R1+0x6f0], R8 ;  /* 0x0006f00801007387 */ /* 0x0001e40000100a00 */
[----:B0-----:R-:W-:Y:S02]  /*a2280*/  IADD3 R8, P2, R18, R4, RZ ;  /* 0x0000000412087210 */ /* 0x001fe40007f5e0ff */
[----:B------:R-:W3:Y:S03]  /*a2290*/  LDL.LU R18, [R1+0xcb4] ;  /* 0x000cb40001127983 */ /* 0x000ee60000300800 */
[----:B------:R-:W-:-:S05]  /*a22a0*/  IMAD.X R9, R24, 0x1, R3, P2 ;  /* 0x0000000118097824 */ /* 0x000fca00010e0603 */
[----:B------:R0:W-:Y:S01]  /*a22b0*/  STL.64 [R1+0x6e8], R8 ;  /* 0x0006e80801007387 */ /* 0x0001e20000100a00 */
[----:B------:R-:W-:Y:S02]  /*a22c0*/  SHF.R.U32.HI R93, RZ, 0x8, R157 ;  /* 0x00000008ff5d7819 */ /* 0x000fe4000001169d */
[----:B------:R-:W-:Y:S02]  /*a22d0*/  SHF.R.U32.HI R157, RZ, 0x8, R34 ;  /* 0x00000008ff9d7819 */ /* 0x000fe40000011622 */
[----:B------:R-:W-:Y:S02]  /*a22e0*/  LOP3.LUT R159, R16, 0xffff, RZ, 0xc0, !PT ;  /* 0x0000ffff109f7812 */ /* 0x000fe400078ec0ff */
[----:B------:R-:W-:Y:S02]  /*a22f0*/  SHF.R.U32.HI R94, RZ, 0x8, R156 ;  /* 0x00000008ff5e7819 */ /* 0x000fe4000001169c */
[----:B------:R-:W-:Y:S02]  /*a2300*/  SHF.R.U32.HI R184, RZ, 0x8, R40 ;  /* 0x00000008ffb87819 */ /* 0x000fe40000011628 */
[----:B----4-:R-:W-:-:S02]  /*a2310*/  LOP3.LUT R30, R137, 0xffff, RZ, 0xc0, !PT ;  /* 0x0000ffff891e7812 */ /* 0x010fc400078ec0ff */
[----:B------:R-:W-:Y:S02]  /*a2320*/  LOP3.LUT R28, R136, 0xffff, RZ, 0xc0, !PT ;  /* 0x0000ffff881c7812 */ /* 0x000fe400078ec0ff */
        /* <DEDUP_REMOVED lines=8> */
[----:B------:R0:W-:Y:S04]  /*a23b0*/  STL [R1+0x475c], R8 ;  /* 0x00475c0801007387 */ /* 0x0001e80000100800 */
[----:B------:R-:W4:Y:S04]  /*a23c0*/  LDL.LU R137, [R1+0x4f2c] ;  /* 0x004f2c0001897983 */ /* 0x000f280000300800 */
[----:B------:R-:W4:Y:S01]  /*a23d0*/  LDL.LU R136, [R1+0x46a8] ;  /* 0x0046a80001887983 */ /* 0x000f220000300800 */
[----:B0-----:R-:W-:-:S05]  /*a23e0*/  PRMT R8, R25, 0x3340, R24 ;  /* 0x0000334019087816 */ /* 0x001fca0000000018 */
[----:B------:R0:W-:Y:S04]  /*a23f0*/  STL [R1+0x254], R8 ;  /* 0x0002540801007387 */ /* 0x0001e80000100800 */
[----:B------:R-:W4:Y:S01]  /*a2400*/  LDL.LU R144, [R1+0x4a00] ;  /* 0x004a000001907983 */ /* 0x000f220000300800 */
[----:B------:R-:W-:Y:S02]  /*a2410*/  SHF.R.U32.HI R156, RZ, 0x8, R28 ;  /* 0x00000008ff9c7819 */ /* 0x000fe4000001161c */
[----:B------:R-:W-:Y:S01]  /*a2420*/  PRMT R24, R159, 0x3340, R0 ;  /* 0x000033409f187816 */ /* 0x000fe20000000000 */
[----:B------:R-:W4:Y:S01]  /*a2430*/  LDL.LU R16, [R1+0x5568] ;  /* 0x0055680001107983 */ /* 0x000f220000300800 */
[----:B--2---:R-:W-:Y:S02]  /*a2440*/  LOP3.LUT R34, R42, 0xffff, RZ, 0xc0, !PT ;  /* 0x0000ffff2a227812 */ /* 0x004fe400078ec0ff */
[----:B---3--:R-:W-:-:S04]  /*a2450*/  LOP3.LUT R29, R139, 0xffff, RZ, 0xc0, !PT ;  /* 0x0000ffff8b1d7812 */ /* 0x008fc800078ec0ff */
[----:B------:R-:W-:Y:S02]  /*a2460*/  PRMT R25, R34, 0x3340, R29 ;  /* 0x0000334022197816 */ /* 0x000fe4000000001d */
[----:B------:R-:W-:Y:S02]  /*a2470*/  LOP3.LUT R30, R138, 0xffff, RZ, 0xc0, !PT ;  /* 0x0000ffff8a1e7812 */ /* 0x000fe400078ec0ff */
[----:B0-----:R-:W-:Y:S02]  /*a2480*/  PRMT R8, R25, 0x5410, R24 ;  /* 0x0000541019087816 */ /* 0x001fe40000000018 */
[----:B------:R-:W-:Y:S02]  /*a2490*/  LOP3.LUT R40, R148, 0xffff, RZ, 0xc0, !PT ;  /* 0x0000ffff94287812 */ /* 0x000fe400078ec0ff */
[----:B------:R-:W-:Y:S02]  /*a24a0*/  LOP3.LUT R28, R152, 0xffff, RZ, 0xc0, !PT ;  /* 0x0000ffff981c7812 */ /* 0x000fe400078ec0ff */
[----:B------:R-:W-:-:S02]  /*a24b0*/  PRMT R24, R40, 0x3340, R0 ;  /* 0x0000334028187816 */ /* 0x000fc40000000000 */
[----:B------:R-:W-:-:S04]  /*a24c0*/  PRMT R25, R30, 0x3340, R28 ;  /* 0x000033401e197816 */ /* 0x000fc8000000001c */
[----:B------:R-:W-:Y:S01]  /*a24d0*/  PRMT R10, R25, 0x5410, R24 ;  /* 0x00005410190a7816 */ /* 0x000fe20000000018 */
[----:B------:R0:W-:Y:S04]  /*a24e0*/  STL [R1+0x4750], R8 ;  /* 0x0047500801007387 */ /* 0x0001e80000100800 */
[----:B------:R-:W-:Y:S04]  /*a24f0*/  STL [R1+0x474c], R10 ;  /* 0x00474c0a01007387 */ /* 0x000fe80000100800 */
[----:B------:R-:W2:Y:S04]  /*a2500*/  LDL.LU R148, [R1+0x4ba0] ;  /* 0x004ba00001947983 */ /* 0x000ea80000300800 */
[----:B------:R-:W3:Y:S01]  /*a2510*/  LDL.LU R152, [R1+0x48c8] ;  /* 0x0048c80001987983 */ /* 0x000ee20000300800 */
[----:B------:R-:W-:-:S02]  /*a2520*/  SHF.R.U32.HI R198, RZ, 0x8, R158 ;  /* 0x00000008ffc67819 */ /* 0x000fc4000001169e */
[----:B------:R-:W-:Y:S02]  /*a2530*/  SHF.R.S32.HI R24, RZ, 0x1f, R18 ;  /* 0x0000001fff187819 */ /* 0x000fe40000011412 */
[----:B0-----:R-:W-:Y:S02]  /*a2540*/  IADD3 R8, P2, R18, R2, RZ ;  /* 0x0000000212087210 */ /* 0x001fe40007f5e0ff */
[----:B------:R-:W-:Y:S02]  /*a2550*/  SHF.R.U32.HI R158, RZ, 0x8, R37 ;  /* 0x00000008ff9e7819 */ /* 0x000fe40000011625 */
[----:B------:R-:W-:Y:S02]  /*a2560*/  SHF.R.U32.HI R34, RZ, 0x8, R34 ;  /* 0x00000008ff227819 */ /* 0x000fe40000011622 */
[----:B------:R-:W-:Y:S01]  /*a2570*/  SHF.R.U32.HI R29, RZ, 0x8, R29 ;  /* 0x00000008ff1d7819 */ /* 0x000fe2000001161d */
[----:B------:R-:W-:Y:S01]  /*a2580*/  IMAD.X R9, R24, 0x1, R13, P2 ;  /* 0x0000000118097824 */ /* 0x000fe200010e060d */
[----:B------:R-:W-:-:S02]  /*a2590*/  SHF.R.U32.HI R37, RZ, 0x8, R30 ;  /* 0x00000008ff257819 */ /* 0x000fc4000001161e */
[----:B------:R-:W-:Y:S02]  /*a25a0*/  SHF.R.U32.HI R25, RZ, 0x8, R28 ;  /* 0x00000008ff197819 */ /* 0x000fe4000001161c */
[----:B------:R-:W-:Y:S02]  /*a25b0*/  LOP3.LUT R30, R34, 0xffff, RZ, 0xc0, !PT ;  /* 0x0000ffff221e7812 */ /* 0x000fe400078ec0ff */
[----:B------:R-:W-:Y:S02]  /*a25c0*/  LOP3.LUT R29, R29, 0xffff, RZ, 0xc0, !PT ;  /* 0x0000ffff1d1d7812 */ /* 0x000fe400078ec0ff */
[----:B------:R-:W-:Y:S02]  /*a25d0*/  LOP3.LUT R28, R37, 0xffff, RZ, 0xc0, !PT ;  /* 0x0000ffff251c7812 */ /* 0x000fe400078ec0ff */
[----:B------:R-:W-:Y:S01]  /*a25e0*/  LOP3.LUT R25, R25, 0xffff, RZ, 0xc0, !PT ;  /* 0x0000ffff19197812 */ /* 0x000fe200078ec0ff */
[----:B------:R0:W-:Y:S02]  /*a25f0*/  STL.64 [R1+0x6e0], R8 ;  /* 0x0006e00801007387 */ /* 0x0001e40000100a00 */
[----:B0-----:R-:W-:-:S02]  /*a2600*/  PRMT R9, R30, 0x3340, R29 ;  /* 0x000033401e097816 */ /* 0x001fc4000000001d */
[----:B------:R-:W-:-:S03]  /*a2610*/  PRMT R8, R28, 0x3340, R25 ;  /* 0x000033401c087816 */ /* 0x000fc60000000019 */
[----:B------:R-:W-:Y:S04]  /*a2620*/  STL [R1+0xc88], R9 ;  /* 0x000c880901007387 */ /* 0x000fe80000100800 */
[----:B------:R0:W-:Y:S02]  /*a2630*/  STL [R1+0x250], R8 ;  /* 0x0002500801007387 */ /* 0x0001e40000100800 */
[----:B0-----:R-:W-:-:S05]  /*a2640*/  IADD3 R8, P2, R18, R0, RZ ;  /* 0x0000000012087210 */ /* 0x001fca0007f5e0ff */
[----:B------:R-:W-:Y:S01]  /*a2650*/  IMAD.X R9, R24, 0x1, R7, P2 ;  /* 0x0000000118097824 */ /* 0x000fe200010e0607 */
[----:B------:R-:W-:Y:S02]  /*a2660*/  LOP3.LUT R34, R17, 0xffff, RZ, 0xc0, !PT ;  /* 0x0000ffff11227812 */ /* 0x000fe400078ec0ff */
[----:B----4-:R-:W-:Y:S02]  /*a2670*/  LOP3.LUT R30, R137, 0xffff, RZ, 0xc0, !PT ;  /* 0x0000ffff891e7812 */ /* 0x010fe400078ec0ff */
[----:B------:R-:W-:-:S04]  /*a2680*/  LOP3.LUT R37, R136, 0xffff, RZ, 0xc0, !PT ;  /* 0x0000ffff88257812 */ /* 0x000fc800078ec0ff */
[----:B------:R-:W-:Y:S02]  /*a2690*/  PRMT R25, R37, 0x3340, R0 ;  /* 0x0000334025197816 */ /* 0x000fe40000000000 */
[----:B------:R-:W-:-:S04]  /*a26a0*/  LOP3.LUT R29, R144, 0xffff, RZ, 0xc0, !PT ;  /* 0x0000ffff901d7812 */ /* 0x000fc800078ec0ff */
[----:B------:R-:W-:-:S04]  /*a26b0*/  PRMT R28, R30, 0x3340, R29 ;  /* 0x000033401e1c7816 */ /* 0x000fc8000000001d */
[----:B------:R-:W-:Y:S02]  /*a26c0*/  PRMT R10, R28, 0x5410, R25 ;  /* 0x000054101c0a7816 */ /* 0x000fe40000000019 */
[----:B------:R-:W-:Y:S02]  /*a26d0*/  SHF.R.U32.HI R28, RZ, 0x8, R30 ;  /* 0x00000008ff1c7819 */ /* 0x000fe4000001161e */
[----:B------:R-:W-:Y:S01]  /*a26e0*/  SHF.R.U32.HI R25, RZ, 0x8, R29 ;  /* 0x00000008ff197819 */ /* 0x000fe2000001161d */
[----:B------:R-:W-:Y:S01]  /*a26f0*/  STL [R1+0x4738], R10 ;  /* 0x0047380a01007387 */ /* 0x000fe20000100800 */
[----:B------:R-:W-:Y:S02]  /*a2700*/  LOP3.LUT R28, R28, 0xffff, RZ, 0xc0, !PT ;  /* 0x0000ffff1c1c7812 */ /* 0x000fe400078ec0ff */
[----:B------:R-:W-:Y:S01]  /*a2710*/  LOP3.LUT R25, R25, 0xffff, RZ, 0xc0, !PT ;  /* 0x0000ffff19197812 */ /* 0x000fe200078ec0ff */
[----:B------:R-:W4:Y:S04]  /*a2720*/  LDL.LU R42, [R1+0x4bac] ;  /* 0x004bac00012a7983 */ /* 0x000f280000300800 */
[----:B------:R0:W-:Y:S04]  /*a2730*/  STL.64 [R1+0x6d8], R8 ;  /* 0x0006d80801007387 */ /* 0x0001e80000100a00 */
[----:B------:R-:W4:Y:S04]  /*a2740*/  LDL.LU R139, [R1+0x48cc] ;  /* 0x0048cc00018b7983 */ /* 0x000f280000300800 */
[----:B------:R-:W4:Y:S01]  /*a2750*/  LDL.LU R138, [R1+0x4f44] ;  /* 0x004f4400018a7983 */ /* 0x000f220000300800 */
[----:B0-----:R-:W-:-:S05]  /*a2760*/  PRMT R8, R28, 0x3340, R25 ;  /* 0x000033401c087816 */ /* 0x001fca0000000019 */
[----:B------:R0:W-:Y:S04]  /*a2770*/  STL [R1+0x24c], R8 ;  /* 0x00024c0801007387 */ /* 0x0001e80000100800 */
[----:B------:R-:W4:Y:S04]  /*a2780*/  LDL.LU R136, [R1+0x46b0] ;  /* 0x0046b00001887983 */ /* 0x000f280000300800 */
[----:B------:R-:W4:Y:S04]  /*a2790*/  LDL.LU R17, [R1+0x5564] ;  /* 0x0055640001117983 */ /* 0x000f280000300800 */
[----:B------:R-:W4:Y:S01]  /*a27a0*/  LDL.LU R144, [R1+0x4a40] ;  /* 0x004a400001907983 */ /* 0x000f220000300800 */
[----:B------:R-:W-:-:S02]  /*a27b0*/  PRMT R25, R34, 0x3340, R0 ;  /* 0x0000334022197816 */ /* 0x000fc40000000000 */
[----:B0-----:R-:W-:-:S05]  /*a27c0*/  IADD3 R8, P2, R18, R6, RZ ;  /* 0x0000000612087210 */ /* 0x001fca0007f5e0ff */
[----:B------:R-:W-:Y:S01]  /*a27d0*/  IMAD.X R9, R24, 0x1, R5, P2 ;  /* 0x0000000118097824 */ /* 0x000fe200010e0605 */
[----:B--2---:R-:W-:Y:S02]  /*a27e0*/  LOP3.LUT R30, R148, 0xffff, RZ, 0xc0, !PT ;  /* 0x0000ffff941e7812 */ /* 0x004fe400078ec0ff */
[----:B------:R-:W2:Y:S01]  /*a27f0*/  LDL.LU R148, [R1+0xd18] ;  /* 0x000d180001947983 */ /* 0x000ea20000300800 */
        /* <DEDUP_REMOVED lines=11> */
[----:B------:R0:W-:Y:S04]  /*a28b0*/  STL.64 [R1+0x6c8], R8 ;  /* 0x0006c80801007387 */ /* 0x0001e80000100a00 */
[----:B------:R-:W3:Y:S04]  /*a28c0*/  LDL.LU R137, [R1+0x4f50] ;  /* 0x004f500001897983 */ /* 0x000ee80000300800 */
[----:B------:R-:W3:Y:S01]  /*a28d0*/  LDL.LU R152, [R1+0x46ac] ;  /* 0x0046ac0001987983 */ /* 0x000ee20000300800 */
[----:B0-----:R-:W-:-:S05]  /*a28e0*/  PRMT R8, R25, 0x3340, R24 ;  /* 0x0000334019087816 */ /* 0x001fca0000000018 */
[----:B------:R0:W-:Y:S04]  /*a28f0*/  STL [R1+0x248], R8 ;  /* 0x0002480801007387 */ /* 0x0001e80000100800 */
[----:B------:R-:W3:Y:S01]  /*a2900*/  LDL.LU R18, [R1+0x4a58] ;  /* 0x004a580001127983 */ /* 0x000ee20000300800 */
[----:B------:R-:W-:Y:S02]  /*a2910*/  SHF.R.U32.HI R154, RZ, 0x8, R34 ;  /* 0x00000008ff9a7819 */ /* 0x000fe40000011622 */
[----:B------:R-:W-:Y:S02]  /*a2920*/  LOP3.LUT R160, R15, 0xffff, RZ, 0xc0, !PT ;  /* 0x0000ffff0fa07812 */ /* 0x000fe400078ec0ff */
[----:B------:R-:W-:Y:S01]  /*a2930*/  SHF.R.U32.HI R153, RZ, 0x8, R37 ;  /* 0x00000008ff997819 */ /* 0x000fe20000011625 */
[----:B------:R-:W3:Y:S01]  /*a2940*/  LDL.LU R15, [R1+0x5560] ;  /* 0x00556000010f7983 */ /* 0x000ee20000300800 */
[----:B------:R-:W-:-:S02]  /*a2950*/  PRMT R24, R160, 0x3340, R0 ;  /* 0x00003340a0187816 */ /* 0x000fc40000000000 */
[----:B------:R-:W-:Y:S02]  /*a2960*/  SHF.R.U32.HI R155, RZ, 0x8, R40 ;  /* 0x00000008ff9b7819 */ /* 0x000fe40000011628 */
[----:B----4-:R-:W-:Y:S02]  /*a2970*/  LOP3.LUT R34, R42, 0xffff, RZ, 0xc0, !PT ;  /* 0x0000ffff2a227812 */ /* 0x010fe400078ec0ff */
[----:B------:R-:W-:-:S04]  /*a2980*/  LOP3.LUT R29, R139, 0xffff, RZ, 0xc0, !PT ;  /* 0x0000ffff8b1d7812 */ /* 0x000fc800078ec0ff */
[----:B------:R-:W-:Y:S02]  /*a2990*/  PRMT R25, R34, 0x3340, R29 ;  /* 0x0000334022197816 */ /* 0x000fe4000000001d */
[----:B------:R-:W-:Y:S02]  /*a29a0*/  LOP3.LUT R30, R138, 0xffff, RZ, 0xc0, !PT ;  /* 0x0000ffff8a1e7812 */ /* 0x000fe400078ec0ff */
[----:B0-----:R-:W-:Y:S02]  /*a29b0*/  PRMT R8, R25, 0x5410, R24 ;  /* 0x0000541019087816 */ /* 0x001fe40000000018 */
[----:B------:R-:W-:-:S04]  /*a29c0*/  LOP3.LUT R37, R136, 0xffff, RZ, 0xc0, !PT ;  /* 0x0000ffff88257812 */ /* 0x000fc800078ec0ff */
[----:B------:R-:W-:Y:S02]  /*a29d0*/  PRMT R24, R37, 0x3340, R0 ;  /* 0x0000334025187816 */ /* 0x000fe40000000000 */
[----:B------:R-:W-:-:S04]  /*a29e0*/  LOP3.LUT R28, R144, 0xffff, RZ, 0xc0, !PT ;  /* 0x0000ffff901c7812 */ /* 0x000fc800078ec0ff */
[----:B------:R-:W-:Y:S01]  /*a29f0*/  PRMT R25, R30, 0x3340, R28 ;  /* 0x000033401e197816 */ /* 0x000fe2000000001c */
[----:B------:R0:W-:Y:S03]  /*a2a00*/  STL [R1+0x472c], R8 ;  /* 0x00472c0801007387 */ /* 0x0001e60000100800 */
[----:B------:R-:W-:Y:S02]  /*a2a10*/  PRMT R10, R25, 0x5410, R24 ;  /* 0x00005410190a7816 */ /* 0x000fe40000000018 */
[----:B------:R-:W-:Y:S02]  /*a2a20*/  SHF.R.U32.HI R34, RZ, 0x8, R34 ;  /* 0x00000008ff227819 */ /* 0x000fe40000011622 */
[----:B------:R-:W-:Y:S02]  /*a2a30*/  SHF.R.U32.HI R29, RZ, 0x8, R29 ;  /* 0x00000008ff1d7819 */ /* 0x000fe4000001161d */
[----:B------:R-:W-:-:S02]  /*a2a40*/  SHF.R.U32.HI R40, RZ, 0x8, R30 ;  /* 0x00000008ff287819 */ /* 0x000fc4000001161e */
[----:B------:R-:W-:Y:S02]  /*a2a50*/  LOP3.LUT R30, R34, 0xffff, RZ, 0xc0, !PT ;  /* 0x0000ffff221e7812 */ /* 0x000fe400078ec0ff */
[----:B------:R-:W-:Y:S01]  /*a2a60*/  LOP3.LUT R29, R29, 0xffff, RZ, 0xc0, !PT ;  /* 0x0000ffff1d1d7812 */ /* 0x000fe200078ec0ff */
[----:B------:R-:W-:Y:S01]  /*a2a70*/  STL [R1+0x4728], R10 ;  /* 0x0047280a01007387 */ /* 0x000fe20000100800 */
[----:B------:R-:W-:Y:S02]  /*a2a80*/  SHF.R.U32.HI R25, RZ, 0x8, R28 ;  /* 0x00000008ff197819 */ /* 0x000fe4000001161c */
[----:B------:R-:W-:Y:S02]  /*a2a90*/  LOP3.LUT R28, R40, 0xffff, RZ, 0xc0, !PT ;  /* 0x0000ffff281c7812 */ /* 0x000fe400078ec0ff */
[----:B------:R-:W-:Y:S02]  /*a2aa0*/  LOP3.LUT R25, R25, 0xffff, RZ, 0xc0, !PT ;  /* 0x0000ffff19197812 */ /* 0x000fe400078ec0ff */
[----:B--2---:R-:W-:-:S02]  /*a2ab0*/  SHF.R.S32.HI R24, RZ, 0x1f, R148 ;  /* 0x0000001fff187819 */ /* 0x004fc40000011494 */
[----:B0-----:R-:W-:-:S05]  /*a2ac0*/  IADD3 R8, P2, R148, R2, RZ ;  /* 0x0000000294087210 */ /* 0x001fca0007f5e0ff */
[----:B------:R-:W-:-:S05]  /*a2ad0*/  IMAD.X R9, R24, 0x1, R13, P2 ;  /* 0x0000000118097824 */ /* 0x000fca00010e060d */
[----:B------:R0:W-:Y:S04]  /*a2ae0*/  STL.64 [R1+0x6c0], R8 ;  /* 0x0006c00801007387 */ /* 0x0001e80000100a00 */
[----:B------:R-:W2:Y:S01]  /*a2af0*/  LDL.LU R136, [R1+0x4be0] ;  /* 0x004be00001887983 */ /* 0x000ea20000300800 */
[----:B0-----:R-:W-:-:S05]  /*a2b00*/  PRMT R9, R30, 0x3340, R29 ;  /* 0x000033401e097816 */ /* 0x001fca000000001d */
[----:B------:R-:W-:Y:S04]  /*a2b10*/  STL [R1+0x348], R9 ;  /* 0x0003480901007387 */ /* 0x000fe80000100800 */
[----:B------:R-:W4:Y:S01]  /*a2b20*/  LDL.LU R144, [R1+0x48fc] ;  /* 0x0048fc0001907983 */ /* 0x000f220000300800 */
[----:B------:R-:W-:Y:S02]  /*a2b30*/  PRMT R8, R28, 0x3340, R25 ;  /* 0x000033401c087816 */ /* 0x000fe40000000019 */
[----:B---3--:R-:W-:Y:S02]  /*a2b40*/  LOP3.LUT R30, R137, 0xffff, RZ, 0xc0, !PT ;  /* 0x0000ffff891e7812 */ /* 0x008fe400078ec0ff */
        /* <DEDUP_REMOVED lines=8> */
[----:B0-----:R-:W-:-:S02]  /*a2bd0*/  IADD3 R8, P2, R148, R0, RZ ;  /* 0x0000000094087210 */ /* 0x001fc40007f5e0ff */
[----:B------:R-:W-:Y:S02]  /*a2be0*/  LOP3.LUT R28, R28, 0xffff, RZ, 0xc0, !PT ;  /* 0x0000ffff1c1c7812 */ /* 0x000fe400078ec0ff */
[----:B------:R-:W-:Y:S01]  /*a2bf0*/  LOP3.LUT R25, R25, 0xffff, RZ, 0xc0, !PT ;  /* 0x0000ffff19197812 */ /* 0x000fe200078ec0ff */
[----:B------:R-:W-:Y:S01]  /*a2c00*/  IMAD.X R9, R24, 0x1, R7, P2 ;  /* 0x0000000118097824 */ /* 0x000fe200010e0607 */
[----:B------:R0:W-:Y:S04]  /*a2c10*/  STL [R1+0x4724], R10 ;  /* 0x0047240a01007387 */ /* 0x0001e80000100800 */
[----:B------:R-:W3:Y:S04]  /*a2c20*/  LDL.LU R43, [R1+0x4f64] ;  /* 0x004f6400012b7983 */ /* 0x000ee80000300800 */
[----:B------:R-:W3:Y:S01]  /*a2c30*/  LDL.LU R42, [R1+0x46bc] ;  /* 0x0046bc00012a7983 */ /* 0x000ee20000300800 */
[----:B0-----:R-:W-:-:S03]  /*a2c40*/  PRMT R10, R28, 0x3340, R25 ;  /* 0x000033401c0a7816 */ /* 0x001fc60000000019 */
[----:B------:R-:W3:Y:S04]  /*a2c50*/  LDL.LU R139, [R1+0x4a98] ;  /* 0x004a9800018b7983 */ /* 0x000ee80000300800 */
[----:B------:R0:W-:Y:S04]  /*a2c60*/  STL.64 [R1+0x6b8], R8 ;  /* 0x0006b80801007387 */ /* 0x0001e80000100a00 */
[----:B------:R-:W-:Y:S04]  /*a2c70*/  STL [R1+0x240], R10 ;  /* 0x0002400a01007387 */ /* 0x000fe80000100800 */
[----:B------:R-:W3:Y:S01]  /*a2c80*/  LDL.LU R18, [R1+0x4bf8] ;  /* 0x004bf80001127983 */ /* 0x000ee20000300800 */
[----:B0-----:R-:W-:-:S05]  /*a2c90*/  IADD3 R8, P2, R148, R6, RZ ;  /* 0x0000000694087210 */ /* 0x001fca0007f5e0ff */
[----:B------:R-:W-:-:S05]  /*a2ca0*/  IMAD.X R9, R24, 0x1, R5, P2 ;  /* 0x0000000118097824 */ /* 0x000fca00010e0605 */
[----:B------:R0:W-:Y:S02]  /*a2cb0*/  STL.64 [R1+0x6b0], R8 ;  /* 0x0006b00801007387 */ /* 0x0001e40000100a00 */
[----:B0-----:R-:W-:Y:S02]  /*a2cc0*/  IADD3 R8, P2, R148, R4, RZ ;  /* 0x0000000494087210 */ /* 0x001fe40007f5e0ff */
[----:B------:R-:W3:Y:S03]  /*a2cd0*/  LDL.LU R148, [R1+0x4914] ;  /* 0x0049140001947983 */ /* 0x000ee60000300800 */
[----:B------:R-:W-:Y:S01]  /*a2ce0*/  IMAD.X R9, R24, 0x1, R3, P2 ;  /* 0x0000000118097824 */ /* 0x000fe200010e0603 */
[----:B------:R-:W-:Y:S02]  /*a2cf0*/  SHF.R.U32.HI R24, RZ, 0x8, R34 ;  /* 0x00000008ff187819 */ /* 0x000fe40000011622 */
[----:B------:R-:W-:-:S02]  /*a2d00*/  LOP3.LUT R28, R16, 0xffff, RZ, 0xc0, !PT ;  /* 0x0000ffff101c7812 */ /* 0x000fc400078ec0ff */
[----:B------:R-:W-:-:S04]  /*a2d10*/  LOP3.LUT R24, R24, 0xffff, RZ, 0xc0, !PT ;  /* 0x0000ffff18187812 */ /* 0x000fc800078ec0ff */
[----:B------:R-:W-:Y:S02]  /*a2d20*/  PRMT R151, R24, 0x3340, R151 ;  /* 0x0000334018977816 */ /* 0x000fe40000000097 */
[----:B------:R-:W-:Y:S01]  /*a2d30*/  PRMT R24, R28, 0x3340, R0 ;  /* 0x000033401c187816 */ /* 0x000fe20000000000 */
[----:B------:R0:W-:Y:S04]  /*a2d40*/  STL.64 [R1+0x6a8], R8 ;  /* 0x0006a80801007387 */ /* 0x0001e80000100a00 */
[----:B------:R-:W3:Y:S04]  /*a2d50*/  LDL.LU R16, [R1+0x555c] ;  /* 0x00555c0001107983 */ /* 0x000ee80000300800 */
[----:B------:R-:W3:Y:S04]  /*a2d60*/  LDL.LU R138, [R1+0x4f70] ;  /* 0x004f7000018a7983 */ /* 0x000ee80000300800 */
[----:B------:R-:W3:Y:S01]  /*a2d70*/  LDL.LU R137, [R1+0x46c0] ;  /* 0x0046c00001897983 */ /* 0x000ee20000300800 */
[----:B--2---:R-:W-:-:S02]  /*a2d80*/  LOP3.LUT R30, R136, 0xffff, RZ, 0xc0, !PT ;  /* 0x0000ffff881e7812 */ /* 0x004fc400078ec0ff */
[----:B----4-:R-:W-:-:S04]  /*a2d90*/  LOP3.LUT R29, R144, 0xffff, RZ, 0xc0, !PT ;  /* 0x0000ffff901d7812 */ /* 0x010fc800078ec0ff */
[----:B------:R-:W-:-:S04]  /*a2da0*/  PRMT R25, R30, 0x3340, R29 ;  /* 0x000033401e197816 */ /* 0x000fc8000000001d */
[----:B0-----:R-:W-:-:S05]  /*a2db0*/  PRMT R8, R25, 0x5410, R24 ;  /* 0x0000541019087816 */ /* 0x001fca0000000018 */
[----:B------:R0:W-:Y:S04]  /*a2dc0*/  STL [R1+0x4720], R8 ;  /* 0x0047200801007387 */ /* 0x0001e80000100800 */
[----:B------:R-:W2:Y:S01]  /*a2dd0*/  LDL.LU R144, [R1+0x4ab0] ;  /* 0x004ab00001907983 */ /* 0x000ea20000300800 */
[----:B------:R-:W-:-:S03]  /*a2de0*/  SHF.R.U32.HI R30, RZ, 0x8, R30 ;  /* 0x00000008ff1e7819 */ /* 0x000fc6000001161e */
[----:B------:R-:W4:Y:S01]  /*a2df0*/  LDL.LU R136, [R1+0xd1c] ;  /* 0x000d1c0001887983 */ /* 0x000f220000300800 */
[----:B------:R-:W-:Y:S02]  /*a2e00*/  SHF.R.U32.HI R25, RZ, 0x8, R29 ;  /* 0x00000008ff197819 */ /* 0x000fe4000001161d */
[----:B------:R-:W-:Y:S02]  /*a2e10*/  SHF.R.U32.HI R24, RZ, 0x8, R28 ;  /* 0x00000008ff187819 */ /* 0x000fe4000001161c */
[----:B------:R-:W-:Y:S02]  /*a2e20*/  LOP3.LUT R28, R30, 0xffff, RZ, 0xc0, !PT ;  /* 0x0000ffff1e1c7812 */ /* 0x000fe400078ec0ff */
[----:B------:R-:W-:-:S04]  /*a2e30*/  LOP3.LUT R25, R25, 0xffff, RZ, 0xc0, !PT ;  /* 0x0000ffff19197812 */ /* 0x000fc800078ec0ff */
[----:B0-----:R-:W-:-:S05]  /*a2e40*/  PRMT R8, R28, 0x3340, R25 ;  /* 0x000033401c087816 */ /* 0x001fca0000000019 */
[----:B------:R0:W-:Y:S01]  /*a2e50*/  STL [R1+0x23c], R8 ;  /* 0x00023c0801007387 */ /* 0x0001e20000100800 */
[----:B---3--:R-:W-:-:S03]  /*a2e60*/  LOP3.LUT R83, R18, 0xffff, RZ, 0xc0, !PT ;  /* 0x0000ffff12537812 */ /* 0x008fc600078ec0ff */
[----:B------:R-:W3:Y:S01]  /*a2e70*/  LDL.LU R18, [R1+0x4c2c] ;  /* 0x004c2c0001127983 */ /* 0x000ee20000300800 */
[----:B------:R-:W-:Y:S02]  /*a2e80*/  SHF.R.U32.HI R152, RZ, 0x8, R37 ;  /* 0x00000008ff987819 */ /* 0x000fe40000011625 */
[----:B------:R-:W-:Y:S02]  /*a2e90*/  LOP3.LUT R24, R24, 0xffff, RZ, 0xc0, !PT ;  /* 0x0000ffff18187812 */ /* 0x000fe400078ec0ff */
[----:B------:R-:W-:Y:S02]  /*a2ea0*/  LOP3.LUT R29, R43, 0xffff, RZ, 0xc0, !PT ;  /* 0x0000ffff2b1d7812 */ /* 0x000fe400078ec0ff */
[----:B------:R-:W-:Y:S02]  /*a2eb0*/  LOP3.LUT R37, R42, 0xffff, RZ, 0xc0, !PT ;  /* 0x0000ffff2a257812 */ /* 0x000fe400078ec0ff */
[----:B------:R-:W-:Y:S02]  /*a2ec0*/  LOP3.LUT R28, R139, 0xffff, RZ, 0xc0, !PT ;  /* 0x0000ffff8b1c7812 */ /* 0x000fe400078ec0ff */
[----:B------:R-:W-:-:S02]  /*a2ed0*/  PRMT R150, R24, 0x3340, R150 ;  /* 0x0000334018967816 */ /* 0x000fc40000000096 */
[----:B------:R-:W-:Y:S02]  /*a2ee0*/  PRMT R24, R37, 0x3340, R0 ;  /* 0x0000334025187816 */ /* 0x000fe40000000000 */
[----:B------:R-:W-:-:S04]  /*a2ef0*/  PRMT R25, R29, 0x3340, R28 ;  /* 0x000033401d197816 */ /* 0x000fc8000000001c */
[----:B0-----:R-:W-:-:S05]  /*a2f00*/  PRMT R8, R25, 0x5410, R24 ;  /* 0x0000541019087816 */ /* 0x001fca0000000018 */
[----:B------:R0:W-:Y:S01]  /*a2f10*/  STL [R1+0x471c], R8 ;  /* 0x00471c0801007387 */ /* 0x0001e20000100800 */
[----:B------:R-:W-:-:S03]  /*a2f20*/  LOP3.LUT R82, R148, 0xffff, RZ, 0xc0, !PT ;  /* 0x0000ffff94527812 */ /* 0x000fc600078ec0ff */
[----:B------:R-:W3:Y:S01]  /*a2f30*/  LDL.LU R148, [R1+0x4944] ;  /* 0x0049440001947983 */ /* 0x000ee20000300800 */
[----:B------:R-:W-:Y:S02]  /*a2f40*/  SHF.R.U32.HI R25, RZ, 0x8, R29 ;  /* 0x00000008ff197819 */ /* 0x000fe4000001161d */
[----:B------:R-:W-:Y:S02]  /*a2f50*/  SHF.R.U32.HI R29, RZ, 0x8, R83 ;  /* 0x00000008ff1d7819 */ /* 0x000fe40000011653 */
[----:B------:R-:W-:Y:S02]  /*a2f60*/  SHF.R.U32.HI R24, RZ, 0x8, R82 ;  /* 0x00000008ff187819 */ /* 0x000fe40000011652 */
[----:B------:R-:W-:Y:S02]  /*a2f70*/  SHF.R.U32.HI R30, RZ, 0x8, R28 ;  /* 0x00000008ff1e7819 */ /* 0x000fe4000001161c */
[----:B------:R-:W-:Y:S02]  /*a2f80*/  LOP3.LUT R29, R29, 0xffff, RZ, 0xc0, !PT ;  /* 0x0000ffff1d1d7812 */ /* 0x000fe400078ec0ff */
[----:B------:R-:W-:-:S02]  /*a2f90*/  LOP3.LUT R28, R24, 0xffff, RZ, 0xc0, !PT ;  /* 0x0000ffff181c7812 */ /* 0x000fc400078ec0ff */
[----:B------:R-:W-:Y:S02]  /*a2fa0*/  LOP3.LUT R25, R25, 0xffff, RZ, 0xc0, !PT ;  /* 0x0000ffff19197812 */ /* 0x000fe400078ec0ff */
[----:B------:R-:W-:Y:S02]  /*a2fb0*/  LOP3.LUT R24, R30, 0xffff, RZ, 0xc0, !PT ;  /* 0x0000ffff1e187812 */ /* 0x000fe400078ec0ff */
[----:B------:R-:W-:Y:S02]  /*a2fc0*/  PRMT R9, R29, 0x3340, R28 ;  /* 0x000033401d097816 */ /* 0x000fe4000000001c */
[----:B------:R-:W-:Y:S02]  /*a2fd0*/  LOP3.LUT R30, R138, 0xffff, RZ, 0xc0, !PT ;  /* 0x0000ffff8a1e7812 */ /* 0x000fe400078ec0ff */
[----:B------:R-:W-:Y:S02]  /*a2fe0*/  LOP3.LUT R28, R137, 0xffff, RZ, 0xc0, !PT ;  /* 0x0000ffff891c7812 */ /* 0x000fe400078ec0ff */
[----:B0-----:R-:W-:-:S02]  /*a2ff0*/  PRMT R8, R25, 0x3340, R24 ;  /* 0x0000334019087816 */ /* 0x001fc40000000018 */
[----:B------:R-:W-:Y:S01]  /*a3000*/  PRMT R24, R28, 0x3340, R0 ;  /* 0x000033401c187816 */ /* 0x000fe20000000000 */
[----:B------:R-:W-:Y:S01]  /*a3010*/  STL [R1+0x328], R9 ;  /* 0x0003280901007387 */ /* 0x000fe20000100800 */
[----:B------:R-:W-:-:S03]  /*a3020*/  SHF.R.U32.HI R34, RZ, 0x8, R30 ;  /* 0x00000008ff227819 */ /* 0x000fc6000001161e */
[----:B------:R4:W-:Y:S01]  /*a3030*/  STL [R1+0x238], R8 ;  /* 0x0002380801007387 */ /* 0x0009e20000100800 */
[----:B--2---:R-:W-:-:S04]  /*a3040*/  LOP3.LUT R29, R144, 0xffff, RZ, 0xc0, !PT ;  /* 0x0000ffff901d7812 */ /* 0x004fc800078ec0ff */
[--C-:B------:R-:W-:Y:S02]  /*a3050*/  PRMT R25, R30, 0x3340, R29.reuse ;  /* 0x000033401e197816 */ /* 0x100fe4000000001d */
[----:B----4-:R-:W-:Y:S02]  /*a3060*/  IADD3 R8, P2, R136, R2, RZ ;  /* 0x0000000288087210 */ /* 0x010fe40007f5e0ff */
[----:B------:R-:W-:Y:S02]  /*a3070*/  PRMT R10, R25, 0x5410, R24 ;  /* 0x00005410190a7816 */ /* 0x000fe40000000018 */
[----:B------:R-:W-:Y:S02]  /*a3080*/  SHF.R.S32.HI R24, RZ, 0x1f, R136 ;  /* 0x0000001fff187819 */ /* 0x000fe40000011488 */
[----:B------:R-:W-:Y:S02]  /*a3090*/  SHF.R.U32.HI R30, RZ, 0x8, R29 ;  /* 0x00000008ff1e7819 */ /* 0x000fe4000001161d */
[----:B------:R-:W-:Y:S01]  /*a30a0*/  SHF.R.U32.HI R25, RZ, 0x8, R28 ;  /* 0x00000008ff197819 */ /* 0x000fe2000001161c */
[----:B------:R-:W-:Y:S01]  /*a30b0*/  IMAD.X R9, R24, 0x1, R13, P2 ;  /* 0x0000000118097824 */ /* 0x000fe200010e060d */
[----:B------:R-:W-:Y:S01]  /*a30c0*/  LOP3.LUT R29, R34, 0xffff, RZ, 0xc0, !PT ;  /* 0x0000ffff221d7812 */ /* 0x000fe200078ec0ff */
[----:B------:R-:W-:Y:S01]  /*a30d0*/  STL [R1+0x4718], R10 ;  /* 0x0047180a01007387 */ /* 0x000fe20000100800 */
[----:B------:R-:W-:-:S03]  /*a30e0*/  LOP3.LUT R28, R30, 0xffff, RZ, 0xc0, !PT ;  /* 0x0000ffff1e1c7812 */ /* 0x000fc600078ec0ff */
[----:B------:R-:W2:Y:S04]  /*a30f0*/  LDL.LU R144, [R1+0x4c48] ;  /* 0x004c480001907983 */ /* 0x000ea80000300800 */
[----:B------:R0:W-:Y:S02]  /*a3100*/  STL.64 [R1+0x6a0], R8 ;  /* 0x0006a00801007387 */ /* 0x0001e40000100a00 */
[----:B0-----:R-:W-:-:S05]  /*a3110*/  PRMT R8, R29, 0x3340, R28 ;  /* 0x000033401d087816 */ /* 0x001fca000000001c */
[----:B------:R0:W-:Y:S01]  /*a3120*/  STL [R1+0x234], R8 ;  /* 0x0002340801007387 */ /* 0x0001e20000100800 */
[----:B---3--:R-:W-:-:S03]  /*a3130*/  LOP3.LUT R30, R18, 0xffff, RZ, 0xc0, !PT ;  /* 0x0000ffff121e7812 */ /* 0x008fc600078ec0ff */
[----:B------:R-:W3:Y:S01]  /*a3140*/  LDL.LU R18, [R1+0x4960] ;  /* 0x0049600001127983 */ /* 0x000ee20000300800 */
[----:B------:R-:W-:Y:S02]  /*a3150*/  LOP3.LUT R25, R25, 0xffff, RZ, 0xc0, !PT ;  /* 0x0000ffff19197812 */ /* 0x000fe400078ec0ff */
[----:B------:R-:W-:Y:S02]  /*a3160*/  LOP3.LUT R34, R15, 0xffff, RZ, 0xc0, !PT ;  /* 0x0000ffff0f227812 */ /* 0x000fe400078ec0ff */
[----:B------:R-:W-:Y:S01]  /*a3170*/  PRMT R149, R25, 0x3340, R149 ;  /* 0x0000334019957816 */ /* 0x000fe20000000095 */
[----:B------:R-:W4:Y:S01]  /*a3180*/  LDL.LU R15, [R1+0x5558] ;  /* 0x00555800010f7983 */ /* 0x000f220000300800 */
[----:B------:R-:W-:Y:S02]  /*a3190*/  PRMT R25, R34, 0x3340, R0 ;  /* 0x0000334022197816 */ /* 0x000fe40000000000 */
[----:B0-----:R-:W-:-:S05]  /*a31a0*/  IADD3 R8, P2, R136, R0, RZ ;  /* 0x0000000088087210 */ /* 0x001fca0007f5e0ff */
[----:B------:R-:W-:Y:S01]  /*a31b0*/  IMAD.X R9, R24, 0x1, R7, P2 ;  /* 0x0000000118097824 */ /* 0x000fe200010e0607 */
[----:B------:R-:W-:-:S04]  /*a31c0*/  LOP3.LUT R29, R148, 0xffff, RZ, 0xc0, !PT ;  /* 0x0000ffff941d7812 */ /* 0x000fc800078ec0ff */
[----:B------:R-:W-:-:S04]  /*a31d0*/  PRMT R28, R30, 0x3340, R29 ;  /* 0x000033401e1c7816 */ /* 0x000fc8000000001d */
[----:B------:R-:W-:Y:S02]  /*a31e0*/  PRMT R10, R28, 0x5410, R25 ;  /* 0x000054101c0a7816 */ /* 0x000fe40000000019 */
[----:B------:R-:W-:Y:S02]  /*a31f0*/  SHF.R.U32.HI R28, RZ, 0x8, R30 ;  /* 0x00000008ff1c7819 */ /* 0x000fe4000001161e */
[----:B------:R-:W-:Y:S01]  /*a3200*/  SHF.R.U32.HI R25, RZ, 0x8, R29 ;  /* 0x00000008ff197819 */ /* 0x000fe2000001161d */
[----:B------:R0:W-:Y:S04]  /*a3210*/  STL [R1+0x4714], R10 ;  /* 0x0047140a01007387 */ /* 0x0001e80000100800 */
[----:B------:R-:W4:Y:S01]  /*a3220*/  LDL.LU R44, [R1+0x4f8c] ;  /* 0x004f8c00012c7983 */ /* 0x000f220000300800 */
[----:B------:R-:W-:-:S03]  /*a3230*/  LOP3.LUT R28, R28, 0xffff, RZ, 0xc0, !PT ;  /* 0x0000ffff1c1c7812 */ /* 0x000fc600078ec0ff */
[----:B------:R-:W4:Y:S01]  /*a3240*/  LDL.LU R43, [R1+0x46d0] ;  /* 0x0046d000012b7983 */ /* 0x000f220000300800 */
[----:B------:R-:W-:-:S03]  /*a3250*/  LOP3.LUT R25, R25, 0xffff, RZ, 0xc0, !PT ;  /* 0x0000ffff19197812 */ /* 0x000fc600078ec0ff */
[----:B------:R-:W4:Y:S04]  /*a3260*/  LDL.LU R139, [R1+0x4b10] ;  /* 0x004b1000018b7983 */ /* 0x000f280000300800 */
[----:B------:R1:W-:Y:S01]  /*a3270*/  STL.64 [R1+0x698], R8 ;  /* 0x0006980801007387 */ /* 0x0003e20000100a00 */
[----:B0-----:R-:W-:Y:S02]  /*a3280*/  PRMT R10, R28, 0x3340, R25 ;  /* 0x000033401c0a7816 */ /* 0x001fe40000000019 */
[----:B-1----:R-:W-:-:S03]  /*a3290*/  IADD3 R8, P2, R136, R6, RZ ;  /* 0x0000000688087210 */ /* 0x002fc60007f5e0ff */
[----:B------:R-:W-:Y:S02]  /*a32a0*/  STL [R1+0x230], R10 ;  /* 0x0002300a01007387 */ /* 0x000fe40000100800 */
[----:B------:R-:W-:-:S05]  /*a32b0*/  IMAD.X R9, R24, 0x1, R5, P2 ;  /* 0x0000000118097824 */ /* 0x000fca00010e0605 */
[----:B------:R0:W-:Y:S02]  /*a32c0*/  STL.64 [R1+0x690], R8 ;  /* 0x0006900801007387 */ /* 0x0001e40000100a00 */
[----:B0-----:R-:W-:-:S05]  /*a32d0*/  IADD3 R8, P2, R136, R4, RZ ;  /* 0x0000000488087210 */ /* 0x001fca0007f5e0ff */
[----:B------:R-:W-:-:S05]  /*a32e0*/  IMAD.X R9, R24, 0x1, R3, P2 ;  /* 0x0000000118097824 */ /* 0x000fca00010e0603 */
[----:B------:R0:W-:Y:S04]  /*a32f0*/  STL.64 [R1+0x688], R8 ;  /* 0x0006880801007387 */ /* 0x0001e80000100a00 */
[----:B------:R-:W4:Y:S01]  /*a3300*/  LDL.LU R138, [R1+0x4f90] ;  /* 0x004f9000018a7983 */ /* 0x000f220000300800 */
[----:B------:R-:W-:-:S03]  /*a3310*/  SHF.R.U32.HI R24, RZ, 0x8, R34 ;  /* 0x00000008ff187819 */ /* 0x000fc60000011622 */
[----:B------:R-:W4:Y:S01]  /*a3320*/  LDL.LU R137, [R1+0x46cc] ;  /* 0x0046cc0001897983 */ /* 0x000f220000300800 */
[----:B------:R-:W-:-:S03]  /*a3330*/  LOP3.LUT R24, R24, 0xffff, RZ, 0xc0, !PT ;  /* 0x0000ffff18187812 */ /* 0x000fc600078ec0ff */
[----:B------:R-:W4:Y:S01]  /*a3340*/  LDL.LU R136, [R1+0x4b1c] ;  /* 0x004b1c0001887983 */ /* 0x000f220000300800 */
[----:B------:R-:W-:Y:S02]  /*a3350*/  PRMT R147, R24, 0x3340, R147 ;  /* 0x0000334018937816 */ /* 0x000fe40000000093 */
[----:B--2---:R-:W-:Y:S02]  /*a3360*/  LOP3.LUT R25, R144, 0xffff, RZ, 0xc0, !PT ;  /* 0x0000ffff90197812 */ /* 0x004fe400078ec0ff */
[----:B------:R-:W2:Y:S01]  /*a3370*/  LDL.LU R144, [R1+0x4f14] ;  /* 0x004f140001907983 */ /* 0x000ea20000300800 */
[----:B---3--:R-:W-:-:S03]  /*a3380*/  LOP3.LUT R24, R18, 0xffff, RZ, 0xc0, !PT ;  /* 0x0000ffff12187812 */ /* 0x008fc600078ec0ff */
[----:B------:R-:W3:Y:S01]  /*a3390*/  LDL.LU R18, [R1+0x4990] ;  /* 0x0049900001127983 */ /* 0x000ee20000300800 */
[----:B------:R-:W-:Y:S02]  /*a33a0*/  SHF.R.U32.HI R28, RZ, 0x8, R25 ;  /* 0x00000008ff1c7819 */ /* 0x000fe40000011619 */
[--C-:B------:R-:W-:Y:S02]  /*a33b0*/  PRMT R89, R25, 0x3340, R24.reuse ;  /* 0x0000334019597816 */ /* 0x100fe40000000018 */
[----:B------:R-:W-:Y:S02]  /*a33c0*/  SHF.R.U32.HI R24, RZ, 0x8, R24 ;  /* 0x00000008ff187819 */ /* 0x000fe40000011618 */
[----:B------:R-:W-:Y:S02]  /*a33d0*/  LOP3.LUT R25, R28, 0xffff, RZ, 0xc0, !PT ;  /* 0x0000ffff1c197812 */ /* 0x000fe400078ec0ff */
[----:B------:R-:W-:Y:S02]  /*a33e0*/  LOP3.LUT R24, R24, 0xffff, RZ, 0xc0, !PT ;  /* 0x0000ffff18187812 */ /* 0x000fe400078ec0ff */
[----:B------:R-:W-:-:S02]  /*a33f0*/  LOP3.LUT R81, R17, 0xffff, RZ, 0xc0, !PT ;  /* 0x0000ffff11517812 */ /* 0x000fc400078ec0ff */
[----:B0-----:R-:W-:Y:S01]  /*a3400*/  PRMT R8, R25, 0x3340, R24 ;  /* 0x0000334019087816 */ /* 0x001fe20000000018 */
[----:B------:R-:W3:Y:S01]  /*a3410*/  LDL.LU R17, [R1+0x5554] ;  /* 0x0055540001117983 */ /* 0x000ee20000300800 */
[----:B------:R-:W-:-:S03]  /*a3420*/  SHF.R.U32.HI R24, RZ, 0x8, R81 ;  /* 0x00000008ff187819 */ /* 0x000fc60000011651 */
[----:B------:R-:W3:Y:S01]  /*a3430*/  LDL.LU R42, [R1+0xd20] ;  /* 0x000d2000012a7983 */ /* 0x000ee20000300800 */
[----:B------:R-:W-:-:S04]  /*a3440*/  LOP3.LUT R24, R24, 0xffff, RZ, 0xc0, !PT ;  /* 0x0000ffff18187812 */ /* 0x000fc800078ec0ff */
[----:B------:R-:W-:Y:S01]  /*a3450*/  PRMT R146, R24, 0x3340, R146 ;  /* 0x0000334018927816 */ /* 0x000fe20000000092 */
[----:B------:R0:W-:Y:S01]  /*a3460*/  STL [R1+0x22c], R8 ;  /* 0x00022c0801007387 */ /* 0x0001e20000100800 */
[----:B----4-:R-:W-:Y:S02]  /*a3470*/  LOP3.LUT R30, R44, 0xffff, RZ, 0xc0, !PT ;  /* 0x0000ffff2c1e7812 */ /* 0x010fe400078ec0ff */
[----:B------:R-:W-:Y:S02]  /*a3480*/  LOP3.LUT R28, R43, 0xffff, RZ, 0xc0, !PT ;  /* 0x0000ffff2b1c7812 */ /* 0x000fe400078ec0ff */
[----:B------:R-:W-:Y:S02]  /*a3490*/  LOP3.LUT R29, R139, 0xffff, RZ, 0xc0, !PT ;  /* 0x0000ffff8b1d7812 */ /* 0x000fe400078ec0ff */
[----:B------:R-:W-:Y:S02]  /*a34a0*/  PRMT R24, R28, 0x3340, R0 ;  /* 0x000033401c187816 */ /* 0x000fe40000000000 */
[----:B------:R-:W-:-:S02]  /*a34b0*/  PRMT R25, R30, 0x3340, R29 ;  /* 0x000033401e197816 */ /* 0x000fc4000000001d */
[----:B------:R-:W-:Y:S02]  /*a34c0*/  SHF.R.U32.HI R30, RZ, 0x8, R30 ;  /* 0x00000008ff1e7819 */ /* 0x000fe4000001161e */
[----:B0-----:R-:W-:Y:S02]  /*a34d0*/  PRMT R8, R25, 0x5410, R24 ;  /* 0x0000541019087816 */ /* 0x001fe40000000018 */
[----:B------:R-:W-:Y:S02]  /*a34e0*/  SHF.R.U32.HI R25, RZ, 0x8, R29 ;  /* 0x00000008ff197819 */ /* 0x000fe4000001161d */
[----:B------:R-:W-:Y:S02]  /*a34f0*/  SHF.R.U32.HI R24, RZ, 0x8, R28 ;  /* 0x00000008ff187819 */ /* 0x000fe4000001161c */
[----:B------:R-:W-:Y:S02]  /*a3500*/  LOP3.LUT R28, R30, 0xffff, RZ, 0xc0, !PT ;  /* 0x0000ffff1e1c7812 */ /* 0x000fe400078ec0ff */
[----:B------:R-:W-:Y:S01]  /*a3510*/  LOP3.LUT R25, R25, 0xffff, RZ, 0xc0, !PT ;  /* 0x0000ffff19197812 */ /* 0x000fe200078ec0ff */
[----:B------:R0:W-:Y:S01]  /*a3520*/  STL [R1+0x470c], R8 ;  /* 0x00470c0801007387 */ /* 0x0001e20000100800 */
[----:B------:R-:W-:-:S02]  /*a3530*/  SHF.R.U32.HI R148, RZ, 0x8, R37 ;  /* 0x00000008ff947819 */ /* 0x000fc40000011625 */
[----:B------:R-:W-:Y:S02]  /*a3540*/  LOP3.LUT R37, R15, 0xffff, RZ, 0xc0, !PT ;  /* 0x0000ffff0f257812 */ /* 0x000fe400078ec0ff */
[----:B0-----:R-:W-:-:S05]  /*a3550*/  PRMT R8, R28, 0x3340, R25 ;  /* 0x000033401c087816 */ /* 0x001fca0000000019 */
[----:B------:R0:W-:Y:S04]  /*a3560*/  STL [R1+0x228], R8 ;  /* 0x0002280801007387 */ /* 0x0001e80000100800 */
[----:B------:R-:W4:Y:S04]  /*a3570*/  LDL.LU R15, [R1+0x5550] ;  /* 0x00555000010f7983 */ /* 0x000f280000300800 */
[----:B------:R-:W4:Y:S01]  /*a3580*/  LDL.LU R139, [R1+0x4cb4] ;  /* 0x004cb400018b7983 */ /* 0x000f220000300800 */
[----:B------:R-:W-:-:S03]  /*a3590*/  LOP3.LUT R34, R138, 0xffff, RZ, 0xc0, !PT ;  /* 0x0000ffff8a227812 */ /* 0x000fc600078ec0ff */
[----:B------:R-:W4:Y:S01]  /*a35a0*/  LDL.LU R138, [R1+0x49a8] ;  /* 0x0049a800018a7983 */ /* 0x000f220000300800 */
[----:B------:R-:W-:Y:S02]  /*a35b0*/  LOP3.LUT R24, R24, 0xffff, RZ, 0xc0, !PT ;  /* 0x0000ffff18187812 */ /* 0x000fe400078ec0ff */
[----:B------:R-:W-:Y:S02]  /*a35c0*/  LOP3.LUT R40, R137, 0xffff, RZ, 0xc0, !PT ;  /* 0x0000ffff89287812 */ /* 0x000fe400078ec0ff */
[----:B------:R-:W-:Y:S02]  /*a35d0*/  LOP3.LUT R29, R136, 0xffff, RZ, 0xc0, !PT ;  /* 0x0000ffff881d7812 */ /* 0x000fe400078ec0ff */
[----:B------:R-:W-:Y:S02]  /*a35e0*/  PRMT R145, R24, 0x3340, R145 ;  /* 0x0000334018917816 */ /* 0x000fe40000000091 */
[----:B------:R-:W-:Y:S02]  /*a35f0*/  PRMT R24, R40, 0x3340, R0 ;  /* 0x0000334028187816 */ /* 0x000fe40000000000 */
[----:B------:R-:W-:-:S04]  /*a3600*/  PRMT R25, R34, 0x3340, R29 ;  /* 0x0000334022197816 */ /* 0x000fc8000000001d */
[----:B0-----:R-:W-:Y:S02]  /*a3610*/  PRMT R8, R25, 0x5410, R24 ;  /* 0x0000541019087816 */ /* 0x001fe40000000018 */
[----:B------:R-:W-:-:S03]  /*a3620*/  PRMT R24, R37, 0x3340, R0 ;  /* 0x0000334025187816 */ /* 0x000fc60000000000 */
[----:B------:R0:W-:Y:S01]  /*a3630*/  STL [R1+0x4708], R8 ;  /* 0x0047080801007387 */ /* 0x0001e20000100800 */
[----:B--2---:R-:W-:Y:S02]  /*a3640*/  LOP3.LUT R30, R144, 0xffff, RZ, 0xc0, !PT ;  /* 0x0000ffff901e7812 */ /* 0x004fe400078ec0ff */
[----:B---3--:R-:W-:-:S04]  /*a3650*/  LOP3.LUT R28, R18, 0xffff, RZ, 0xc0, !PT ;  /* 0x0000ffff121c7812 */ /* 0x008fc800078ec0ff */
[----:B------:R-:W-:-:S04]  /*a3660*/  PRMT R25, R30, 0x3340, R28 ;  /* 0x000033401e197816 */ /* 0x000fc8000000001c */
[----:B------:R-:W-:-:S05]  /*a3670*/  PRMT R10, R25, 0x5410, R24 ;  /* 0x00005410190a7816 */ /* 0x000fca0000000018 */
[----:B------:R-:W-:Y:S04]  /*a3680*/  STL [R1+0x4704], R10 ;  /* 0x0047040a01007387 */ /* 0x000fe80000100800 */
[----:B------:R-:W2:Y:S04]  /*a3690*/  LDL.LU R137, [R1+0x4fac] ;  /* 0x004fac0001897983 */ /* 0x000ea80000300800 */
[----:B------:R-:W3:Y:S04]  /*a36a0*/  LDL.LU R136, [R1+0x4700] ;  /* 0x0047000001887983 */ /* 0x000ee80000300800 */
[----:B------:R-:W3:Y:S01]  /*a36b0*/  LDL.LU R18, [R1+0x4b54] ;  /* 0x004b540001127983 */ /* 0x000ee20000300800 */
[----:B------:R-:W-:-:S02]  /*a36c0*/  SHF.R.S32.HI R24, RZ, 0x1f, R42 ;  /* 0x0000001fff187819 */ /* 0x000fc4000001142a */
[----:B0-----:R-:W-:Y:S02]  /*a36d0*/  IADD3 R8, P2, R42, R2, RZ ;  /* 0x000000022a087210 */ /* 0x001fe40007f5e0ff */
[----:B------:R-:W-:Y:S02]  /*a36e0*/  SHF.R.U32.HI R34, RZ, 0x8, R34 ;  /* 0x00000008ff227819 */ /* 0x000fe40000011622 */
[----:B------:R-:W-:Y:S01]  /*a36f0*/  SHF.R.U32.HI R25, RZ, 0x8, R29 ;  /* 0x00000008ff197819 */ /* 0x000fe2000001161d */
[----:B------:R-:W-:Y:S01]  /*a3700*/  IMAD.X R9, R24, 0x1, R13, P2 ;  /* 0x0000000118097824 */ /* 0x000fe200010e060d */
[----:B------:R-:W-:Y:S02]  /*a3710*/  SHF.R.U32.HI R30, RZ, 0x8, R30 ;  /* 0x00000008ff1e7819 */ /* 0x000fe4000001161e */
[----:B------:R-:W-:Y:S02]  /*a3720*/  SHF.R.U32.HI R29, RZ, 0x8, R28 ;  /* 0x00000008ff1d7819 */ /* 0x000fe4000001161c */
[----:B------:R0:W-:Y:S01]  /*a3730*/  STL.64 [R1+0x680], R8 ;  /* 0x0006800801007387 */ /* 0x0001e20000100a00 */
[----:B------:R-:W-:-:S02]  /*a3740*/  LOP3.LUT R28, R34, 0xffff, RZ, 0xc0, !PT ;  /* 0x0000ffff221c7812 */ /* 0x000fc400078ec0ff */
[----:B------:R-:W-:Y:S02]  /*a3750*/  LOP3.LUT R25, R25, 0xffff, RZ, 0xc0, !PT ;  /* 0x0000ffff19197812 */ /* 0x000fe400078ec0ff */
[----:B------:R-:W-:Y:S02]  /*a3760*/  LOP3.LUT R30, R30, 0xffff, RZ, 0xc0, !PT ;  /* 0x0000ffff1e1e7812 */ /* 0x000fe400078ec0ff */
[----:B------:R-:W-:Y:S02]  /*a3770*/  LOP3.LUT R29, R29, 0xffff, RZ, 0xc0, !PT ;  /* 0x0000ffff1d1d7812 */ /* 0x000fe400078ec0ff */
[----:B------:R-:W-:Y:S02]  /*a3780*/  PRMT R11, R28, 0x3340, R25 ;  /* 0x000033401c0b7816 */ /* 0x000fe40000000019 */
[----:B0-----:R-:W-:Y:S02]  /*a3790*/  IADD3 R8, P2, R42, R0, RZ ;  /* 0x000000002a087210 */ /* 0x001fe40007f5e0ff */
[----:B------:R-:W-:-:S02]  /*a37a0*/  PRMT R10, R30, 0x3340, R29 ;  /* 0x000033401e0a7816 */ /* 0x000fc4000000001d */
[----:B------:R-:W-:Y:S01]  /*a37b0*/  SHF.R.U32.HI R25, RZ, 0x8, R40 ;  /* 0x00000008ff197819 */ /* 0x000fe20000011628 */
[----:B------:R-:W-:Y:S01]  /*a37c0*/  IMAD.X R9, R24, 0x1, R7, P2 ;  /* 0x0000000118097824 */ /* 0x000fe200010e0607 */
[----:B------:R-:W-:Y:S01]  /*a37d0*/  STL [R1+0x220], R11 ;  /* 0x0002200b01007387 */ /* 0x000fe20000100800 */
[----:B------:R-:W-:Y:S02]  /*a37e0*/  LOP3.LUT R161, R16, 0xffff, RZ, 0xc0, !PT ;  /* 0x0000ffff10a17812 */ /* 0x000fe400078ec0ff */
[----:B------:R-:W-:Y:S01]  /*a37f0*/  LOP3.LUT R25, R25, 0xffff, RZ, 0xc0, !PT ;  /* 0x0000ffff19197812 */ /* 0x000fe200078ec0ff */
[----:B------:R-:W-:Y:S04]  /*a3800*/  STL [R1+0x21c], R10 ;  /* 0x00021c0a01007387 */ /* 0x000fe80000100800 */
[----:B------:R0:W-:Y:S01]  /*a3810*/  STL.64 [R1+0x678], R8 ;  /* 0x0006780801007387 */ /* 0x0001e20000100a00 */
[----:B------:R-:W-:-:S03]  /*a3820*/  PRMT R143, R25, 0x3340, R143 ;  /* 0x00003340198f7816 */ /* 0x000fc6000000008f */
[----:B------:R-:W3:Y:S01]  /*a3830*/  LDL.LU R16, [R1+0x554c] ;  /* 0x00554c0001107983 */ /* 0x000ee20000300800 */
[----:B------:R-:W-:Y:S02]  /*a3840*/  PRMT R25, R161, 0x3340, R0 ;  /* 0x00003340a1197816 */ /* 0x000fe40000000000 */
[----:B0-----:R-:W-:Y:S02]  /*a3850*/  IADD3 R8, P2, R42, R6, RZ ;  /* 0x000000062a087210 */ /* 0x001fe40007f5e0ff */
[----:B----4-:R-:W-:Y:S02]  /*a3860*/  LOP3.LUT R30, R139, 0xffff, RZ, 0xc0, !PT ;  /* 0x0000ffff8b1e7812 */ /* 0x010fe400078ec0ff */
[----:B------:R-:W4:Y:S01]  /*a3870*/  LDL.LU R139, [R1+0x4f38] ;  /* 0x004f3800018b7983 */ /* 0x000f220000300800 */
[----:B------:R-:W-:Y:S01]  /*a3880*/  IMAD.X R9, R24, 0x1, R5, P2 ;  /* 0x0000000118097824 */ /* 0x000fe200010e0605 */
[----:B------:R-:W-:Y:S02]  /*a3890*/  LOP3.LUT R29, R138, 0xffff, RZ, 0xc0, !PT ;  /* 0x0000ffff8a1d7812 */ /* 0x000fe400078ec0ff */
[----:B------:R-:W4:Y:S02]  /*a38a0*/  LDL.LU R138, [R1+0x49c8] ;  /* 0x0049c800018a7983 */ /* 0x000f240000300800 */
[----:B------:R-:W-:-:S02]  /*a38b0*/  PRMT R28, R30, 0x3340, R29 ;  /* 0x000033401e1c7816 */ /* 0x000fc4000000001d */
[----:B------:R-:W4:Y:S02]  /*a38c0*/  LDL.LU R44, [R1+0xd24] ;  /* 0x000d2400012c7983 */ /* 0x000f240000300800 */
        /* <DEDUP_REMOVED lines=9> */
[----:B------:R0:W-:Y:S03]  /*a3960*/  STL.64 [R1+0x668], R8 ;  /* 0x0006680801007387 */ /* 0x0001e60000100a00 */
[----:B0-----:R-:W-:-:S05]  /*a3970*/  PRMT R8, R25, 0x3340, R24 ;  /* 0x0000334019087816 */ /* 0x001fca0000000018 */
[----:B------:R0:W-:Y:S01]  /*a3980*/  STL [R1+0x304], R8 ;  /* 0x0003040801007387 */ /* 0x0001e20000100800 */
[----:B--2---:R-:W-:-:S03]  /*a3990*/  LOP3.LUT R30, R137, 0xffff, RZ, 0xc0, !PT ;  /* 0x0000ffff891e7812 */ /* 0x004fc600078ec0ff */
[----:B------:R-:W2:Y:S01]  /*a39a0*/  LDL.LU R137, [R1+0x4fbc] ;  /* 0x004fbc0001897983 */ /* 0x000ea20000300800 */
[----:B---3--:R-:W-:-:S03]  /*a39b0*/  LOP3.LUT R28, R136, 0xffff, RZ, 0xc0, !PT ;  /* 0x0000ffff881c7812 */ /* 0x008fc600078ec0ff */
[----:B------:R-:W3:Y:S01]  /*a39c0*/  LDL.LU R136, [R1+0x46e0] ;  /* 0x0046e00001887983 */ /* 0x000ee20000300800 */
[----:B------:R-:W-:-:S03]  /*a39d0*/  LOP3.LUT R29, R18, 0xffff, RZ, 0xc0, !PT ;  /* 0x0000ffff121d7812 */ /* 0x000fc600078ec0ff */
[----:B------:R-:W3:Y:S01]  /*a39e0*/  LDL.LU R18, [R1+0x4b6c] ;  /* 0x004b6c0001127983 */ /* 0x000ee20000300800 */
[----:B------:R-:W-:Y:S02]  /*a39f0*/  PRMT R24, R28, 0x3340, R0 ;  /* 0x000033401c187816 */ /* 0x000fe40000000000 */
[--C-:B------:R-:W-:Y:S02]  /*a3a00*/  PRMT R25, R30, 0x3340, R29.reuse ;  /* 0x000033401e197816 */ /* 0x100fe4000000001d */
[----:B------:R-:W-:Y:S02]  /*a3a10*/  SHF.R.U32.HI R28, RZ, 0x8, R28 ;  /* 0x00000008ff1c7819 */ /* 0x000fe4000001161c */
[----:B0-----:R-:W-:Y:S02]  /*a3a20*/  PRMT R8, R25, 0x5410, R24 ;  /* 0x0000541019087816 */ /* 0x001fe40000000018 */
[----:B------:R-:W-:Y:S02]  /*a3a30*/  SHF.R.U32.HI R25, RZ, 0x8, R30 ;  /* 0x00000008ff197819 */ /* 0x000fe4000001161e */
[----:B------:R-:W-:-:S02]  /*a3a40*/  SHF.R.U32.HI R24, RZ, 0x8, R29 ;  /* 0x00000008ff187819 */ /* 0x000fc4000001161d */
[----:B------:R-:W-:Y:S02]  /*a3a50*/  LOP3.LUT R28, R28, 0xffff, RZ, 0xc0, !PT ;  /* 0x0000ffff1c1c7812 */ /* 0x000fe400078ec0ff */
[----:B------:R-:W-:Y:S02]  /*a3a60*/  LOP3.LUT R25, R25, 0xffff, RZ, 0xc0, !PT ;  /* 0x0000ffff19197812 */ /* 0x000fe400078ec0ff */
[----:B------:R-:W-:Y:S02]  /*a3a70*/  LOP3.LUT R24, R24, 0xffff, RZ, 0xc0, !PT ;  /* 0x0000ffff18187812 */ /* 0x000fe400078ec0ff */
[----:B------:R-:W-:Y:S02]  /*a3a80*/  PRMT R141, R28, 0x3340, R141 ;  /* 0x000033401c8d7816 */ /* 0x000fe4000000008d */
[----:B------:R-:W-:Y:S01]  /*a3a90*/  LOP3.LUT R28, R15, 0xffff, RZ, 0xc0, !PT ;  /* 0x0000ffff0f1c7812 */ /* 0x000fe200078ec0ff */
[----:B------:R0:W-:Y:S02]  /*a3aa0*/  STL [R1+0x46f8], R8 ;  /* 0x0046f80801007387 */ /* 0x0001e40000100800 */
[----:B0-----:R-:W-:-:S02]  /*a3ab0*/  PRMT R8, R25, 0x3340, R24 ;  /* 0x0000334019087816 */ /* 0x001fc40000000018 */
[----:B------:R-:W-:-:S03]  /*a3ac0*/  PRMT R24, R28, 0x3340, R0 ;  /* 0x000033401c187816 */ /* 0x000fc60000000000 */
[----:B------:R0:W-:Y:S04]  /*a3ad0*/  STL [R1+0x218], R8 ;  /* 0x0002180801007387 */ /* 0x0001e80000100800 */
[----:B------:R-:W3:Y:S01]  /*a3ae0*/  LDL.LU R15, [R1+0x5548] ;  /* 0x00554800010f7983 */ /* 0x000ee20000300800 */
[----:B----4-:R-:W-:Y:S02]  /*a3af0*/  LOP3.LUT R30, R139, 0xffff, RZ, 0xc0, !PT ;  /* 0x0000ffff8b1e7812 */ /* 0x010fe400078ec0ff */
[----:B------:R-:W-:-:S04]  /*a3b00*/  LOP3.LUT R29, R138, 0xffff, RZ, 0xc0, !PT ;  /* 0x0000ffff8a1d7812 */ /* 0x000fc800078ec0ff */
[----:B------:R-:W-:-:S04]  /*a3b10*/  PRMT R25, R30, 0x3340, R29 ;  /* 0x000033401e197816 */ /* 0x000fc8000000001d */
[----:B------:R-:W-:-:S05]  /*a3b20*/  PRMT R10, R25, 0x5410, R24 ;  /* 0x00005410190a7816 */ /* 0x000fca0000000018 */
[----:B------:R-:W-:Y:S04]  /*a3b30*/  STL [R1+0x46f4], R10 ;  /* 0x0046f40a01007387 */ /* 0x000fe80000100800 */
[----:B------:R-:W4:Y:S04]  /*a3b40*/  LDL.LU R45, [R1+0x4f40] ;  /* 0x004f4000012d7983 */ /* 0x000f280000300800 */
[----:B------:R-:W4:Y:S01]  /*a3b50*/  LDL.LU R42, [R1+0x49e4] ;  /* 0x0049e400012a7983 */ /* 0x000f220000300800 */
[----:B------:R-:W-:Y:S02]  /*a3b60*/  SHF.R.S32.HI R24, RZ, 0x1f, R44 ;  /* 0x0000001fff187819 */ /* 0x000fe4000001142c */
[----:B0-----:R-:W-:-:S02]  /*a3b70*/  IADD3 R8, P2, R44, R2, RZ ;  /* 0x000000022c087210 */ /* 0x001fc40007f5e0ff */
[----:B------:R-:W-:Y:S02]  /*a3b80*/  SHF.R.U32.HI R25, RZ, 0x8, R29 ;  /* 0x00000008ff197819 */ /* 0x000fe4000001161d */
[----:B------:R-:W-:Y:S02]  /*a3b90*/  SHF.R.U32.HI R29, RZ, 0x8, R28 ;  /* 0x00000008ff1d7819 */ /* 0x000fe4000001161c */
[----:B------:R-:W-:Y:S01]  /*a3ba0*/  SHF.R.U32.HI R30, RZ, 0x8, R30 ;  /* 0x00000008ff1e7819 */ /* 0x000fe2000001161e */
[----:B------:R-:W-:Y:S01]  /*a3bb0*/  IMAD.X R9, R24, 0x1, R13, P2 ;  /* 0x0000000118097824 */ /* 0x000fe200010e060d */
[----:B------:R-:W-:Y:S02]  /*a3bc0*/  LOP3.LUT R29, R29, 0xffff, RZ, 0xc0, !PT ;  /* 0x0000ffff1d1d7812 */ /* 0x000fe400078ec0ff */
[----:B------:R-:W-:Y:S02]  /*a3bd0*/  LOP3.LUT R28, R30, 0xffff, RZ, 0xc0, !PT ;  /* 0x0000ffff1e1c7812 */ /* 0x000fe400078ec0ff */
[----:B------:R-:W-:Y:S01]  /*a3be0*/  LOP3.LUT R25, R25, 0xffff, RZ, 0xc0, !PT ;  /* 0x0000ffff19197812 */ /* 0x000fe200078ec0ff */
[----:B------:R0:W-:Y:S01]  /*a3bf0*/  STL.64 [R1+0x660], R8 ;  /* 0x0006600801007387 */ /* 0x0001e20000100a00 */
[----:B------:R-:W-:-:S02]  /*a3c00*/  PRMT R127, R29, 0x3340, R127 ;  /* 0x000033401d7f7816 */ /* 0x000fc4000000007f */
[----:B0-----:R-:W-:-:S05]  /*a3c10*/  PRMT R8, R28, 0x3340, R25 ;  /* 0x000033401c087816 */ /* 0x001fca0000000019 */
[----:B------:R0:W-:Y:S02]  /*a3c20*/  STL [R1+0x210], R8 ;  /* 0x0002100801007387 */ /* 0x0001e40000100800 */
[----:B0-----:R-:W-:-:S05]  /*a3c30*/  IADD3 R8, P2, R44, R0, RZ ;  /* 0x000000002c087210 */ /* 0x001fca0007f5e0ff */
[----:B------:R-:W-:Y:S01]  /*a3c40*/  IMAD.X R9, R24, 0x1, R7, P2 ;  /* 0x0000000118097824 */ /* 0x000fe200010e0607 */
[----:B--2---:R-:W-:Y:S02]  /*a3c50*/  LOP3.LUT R34, R137, 0xffff, RZ, 0xc0, !PT ;  /* 0x0000ffff89227812 */ /* 0x004fe400078ec0ff */
[----:B---3--:R-:W-:Y:S02]  /*a3c60*/  LOP3.LUT R29, R136, 0xffff, RZ, 0xc0, !PT ;  /* 0x0000ffff881d7812 */ /* 0x008fe400078ec0ff */
[----:B------:R-:W-:Y:S02]  /*a3c70*/  LOP3.LUT R30, R18, 0xffff, RZ, 0xc0, !PT ;  /* 0x0000ffff121e7812 */ /* 0x000fe400078ec0ff */
[----:B------:R-:W-:Y:S02]  /*a3c80*/  PRMT R25, R29, 0x3340, R0 ;  /* 0x000033401d197816 */ /* 0x000fe40000000000 */
[----:B------:R-:W-:-:S04]  /*a3c90*/  PRMT R28, R34, 0x3340, R30 ;  /* 0x00003340221c7816 */ /* 0x000fc8000000001e */
[----:B------:R-:W-:-:S05]  /*a3ca0*/  PRMT R10, R28, 0x5410, R25 ;  /* 0x000054101c0a7816 */ /* 0x000fca0000000019 */
[----:B------:R-:W-:Y:S04]  /*a3cb0*/  STL [R1+0x46f0], R10 ;  /* 0x0046f00a01007387 */ /* 0x000fe80000100800 */
[----:B------:R-:W2:Y:S04]  /*a3cc0*/  LDL.LU R43, [R1+0x4fd0] ;  /* 0x004fd000012b7983 */ /* 0x000ea80000300800 */
[----:B------:R-:W3:Y:S04]  /*a3cd0*/  LDL.LU R139, [R1+0x4820] ;  /* 0x00482000018b7983 */ /* 0x000ee80000300800 */
[----:B------:R-:W3:Y:S04]  /*a3ce0*/  LDL.LU R138, [R1+0x4b88] ;  /* 0x004b8800018a7983 */ /* 0x000ee80000300800 */
[----:B------:R0:W-:Y:S04]  /*a3cf0*/  STL.64 [R1+0x658], R8 ;  /* 0x0006580801007387 */ /* 0x0001e80000100a00 */
[----:B------:R-:W2:Y:S04]  /*a3d00*/  LDL.LU R137, [R1+0x4fd4] ;  /* 0x004fd40001897983 */ /* 0x000ea80000300800 */
[----:B------:R-:W3:Y:S04]  /*a3d10*/  LDL.LU R136, [R1+0x481c] ;  /* 0x00481c0001887983 */ /* 0x000ee80000300800 */
[----:B------:R-:W3:Y:S01]  /*a3d20*/  LDL.LU R18, [R1+0x4b90] ;  /* 0x004b900001127983 */ /* 0x000ee20000300800 */
[----:B------:R-:W-:-:S02]  /*a3d30*/  SHF.R.U32.HI R28, RZ, 0x8, R34 ;  /* 0x00000008ff1c7819 */ /* 0x000fc40000011622 */
[----:B------:R-:W-:Y:S02]  /*a3d40*/  SHF.R.U32.HI R25, RZ, 0x8, R30 ;  /* 0x00000008ff197819 */ /* 0x000fe4000001161e */
[----:B------:R-:W-:Y:S02]  /*a3d50*/  SHF.R.U32.HI R29, RZ, 0x8, R29 ;  /* 0x00000008ff1d7819 */ /* 0x000fe4000001161d */
[----:B------:R-:W-:Y:S02]  /*a3d60*/  LOP3.LUT R28, R28, 0xffff, RZ, 0xc0, !PT ;  /* 0x0000ffff1c1c7812 */ /* 0x000fe400078ec0ff */
[----:B------:R-:W-:Y:S02]  /*a3d70*/  LOP3.LUT R25, R25, 0xffff, RZ, 0xc0, !PT ;  /* 0x0000ffff19197812 */ /* 0x000fe400078ec0ff */
[----:B------:R-:W-:Y:S02]  /*a3d80*/  LOP3.LUT R29, R29, 0xffff, RZ, 0xc0, !PT ;  /* 0x0000ffff1d1d7812 */ /* 0x000fe400078ec0ff */
[----:B------:R-:W-:-:S02]  /*a3d90*/  SHF.R.U32.HI R214, RZ, 0x8, R174 ;  /* 0x00000008ffd67819 */ /* 0x000fc400000116ae */
[----:B0-----:R-:W-:Y:S02]  /*a3da0*/  PRMT R8, R28, 0x3340, R25 ;  /* 0x000033401c087816 */ /* 0x001fe40000000019 */
[----:B------:R-:W-:Y:S02]  /*a3db0*/  PRMT R109, R29, 0x3340, R109 ;  /* 0x000033401d6d7816 */ /* 0x000fe4000000006d */
[----:B------:R-:W-:Y:S01]  /*a3dc0*/  LOP3.LUT R174, R17, 0xffff, RZ, 0xc0, !PT ;  /* 0x0000ffff11ae7812 */ /* 0x000fe200078ec0ff */
[----:B------:R0:W-:Y:S03]  /*a3dd0*/  STL [R1+0x20c], R8 ;  /* 0x00020c0801007387 */ /* 0x0001e60000100800 */
[----:B------:R-:W-:Y:S01]  /*a3de0*/  PRMT R25, R174, 0x3340, R0 ;  /* 0x00003340ae197816 */ /* 0x000fe20000000000 */
[----:B------:R-:W3:Y:S01]  /*a3df0*/  LDL.LU R17, [R1+0x5544] ;  /* 0x0055440001117983 */ /* 0x000ee20000300800 */
[----:B0-----:R-:W-:-:S05]  /*a3e00*/  IADD3 R8, P2, R44, R6, RZ ;  /* 0x000000062c087210 */ /* 0x001fca0007f5e0ff */
[----:B------:R-:W-:Y:S01]  /*a3e10*/  IMAD.X R9, R24, 0x1, R5, P2 ;  /* 0x0000000118097824 */ /* 0x000fe200010e0605 */
[----:B----4-:R-:W-:Y:S02]  /*a3e20*/  LOP3.LUT R30, R45, 0xffff, RZ, 0xc0, !PT ;  /* 0x0000ffff2d1e7812 */ /* 0x010fe400078ec0ff */
[----:B------:R-:W-:-:S04]  /*a3e30*/  LOP3.LUT R29, R42, 0xffff, RZ, 0xc0, !PT ;  /* 0x0000ffff2a1d7812 */ /* 0x000fc800078ec0ff */
[----:B------:R-:W-:-:S04]  /*a3e40*/  PRMT R28, R30, 0x3340, R29 ;  /* 0x000033401e1c7816 */ /* 0x000fc8000000001d */
[----:B------:R-:W-:-:S05]  /*a3e50*/  PRMT R10, R28, 0x5410, R25 ;  /* 0x000054101c0a7816 */ /* 0x000fca0000000019 */
[----:B------:R-:W-:Y:S04]  /*a3e60*/  STL [R1+0x46ec], R10 ;  /* 0x0046ec0a01007387 */ /* 0x000fe80000100800 */
[----:B------:R-:W4:Y:S04]  /*a3e70*/  LDL.LU R42, [R1+0xd28] ;  /* 0x000d2800012a7983 */ /* 0x000f280000300800 */
        /* <DEDUP_REMOVED lines=8> */
[----:B------:R0:W-:Y:S04]  /*a3f00*/  STL.64 [R1+0x648], R8 ;  /* 0x0006480801007387 */ /* 0x0001e80000100a00 */
[----:B------:R-:W-:Y:S04]  /*a3f10*/  STL [R1+0x5410], R222 ;  /* 0x005410de01007387 */ /* 0x000fe80000100800 */
[----:B------:R-:W4:Y:S01]  /*a3f20*/  LDL.LU R44, [R1+0x4f58] ;  /* 0x004f5800012c7983 */ /* 0x000f220000300800 */
[----:B--2---:R-:W-:-:S03]  /*a3f30*/  LOP3.LUT R30, R137, 0xffff, RZ, 0xc0, !PT ;  /* 0x0000ffff891e7812 */ /* 0x004fc600078ec0ff */
[----:B------:R-:W2:Y:S01]  /*a3f40*/  LDL.LU R137, [R1+0x4a2c] ;  /* 0x004a2c0001897983 */ /* 0x000ea20000300800 */
[----:B------:R-:W-:Y:S02]  /*a3f50*/  LOP3.LUT R34, R43, 0xffff, RZ, 0xc0, !PT ;  /* 0x0000ffff2b227812 */ /* 0x000fe400078ec0ff */
[----:B---3--:R-:W-:Y:S02]  /*a3f60*/  LOP3.LUT R40, R139, 0xffff, RZ, 0xc0, !PT ;  /* 0x0000ffff8b287812 */ /* 0x008fe400078ec0ff */
[----:B------:R-:W-:Y:S02]  /*a3f70*/  LOP3.LUT R29, R138, 0xffff, RZ, 0xc0, !PT ;  /* 0x0000ffff8a1d7812 */ /* 0x000fe400078ec0ff */
[----:B------:R-:W-:Y:S02]  /*a3f80*/  PRMT R24, R40, 0x3340, R0 ;  /* 0x0000334028187816 */ /* 0x000fe40000000000 */
[----:B------:R-:W-:Y:S02]  /*a3f90*/  PRMT R25, R34, 0x3340, R29 ;  /* 0x0000334022197816 */ /* 0x000fe4000000001d */
[----:B------:R-:W-:-:S02]  /*a3fa0*/  SHF.R.U32.HI R144, RZ, 0x8, R37 ;  /* 0x00000008ff907819 */ /* 0x000fc40000011625 */
[----:B------:R-:W-:Y:S02]  /*a3fb0*/  LOP3.LUT R37, R136, 0xffff, RZ, 0xc0, !PT ;  /* 0x0000ffff88257812 */ /* 0x000fe400078ec0ff */
[----:B------:R-:W-:Y:S02]  /*a3fc0*/  LOP3.LUT R28, R18, 0xffff, RZ, 0xc0, !PT ;  /* 0x0000ffff121c7812 */ /* 0x000fe400078ec0ff */
[----:B0-----:R-:W-:Y:S02]  /*a3fd0*/  PRMT R8, R25, 0x5410, R24 ;  /* 0x0000541019087816 */ /* 0x001fe40000000018 */
[----:B------:R-:W-:Y:S02]  /*a3fe0*/  PRMT R24, R37, 0x3340, R0 ;  /* 0x0000334025187816 */ /* 0x000fe40000000000 */
[----:B------:R-:W-:Y:S01]  /*a3ff0*/  PRMT R25, R30, 0x3340, R28 ;  /* 0x000033401e197816 */ /* 0x000fe2000000001c */
[----:B------:R0:W-:Y:S01]  /*a4000*/  STL [R1+0x46e8], R8 ;  /* 0x0046e80801007387 */ /* 0x0001e20000100800 */
[----:B------:R-:W-:-:S02]  /*a4010*/  SHF.R.U32.HI R34, RZ, 0x8, R34 ;  /* 0x00000008ff227819 */ /* 0x000fc40000011622 */
[----:B0-----:R-:W-:Y:S02]  /*a4020*/  PRMT R8, R25, 0x5410, R24 ;  /* 0x0000541019087816 */ /* 0x001fe40000000018 */
[----:B------:R-:W-:Y:S02]  /*a4030*/  SHF.R.U32.HI R25, RZ, 0x8, R30 ;  /* 0x00000008ff197819 */ /* 0x000fe4000001161e */
[----:B------:R-:W-:Y:S02]  /*a4040*/  SHF.R.U32.HI R24, RZ, 0x8, R28 ;  /* 0x00000008ff187819 */ /* 0x000fe4000001161c */
[----:B------:R-:W-:Y:S02]  /*a4050*/  SHF.R.U32.HI R28, RZ, 0x8, R29 ;  /* 0x00000008ff1c7819 */ /* 0x000fe4000001161d */
[----:B------:R-:W-:Y:S02]  /*a4060*/  LOP3.LUT R25, R25, 0xffff, RZ, 0xc0, !PT ;  /* 0x0000ffff19197812 */ /* 0x000fe400078ec0ff */
[----:B------:R-:W-:Y:S01]  /*a4070*/  LOP3.LUT R24, R24, 0xffff, RZ, 0xc0, !PT ;  /* 0x0000ffff18187812 */ /* 0x000fe200078ec0ff */
[----:B------:R0:W-:Y:S01]  /*a4080*/  STL [R1+0x46e4], R8 ;  /* 0x0046e40801007387 */ /* 0x0001e20000100800 */
[----:B------:R-:W-:-:S02]  /*a4090*/  LOP3.LUT R29, R34, 0xffff, RZ, 0xc0, !PT ;  /* 0x0000ffff221d7812 */ /* 0x000fc400078ec0ff */
[----:B------:R-:W-:Y:S01]  /*a40a0*/  LOP3.LUT R28, R28, 0xffff, RZ, 0xc0, !PT ;  /* 0x0000ffff1c1c7812 */ /* 0x000fe200078ec0ff */
[----:B------:R-:W3:Y:S01]  /*a40b0*/  LDL.LU R136, [R1+0x4fec] ;  /* 0x004fec0001887983 */ /* 0x000ee20000300800 */
[----:B------:R-:W-:Y:S02]  /*a40c0*/  PRMT R9, R25, 0x3340, R24 ;  /* 0x0000334019097816 */ /* 0x000fe40000000018 */
[----:B0-----:R-:W-:-:S03]  /*a40d0*/  PRMT R8, R29, 0x3340, R28 ;  /* 0x000033401d087816 */ /* 0x001fc6000000001c */
[----:B------:R-:W-:Y:S04]  /*a40e0*/  STL [R1+0x208], R9 ;  /* 0x0002080901007387 */ /* 0x000fe80000100800 */
[----:B------:R-:W3:Y:S04]  /*a40f0*/  LDL.LU R43, [R1+0x4844] ;  /* 0x00484400012b7983 */ /* 0x000ee80000300800 */
[----:B------:R0:W-:Y:S04]  /*a4100*/  STL [R1+0x204], R8 ;  /* 0x0002040801007387 */ /* 0x0001e80000100800 */
[----:B------:R-:W3:Y:S04]  /*a4110*/  LDL.LU R139, [R1+0x4bc4] ;  /* 0x004bc400018b7983 */ /* 0x000ee80000300800 */
[----:B------:R-:W3:Y:S04]  /*a4120*/  LDL.LU R138, [R1+0x4f68] ;  /* 0x004f6800018a7983 */ /* 0x000ee80000300800 */
[----:B------:R-:W3:Y:S01]  /*a4130*/  LDL.LU R18, [R1+0x4a44] ;  /* 0x004a440001127983 */ /* 0x000ee20000300800 */
[----:B------:R-:W-:-:S02]  /*a4140*/  SHF.R.U32.HI R25, RZ, 0x8, R40 ;  /* 0x00000008ff197819 */ /* 0x000fc40000011628 */
[----:B------:R-:W-:Y:S02]  /*a4150*/  SHF.R.U32.HI R28, RZ, 0x8, R37 ;  /* 0x00000008ff1c7819 */ /* 0x000fe40000011625 */
[----:B----4-:R-:W-:Y:S02]  /*a4160*/  SHF.R.S32.HI R24, RZ, 0x1f, R42 ;  /* 0x0000001fff187819 */ /* 0x010fe4000001142a */
[----:B0-----:R-:W-:Y:S02]  /*a4170*/  IADD3 R8, P2, R42, R2, RZ ;  /* 0x000000022a087210 */ /* 0x001fe40007f5e0ff */
[----:B------:R-:W-:Y:S02]  /*a4180*/  LOP3.LUT R25, R25, 0xffff, RZ, 0xc0, !PT ;  /* 0x0000ffff19197812 */ /* 0x000fe400078ec0ff */
[----:B------:R-:W-:Y:S01]  /*a4190*/  LOP3.LUT R28, R28, 0xffff, RZ, 0xc0, !PT ;  /* 0x0000ffff1c1c7812 */ /* 0x000fe200078ec0ff */
[----:B------:R-:W-:Y:S01]  /*a41a0*/  IMAD.X R9, R24, 0x1, R13, P2 ;  /* 0x0000000118097824 */ /* 0x000fe200010e060d */
[----:B------:R-:W-:-:S02]  /*a41b0*/  LOP3.LUT R29, R16, 0xffff, RZ, 0xc0, !PT ;  /* 0x0000ffff101d7812 */ /* 0x000fc400078ec0ff */
[----:B------:R-:W-:Y:S02]  /*a41c0*/  PRMT R108, R25, 0x3340, R108 ;  /* 0x00003340196c7816 */ /* 0x000fe4000000006c */
[----:B------:R0:W-:Y:S01]  /*a41d0*/  STL.64 [R1+0x640], R8 ;  /* 0x0006400801007387 */ /* 0x0001e20000100a00 */
[----:B------:R-:W-:Y:S02]  /*a41e0*/  PRMT R107, R28, 0x3340, R107 ;  /* 0x000033401c6b7816 */ /* 0x000fe4000000006b */
[----:B------:R-:W-:Y:S01]  /*a41f0*/  PRMT R25, R29, 0x3340, R0 ;  /* 0x000033401d197816 */ /* 0x000fe20000000000 */
[----:B------:R-:W4:Y:S01]  /*a4200*/  LDL.LU R16, [R1+0x5540] ;  /* 0x0055400001107983 */ /* 0x000f220000300800 */
[----:B0-----:R-:W-:-:S05]  /*a4210*/  IADD3 R8, P2, R42, R0, RZ ;  /* 0x000000002a087210 */ /* 0x001fca0007f5e0ff */
[----:B------:R-:W-:Y:S01]  /*a4220*/  IMAD.X R9, R24, 0x1, R7, P2 ;  /* 0x0000000118097824 */ /* 0x000fe200010e0607 */
[----:B------:R-:W-:Y:S02]  /*a4230*/  LOP3.LUT R34, R44, 0xffff, RZ, 0xc0, !PT ;  /* 0x0000ffff2c227812 */ /* 0x000fe400078ec0ff */
[----:B--2---:R-:W-:-:S04]  /*a4240*/  LOP3.LUT R30, R137, 0xffff, RZ, 0xc0, !PT ;  /* 0x0000ffff891e7812 */ /* 0x004fc800078ec0ff */
[----:B------:R-:W-:-:S04]  /*a4250*/  PRMT R28, R34, 0x3340, R30 ;  /* 0x00003340221c7816 */ /* 0x000fc8000000001e */
[----:B------:R-:W-:-:S05]  /*a4260*/  PRMT R10, R28, 0x5410, R25 ;  /* 0x000054101c0a7816 */ /* 0x000fca0000000019 */
[----:B------:R-:W-:Y:S04]  /*a4270*/  STL [R1+0x46e0], R10 ;  /* 0x0046e00a01007387 */ /* 0x000fe80000100800 */
[----:B------:R0:W-:Y:S04]  /*a4280*/  STL.64 [R1+0x638], R8 ;  /* 0x0006380801007387 */ /* 0x0001e80000100a00 */
[----:B------:R-:W2:Y:S01]  /*a4290*/  LDL.LU R137, [R1+0x4f74] ;  /* 0x004f740001897983 */ /* 0x000ea20000300800 */
[----:B------:R-:W-:Y:S02]  /*a42a0*/  SHF.R.U32.HI R28, RZ, 0x8, R34 ;  /* 0x00000008ff1c7819 */ /* 0x000fe40000011622 */
[----:B------:R-:W-:-:S02]  /*a42b0*/  SHF.R.U32.HI R25, RZ, 0x8, R30 ;  /* 0x00000008ff197819 */ /* 0x000fc4000001161e */
[----:B------:R-:W-:Y:S02]  /*a42c0*/  LOP3.LUT R28, R28, 0xffff, RZ, 0xc0, !PT ;  /* 0x0000ffff1c1c7812 */ /* 0x000fe400078ec0ff */
[----:B------:R-:W-:-:S04]  /*a42d0*/  LOP3.LUT R25, R25, 0xffff, RZ, 0xc0, !PT ;  /* 0x0000ffff19197812 */ /* 0x000fc800078ec0ff */
[----:B0-----:R-:W-:Y:S02]  /*a42e0*/  PRMT R8, R28, 0x3340, R25 ;  /* 0x000033401c087816 */ /* 0x001fe40000000019 */
[----:B------:R-:W-:-:S03]  /*a42f0*/  SHF.R.U32.HI R29, RZ, 0x8, R29 ;  /* 0x00000008ff1d7819 */ /* 0x000fc6000001161d */
[----:B------:R0:W-:Y:S01]  /*a4300*/  STL [R1+0x200], R8 ;  /* 0x0002000801007387 */ /* 0x0001e20000100800 */
[----:B------:R-:W-:Y:S02]  /*a4310*/  LOP3.LUT R29, R29, 0xffff, RZ, 0xc0, !PT ;  /* 0x0000ffff1d1d7812 */ /* 0x000fe400078ec0ff */
[----:B---3--:R-:W-:Y:S02]  /*a4320*/  LOP3.LUT R30, R136, 0xffff, RZ, 0xc0, !PT ;  /* 0x0000ffff881e7812 */ /* 0x008fe400078ec0ff */
[----:B------:R-:W3:Y:S01]  /*a4330*/  LDL.LU R136, [R1+0x4a6c] ;  /* 0x004a6c0001887983 */ /* 0x000ee20000300800 */
[----:B------:R-:W-:Y:S02]  /*a4340*/  PRMT R106, R29, 0x3340, R106 ;  /* 0x000033401d6a7816 */ /* 0x000fe4000000006a */
[----:B------:R-:W-:-:S04]  /*a4350*/  LOP3.LUT R34, R43, 0xffff, RZ, 0xc0, !PT ;  /* 0x0000ffff2b227812 */ /* 0x000fc800078ec0ff */
[----:B------:R-:W-:Y:S02]  /*a4360*/  PRMT R25, R34, 0x3340, R0 ;  /* 0x0000334022197816 */ /* 0x000fe40000000000 */
[----:B------:R-:W-:-:S04]  /*a4370*/  LOP3.LUT R29, R139, 0xffff, RZ, 0xc0, !PT ;  /* 0x0000ffff8b1d7812 */ /* 0x000fc800078ec0ff */
[----:B------:R-:W-:-:S04]  /*a4380*/  PRMT R28, R30, 0x3340, R29 ;  /* 0x000033401e1c7816 */ /* 0x000fc8000000001d */
[----:B0-----:R-:W-:Y:S02]  /*a4390*/  PRMT R8, R28, 0x5410, R25 ;  /* 0x000054101c087816 */ /* 0x001fe40000000019 */
[----:B------:R-:W-:-:S03]  /*a43a0*/  LOP3.LUT R80, R138, 0xffff, RZ, 0xc0, !PT ;  /* 0x0000ffff8a507812 */ /* 0x000fc600078ec0ff */
[----:B------:R0:W-:Y:S01]  /*a43b0*/  STL [R1+0x46dc], R8 ;  /* 0x0046dc0801007387 */ /* 0x0001e20000100800 */
[----:B------:R-:W-:-:S03]  /*a43c0*/  LOP3.LUT R79, R18, 0xffff, RZ, 0xc0, !PT ;  /* 0x0000ffff124f7812 */ /* 0x000fc600078ec0ff */
[----:B------:R-:W4:Y:S04]  /*a43d0*/  LDL.LU R139, [R1+0x4ff8] ;  /* 0x004ff800018b7983 */ /* 0x000f280000300800 */
[----:B------:R-:W4:Y:S04]  /*a43e0*/  LDL.LU R138, [R1+0x4858] ;  /* 0x00485800018a7983 */ /* 0x000f280000300800 */
[----:B------:R-:W4:Y:S01]  /*a43f0*/  LDL.LU R18, [R1+0x4be4] ;  /* 0x004be40001127983 */ /* 0x000f220000300800 */
[----:B------:R-:W-:Y:S02]  /*a4400*/  SHF.R.U32.HI R28, RZ, 0x8, R80 ;  /* 0x00000008ff1c7819 */ /* 0x000fe40000011650 */
[----:B------:R-:W-:Y:S01]  /*a4410*/  SHF.R.U32.HI R25, RZ, 0x8, R79 ;  /* 0x00000008ff197819 */ /* 0x000fe2000001164f */
[----:B------:R-:W4:Y:S01]  /*a4420*/  LDL.LU R43, [R1+0xd2c] ;  /* 0x000d2c00012b7983 */ /* 0x000f220000300800 */
[----:B------:R-:W-:-:S02]  /*a4430*/  SHF.R.U32.HI R30, RZ, 0x8, R30 ;  /* 0x00000008ff1e7819 */ /* 0x000fc4000001161e */
[----:B------:R-:W-:Y:S02]  /*a4440*/  SHF.R.U32.HI R29, RZ, 0x8, R29 ;  /* 0x00000008ff1d7819 */ /* 0x000fe4000001161d */
[----:B------:R-:W-:Y:S02]  /*a4450*/  LOP3.LUT R28, R28, 0xffff, RZ, 0xc0, !PT ;  /* 0x0000ffff1c1c7812 */ /* 0x000fe400078ec0ff */
[----:B------:R-:W-:Y:S02]  /*a4460*/  LOP3.LUT R25, R25, 0xffff, RZ, 0xc0, !PT ;  /* 0x0000ffff19197812 */ /* 0x000fe400078ec0ff */
[----:B------:R-:W-:Y:S02]  /*a4470*/  LOP3.LUT R30, R30, 0xffff, RZ, 0xc0, !PT ;  /* 0x0000ffff1e1e7812 */ /* 0x000fe400078ec0ff */
[----:B------:R-:W-:Y:S02]  /*a4480*/  LOP3.LUT R29, R29, 0xffff, RZ, 0xc0, !PT ;  /* 0x0000ffff1d1d7812 */ /* 0x000fe400078ec0ff */
[----:B0-----:R-:W-:-:S02]  /*a4490*/  IADD3 R8, P2, R42, R6, RZ ;  /* 0x000000062a087210 */ /* 0x001fc40007f5e0ff */
[----:B------:R-:W-:Y:S02]  /*a44a0*/  PRMT R11, R28, 0x3340, R25 ;  /* 0x000033401c0b7816 */ /* 0x000fe40000000019 */
[----:B------:R-:W-:Y:S01]  /*a44b0*/  PRMT R10, R30, 0x3340, R29 ;  /* 0x000033401e0a7816 */ /* 0x000fe2000000001d */
[----:B------:R-:W-:Y:S02]  /*a44c0*/  IMAD.X R9, R24, 0x1, R5, P2 ;  /* 0x0000000118097824 */ /* 0x000fe400010e0605 */
[----:B------:R-:W-:Y:S04]  /*a44d0*/  STL [R1+0x29c], R11 ;  /* 0x00029c0b01007387 */ /* 0x000fe80000100800 */
[----:B------:R-:W-:Y:S04]  /*a44e0*/  STL [R1+0x1fc], R10 ;  /* 0x0001fc0a01007387 */ /* 0x000fe80000100800 */
[----:B------:R0:W-:Y:S01]  /*a44f0*/  STL.64 [R1+0x630], R8 ;  /* 0x0006300801007387 */ /* 0x0001e20000100a00 */
[----:B------:R-:W-:-:S02]  /*a4500*/  LOP3.LUT R28, R17, 0xffff, RZ, 0xc0, !PT ;  /* 0x0000ffff111c7812 */ /* 0x000fc400078ec0ff */
[----:B0-----:R-:W-:-:S05]  /*a4510*/  IADD3 R8, P2, R42, R4, RZ ;  /* 0x000000042a087210 */ /* 0x001fca0007f5e0ff */
[----:B------:R-:W-:-:S05]  /*a4520*/  IMAD.X R9, R24, 0x1, R3, P2 ;  /* 0x0000000118097824 */ /* 0x000fca00010e0603 */
[----:B------:R0:W-:Y:S04]  /*a4530*/  STL.64 [R1+0x628], R8 ;  /* 0x0006280801007387 */ /* 0x0001e80000100a00 */
[----:B------:R-:W4:Y:S01]  /*a4540*/  LDL.LU R17, [R1+0x553c] ;  /* 0x00553c0001117983 */ /* 0x000f220000300800 */
[----:B--2---:R-:W-:-:S03]  /*a4550*/  LOP3.LUT R30, R137, 0xffff, RZ, 0xc0, !PT ;  /* 0x0000ffff891e7812 */ /* 0x004fc600078ec0ff */
[----:B------:R-:W2:Y:S01]  /*a4560*/  LDL.LU R137, [R1+0x4f80] ;  /* 0x004f800001897983 */ /* 0x000ea20000300800 */
[----:B------:R-:W-:-:S04]  /*a4570*/  SHF.R.U32.HI R24, RZ, 0x8, R34 ;  /* 0x00000008ff187819 */ /* 0x000fc80000011622 */
[----:B------:R-:W-:-:S04]  /*a4580*/  LOP3.LUT R24, R24, 0xffff, RZ, 0xc0, !PT ;  /* 0x0000ffff18187812 */ /* 0x000fc800078ec0ff */
[----:B------:R-:W-:Y:S02]  /*a4590*/  PRMT R105, R24, 0x3340, R105 ;  /* 0x0000334018697816 */ /* 0x000fe40000000069 */
[----:B------:R-:W-:Y:S02]  /*a45a0*/  PRMT R24, R28, 0x3340, R0 ;  /* 0x000033401c187816 */ /* 0x000fe40000000000 */
[----:B---3--:R-:W-:Y:S02]  /*a45b0*/  LOP3.LUT R29, R136, 0xffff, RZ, 0xc0, !PT ;  /* 0x0000ffff881d7812 */ /* 0x008fe400078ec0ff */
[----:B------:R-:W3:Y:S02]  /*a45c0*/  LDL.LU R136, [R1+0x4a9c] ;  /* 0x004a9c0001887983 */ /* 0x000ee40000300800 */
[----:B------:R-:W-:-:S04]  /*a45d0*/  PRMT R25, R30, 0x3340, R29 ;  /* 0x000033401e197816 */ /* 0x000fc8000000001d */
[----:B0-----:R-:W-:Y:S02]  /*a45e0*/  PRMT R8, R25, 0x5410, R24 ;  /* 0x0000541019087816 */ /* 0x001fe40000000018 */
[----:B------:R-:W-:Y:S02]  /*a45f0*/  SHF.R.U32.HI R25, RZ, 0x8, R30 ;  /* 0x00000008ff197819 */ /* 0x000fe4000001161e */
[----:B------:R-:W-:Y:S02]  /*a4600*/  SHF.R.U32.HI R24, RZ, 0x8, R29 ;  /* 0x00000008ff187819 */ /* 0x000fe4000001161d */
[----:B------:R-:W-:Y:S02]  /*a4610*/  LOP3.LUT R25, R25, 0xffff, RZ, 0xc0, !PT ;  /* 0x0000ffff19197812 */ /* 0x000fe400078ec0ff */
[----:B------:R-:W-:Y:S02]  /*a4620*/  LOP3.LUT R24, R24, 0xffff, RZ, 0xc0, !PT ;  /* 0x0000ffff18187812 */ /* 0x000fe400078ec0ff */
[----:B------:R-:W-:Y:S01]  /*a4630*/  SHF.R.U32.HI R28, RZ, 0x8, R28 ;  /* 0x00000008ff1c7819 */ /* 0x000fe2000001161c */
[----:B------:R0:W-:Y:S03]  /*a4640*/  STL [R1+0x46d8], R8 ;  /* 0x0046d80801007387 */ /* 0x0001e60000100800 */
[----:B------:R-:W-:-:S02]  /*a4650*/  LOP3.LUT R28, R28, 0xffff, RZ, 0xc0, !PT ;  /* 0x0000ffff1c1c7812 */ /* 0x000fc400078ec0ff */
[----:B0-----:R-:W-:Y:S02]  /*a4660*/  PRMT R8, R25, 0x3340, R24 ;  /* 0x0000334019087816 */ /* 0x001fe40000000018 */
[----:B------:R-:W-:Y:S02]  /*a4670*/  PRMT R104, R28, 0x3340, R104 ;  /* 0x000033401c687816 */ /* 0x000fe40000000068 */
[----:B----4-:R-:W-:Y:S01]  /*a4680*/  LOP3.LUT R30, R139, 0xffff, RZ, 0xc0, !PT ;  /* 0x0000ffff8b1e7812 */ /* 0x010fe200078ec0ff */
[----:B------:R0:W-:Y:S01]  /*a4690*/  STL [R1+0x1f8], R8 ;  /* 0x0001f80801007387 */ /* 0x0001e20000100800 */
[----:B------:R-:W-:-:S03]  /*a46a0*/  LOP3.LUT R28, R138, 0xffff, RZ, 0xc0, !PT ;  /* 0x0000ffff8a1c7812 */ /* 0x000fc600078ec0ff */
[----:B------:R-:W4:Y:S01]  /*a46b0*/  LDL.LU R139, [R1+0x5008] ;  /* 0x00500800018b7983 */ /* 0x000f220000300800 */
[----:B------:R-:W-:-:S03]  /*a46c0*/  LOP3.LUT R29, R18, 0xffff, RZ, 0xc0, !PT ;  /* 0x0000ffff121d7812 */ /* 0x000fc600078ec0ff */
[----:B------:R-:W4:Y:S04]  /*a46d0*/  LDL.LU R138, [R1+0x48b0] ;  /* 0x0048b000018a7983 */ /* 0x000f280000300800 */
[----:B------:R-:W4:Y:S01]  /*a46e0*/  LDL.LU R18, [R1+0x4c1c] ;  /* 0x004c1c0001127983 */ /* 0x000f220000300800 */
[----:B------:R-:W-:Y:S02]  /*a46f0*/  PRMT R24, R28, 0x3340, R0 ;  /* 0x000033401c187816 */ /* 0x000fe40000000000 */
[----:B------:R-:W-:Y:S02]  /*a4700*/  PRMT R25, R30, 0x3340, R29 ;  /* 0x000033401e197816 */ /* 0x000fe4000000001d */
[----:B0-----:R-:W-:Y:S02]  /*a4710*/  IADD3 R8, P2, R43, R2, RZ ;  /* 0x000000022b087210 */ /* 0x001fe40007f5e0ff */
[----:B------:R-:W-:-:S02]  /*a4720*/  PRMT R10, R25, 0x5410, R24 ;  /* 0x00005410190a7816 */ /* 0x000fc40000000018 */
[----:B------:R-:W-:Y:S02]  /*a4730*/  SHF.R.S32.HI R24, RZ, 0x1f, R43 ;  /* 0x0000001fff187819 */ /* 0x000fe4000001142b */
[----:B------:R-:W-:Y:S02]  /*a4740*/  SHF.R.U32.HI R30, RZ, 0x8, R30 ;  /* 0x00000008ff1e7819 */ /* 0x000fe4000001161e */
[----:B------:R-:W-:Y:S01]  /*a4750*/  SHF.R.U32.HI R25, RZ, 0x8, R29 ;  /* 0x00000008ff197819 */ /* 0x000fe2000001161d */
[----:B------:R-:W-:Y:S01]  /*a4760*/  IMAD.X R9, R24, 0x1, R13, P2 ;  /* 0x0000000118097824 */ /* 0x000fe200010e060d */
[----:B------:R-:W-:Y:S02]  /*a4770*/  SHF.R.U32.HI R29, RZ, 0x8, R28 ;  /* 0x00000008ff1d7819 */ /* 0x000fe4000001161c */
[----:B------:R-:W-:Y:S02]  /*a4780*/  LOP3.LUT R28, R30, 0xffff, RZ, 0xc0, !PT ;  /* 0x0000ffff1e1c7812 */ /* 0x000fe400078ec0ff */
[----:B------:R-:W-:Y:S01]  /*a4790*/  LOP3.LUT R25, R25, 0xffff, RZ, 0xc0, !PT ;  /* 0x0000ffff19197812 */ /* 0x000fe200078ec0ff */
[----:B------:R-:W-:Y:S04]  /*a47a0*/  STL [R1+0x46d4], R10 ;  /* 0x0046d40a01007387 */ /* 0x000fe80000100800 */
[----:B------:R0:W-:Y:S02]  /*a47b0*/  STL.64 [R1+0x620], R8 ;  /* 0x0006200801007387 */ /* 0x0001e40000100a00 */
[----:B0-----:R-:W-:-:S05]  /*a47c0*/  PRMT R8, R28, 0x3340, R25 ;  /* 0x000033401c087816 */ /* 0x001fca0000000019 */
[----:B------:R0:W-:Y:S01]  /*a47d0*/  STL [R1+0x1f4], R8 ;  /* 0x0001f40801007387 */ /* 0x0001e20000100800 */
[----:B--2---:R-:W-:-:S03]  /*a47e0*/  LOP3.LUT R28, R137, 0xffff, RZ, 0xc0, !PT ;  /* 0x0000ffff891c7812 */ /* 0x004fc600078ec0ff */
[----:B------:R-:W2:Y:S01]  /*a47f0*/  LDL.LU R137, [R1+0x4f94] ;  /* 0x004f940001897983 */ /* 0x000ea20000300800 */
[----:B------:R-:W-:Y:S02]  /*a4800*/  LOP3.LUT R29, R29, 0xffff, RZ, 0xc0, !PT ;  /* 0x0000ffff1d1d7812 */ /* 0x000fe400078ec0ff */
[----:B------:R-:W-:Y:S02]  /*a4810*/  LOP3.LUT R78, R15, 0xffff, RZ, 0xc0, !PT ;  /* 0x0000ffff0f4e7812 */ /* 0x000fe400078ec0ff */
[----:B------:R-:W2:Y:S01]  /*a4820*/  LDL.LU R15, [R1+0x5538] ;  /* 0x00553800010f7983 */ /* 0x000ea20000300800 */
[----:B------:R-:W-:Y:S02]  /*a4830*/  PRMT R103, R29, 0x3340, R103 ;  /* 0x000033401d677816 */ /* 0x000fe40000000067 */
[----:B------:R-:W-:Y:S02]  /*a4840*/  SHF.R.U32.HI R29, RZ, 0x8, R28 ;  /* 0x00000008ff1d7819 */ /* 0x000fe4000001161c */
[----:B------:R-:W-:-:S02]  /*a4850*/  SHF.R.U32.HI R30, RZ, 0x8, R78 ;  /* 0x00000008ff1e7819 */ /* 0x000fc4000001164e */
[----:B---3--:R-:W-:Y:S02]  /*a4860*/  LOP3.LUT R25, R136, 0xffff, RZ, 0xc0, !PT ;  /* 0x0000ffff88197812 */ /* 0x008fe400078ec0ff */
[----:B------:R-:W3:Y:S02]  /*a4870*/  LDL.LU R136, [R1+0x4ad4] ;  /* 0x004ad40001887983 */ /* 0x000ee40000300800 */
[--C-:B------:R-:W-:Y:S02]  /*a4880*/  PRMT R88, R28, 0x3340, R25.reuse ;  /* 0x000033401c587816 */ /* 0x100fe40000000019 */
[----:B------:R-:W-:Y:S02]  /*a4890*/  SHF.R.U32.HI R25, RZ, 0x8, R25 ;  /* 0x00000008ff197819 */ /* 0x000fe40000011619 */
[----:B------:R-:W-:Y:S02]  /*a48a0*/  LOP3.LUT R28, R29, 0xffff, RZ, 0xc0, !PT ;  /* 0x0000ffff1d1c7812 */ /* 0x000fe400078ec0ff */
[----:B------:R-:W-:-:S02]  /*a48b0*/  LOP3.LUT R29, R30, 0xffff, RZ, 0xc0, !PT ;  /* 0x0000ffff1e1d7812 */ /* 0x000fc400078ec0ff */
[----:B------:R-:W-:Y:S02]  /*a48c0*/  LOP3.LUT R25, R25, 0xffff, RZ, 0xc0, !PT ;  /* 0x0000ffff19197812 */ /* 0x000fe400078ec0ff */
[----:B------:R-:W-:Y:S02]  /*a48d0*/  PRMT R102, R29, 0x3340, R102 ;  /* 0x000033401d667816 */ /* 0x000fe40000000066 */
[----:B0-----:R-:W-:-:S05]  /*a48e0*/  PRMT R8, R28, 0x3340, R25 ;  /* 0x000033401c087816 */ /* 0x001fca0000000019 */
[----:B------:R0:W-:Y:S01]  /*a48f0*/  STL [R1+0x1f0], R8 ;  /* 0x0001f00801007387 */ /* 0x0001e20000100800 */
[----:B----4-:R-:W-:-:S03]  /*a4900*/  LOP3.LUT R34, R139, 0xffff, RZ, 0xc0, !PT ;  /* 0x0000ffff8b227812 */ /* 0x010fc600078ec0ff */
[----:B------:R-:W4:Y:S01]  /*a4910*/  LDL.LU R139, [R1+0x5010] ;  /* 0x00501000018b7983 */ /* 0x000f220000300800 */
[----:B------:R-:W-:-:S03]  /*a4920*/  LOP3.LUT R29, R138, 0xffff, RZ, 0xc0, !PT ;  /* 0x0000ffff8a1d7812 */ /* 0x000fc600078ec0ff */
[----:B------:R-:W4:Y:S01]  /*a4930*/  LDL.LU R138, [R1+0x4880] ;  /* 0x00488000018a7983 */ /* 0x000f220000300800 */
[----:B------:R-:W-:Y:S02]  /*a4940*/  LOP3.LUT R30, R18, 0xffff, RZ, 0xc0, !PT ;  /* 0x0000ffff121e7812 */ /* 0x000fe400078ec0ff */
[----:B------:R-:W-:Y:S02]  /*a4950*/  PRMT R25, R29, 0x3340, R0 ;  /* 0x000033401d197816 */ /* 0x000fe40000000000 */
[----:B------:R-:W-:-:S04]  /*a4960*/  PRMT R28, R34, 0x3340, R30 ;  /* 0x00003340221c7816 */ /* 0x000fc8000000001e */
[----:B0-----:R-:W-:-:S05]  /*a4970*/  PRMT R8, R28, 0x5410, R25 ;  /* 0x000054101c087816 */ /* 0x001fca0000000019 */
[----:B------:R0:W-:Y:S04]  /*a4980*/  STL [R1+0x46d0], R8 ;  /* 0x0046d00801007387 */ /* 0x0001e80000100800 */
[----:B------:R-:W4:Y:S01]  /*a4990*/  LDL.LU R18, [R1+0x4c58] ;  /* 0x004c580001127983 */ /* 0x000f220000300800 */
[----:B------:R-:W-:Y:S02]  /*a49a0*/  SHF.R.U32.HI R28, RZ, 0x8, R34 ;  /* 0x00000008ff1c7819 */ /* 0x000fe40000011622 */
[----:B------:R-:W-:Y:S02]  /*a49b0*/  SHF.R.U32.HI R25, RZ, 0x8, R30 ;  /* 0x00000008ff197819 */ /* 0x000fe4000001161e */
[----:B0-----:R-:W-:Y:S02]  /*a49c0*/  IADD3 R8, P2, R43, R0, RZ ;  /* 0x000000002b087210 */ /* 0x001fe40007f5e0ff */
[----:B------:R-:W-:-:S03]  /*a49d0*/  LOP3.LUT R28, R28, 0xffff, RZ, 0xc0, !PT ;  /* 0x0000ffff1c1c7812 */ /* 0x000fc600078ec0ff */
[----:B------:R-:W-:Y:S01]  /*a49e0*/  IMAD.X R9, R24, 0x1, R7, P2 ;  /* 0x0000000118097824 */ /* 0x000fe200010e0607 */
[----:B------:R-:W-:-:S04]  /*a49f0*/  LOP3.LUT R25, R25, 0xffff, RZ, 0xc0, !PT ;  /* 0x0000ffff19197812 */ /* 0x000fc800078ec0ff */
[----:B------:R0:W-:Y:S01]  /*a4a00*/  STL.64 [R1+0x618], R8 ;  /* 0x0006180801007387 */ /* 0x0001e20000100a00 */
[----:B------:R-:W-:Y:S02]  /*a4a10*/  LOP3.LUT R34, R17, 0xffff, RZ, 0xc0, !PT ;  /* 0x0000ffff11227812 */ /* 0x000fe400078ec0ff */
[----:B0-----:R-:W-:-:S05]  /*a4a20*/  PRMT R8, R28, 0x3340, R25 ;  /* 0x000033401c087816 */ /* 0x001fca0000000019 */
[----:B------:R0:W-:Y:S04]  /*a4a30*/  STL [R1+0x1e8], R8 ;  /* 0x0001e80801007387 */ /* 0x0001e80000100800 */
[----:B------:R-:W4:Y:S01]  /*a4a40*/  LDL.LU R17, [R1+0x5534] ;  /* 0x0055340001117983 */ /* 0x000f220000300800 */
[----:B--2---:R-:W-:-:S03]  /*a4a50*/  LOP3.LUT R30, R137, 0xffff, RZ, 0xc0, !PT ;  /* 0x0000ffff891e7812 */ /* 0x004fc600078ec0ff */
[----:B------:R-:W2:Y:S01]  /*a4a60*/  LDL.LU R137, [R1+0x4fa8] ;  /* 0x004fa80001897983 */ /* 0x000ea20000300800 */
[----:B------:R-:W-:-:S04]  /*a4a70*/  SHF.R.U32.HI R29, RZ, 0x8, R29 ;  /* 0x00000008ff1d7819 */ /* 0x000fc8000001161d */
[----:B------:R-:W-:-:S04]  /*a4a80*/  LOP3.LUT R29, R29, 0xffff, RZ, 0xc0, !PT ;  /* 0x0000ffff1d1d7812 */ /* 0x000fc800078ec0ff */
[----:B------:R-:W-:Y:S02]  /*a4a90*/  PRMT R101, R29, 0x3340, R101 ;  /* 0x000033401d657816 */ /* 0x000fe40000000065 */
[----:B------:R-:W-:Y:S02]  /*a4aa0*/  PRMT R25, R34, 0x3340, R0 ;  /* 0x0000334022197816 */ /* 0x000fe40000000000 */
[----:B0-----:R-:W-:Y:S02]  /*a4ab0*/  IADD3 R8, P2, R43, R6, RZ ;  /* 0x000000062b087210 */ /* 0x001fe40007f5e0ff */
[----:B---3--:R-:W-:-:S03]  /*a4ac0*/  LOP3.LUT R29, R136, 0xffff, RZ, 0xc0, !PT ;  /* 0x0000ffff881d7812 */ /* 0x008fc600078ec0ff */
[----:B------:R-:W-:Y:S01]  /*a4ad0*/  IMAD.X R9, R24, 0x1, R5, P2 ;  /* 0x0000000118097824 */ /* 0x000fe200010e0605 */
[----:B------:R-:W3:Y:S01]  /*a4ae0*/  LDL.LU R136, [R1+0x4af4] ;  /* 0x004af40001887983 */ /* 0x000ee20000300800 */
[----:B------:R-:W-:-:S03]  /*a4af0*/  PRMT R28, R30, 0x3340, R29 ;  /* 0x000033401e1c7816 */ /* 0x000fc6000000001d */
[----:B------:R-:W3:Y:S01]  /*a4b00*/  LDL.LU R42, [R1+0xd30] ;  /* 0x000d3000012a7983 */ /* 0x000ee20000300800 */
        /* <DEDUP_REMOVED lines=10> */
[----:B----4-:R-:W-:Y:S02]  /*a4bb0*/  LOP3.LUT R29, R139, 0xffff, RZ, 0xc0, !PT ;  /* 0x0000ffff8b1d7812 */ /* 0x010fe400078ec0ff */
[----:B------:R-:W-:Y:S02]  /*a4bc0*/  LOP3.LUT R30, R138, 0xffff, RZ, 0xc0, !PT ;  /* 0x0000ffff8a1e7812 */ /* 0x000fe400078ec0ff */
[----:B0-----:R-:W-:-:S02]  /*a4bd0*/  PRMT R8, R25, 0x3340, R24 ;  /* 0x0000334019087816 */ /* 0x001fc40000000018 */
[----:B------:R-:W-:Y:S02]  /*a4be0*/  PRMT R24, R30, 0x3340, R0 ;  /* 0x000033401e187816 */ /* 0x000fe40000000000 */
[----:B------:R-:W-:Y:S01]  /*a4bf0*/  LOP3.LUT R28, R18, 0xffff, RZ, 0xc0, !PT ;  /* 0x0000ffff121c7812 */ /* 0x000fe200078ec0ff */
[----:B------:R0:W-:Y:S03]  /*a4c00*/  STL [R1+0x1e4], R8 ;  /* 0x0001e40801007387 */ /* 0x0001e60000100800 */
[----:B------:R-:W-:Y:S01]  /*a4c10*/  PRMT R25, R29, 0x3340, R28 ;  /* 0x000033401d197816 */ /* 0x000fe2000000001c */
[----:B------:R-:W4:Y:S04]  /*a4c20*/  LDL.LU R43, [R1+0x501c] ;  /* 0x00501c00012b7983 */ /* 0x000f280000300800 */
[----:B------:R-:W4:Y:S01]  /*a4c30*/  LDL.LU R138, [R1+0x48d4] ;  /* 0x0048d400018a7983 */ /* 0x000f220000300800 */
[----:B0-----:R-:W-:-:S05]  /*a4c40*/  PRMT R8, R25, 0x5410, R24 ;  /* 0x0000541019087816 */ /* 0x001fca0000000018 */
[----:B------:R0:W-:Y:S04]  /*a4c50*/  STL [R1+0x46c8], R8 ;  /* 0x0046c80801007387 */ /* 0x0001e80000100800 */
[----:B------:R-:W4:Y:S01]  /*a4c60*/  LDL.LU R18, [R1+0x4c90] ;  /* 0x004c900001127983 */ /* 0x000f220000300800 */
[----:B------:R-:W-:Y:S02]  /*a4c70*/  SHF.R.U32.HI R29, RZ, 0x8, R29 ;  /* 0x00000008ff1d7819 */ /* 0x000fe4000001161d */
[----:B------:R-:W-:Y:S02]  /*a4c80*/  SHF.R.U32.HI R25, RZ, 0x8, R28 ;  /* 0x00000008ff197819 */ /* 0x000fe4000001161c */
[----:B------:R-:W-:Y:S02]  /*a4c90*/  LOP3.LUT R28, R29, 0xffff, RZ, 0xc0, !PT ;  /* 0x0000ffff1d1c7812 */ /* 0x000fe400078ec0ff */
[----:B------:R-:W-:-:S04]  /*a4ca0*/  LOP3.LUT R25, R25, 0xffff, RZ, 0xc0, !PT ;  /* 0x0000ffff19197812 */ /* 0x000fc800078ec0ff */
[----:B0-----:R-:W-:Y:S02]  /*a4cb0*/  PRMT R8, R28, 0x3340, R25 ;  /* 0x000033401c087816 */ /* 0x001fe40000000019 */
[----:B------:R-:W-:-:S03]  /*a4cc0*/  LOP3.LUT R126, R16, 0xffff, RZ, 0xc0, !PT ;  /* 0x0000ffff107e7812 */ /* 0x000fc600078ec0ff */
[----:B------:R0:W-:Y:S04]  /*a4cd0*/  STL [R1+0x1e0], R8 ;  /* 0x0001e00801007387 */ /* 0x0001e80000100800 */
[----:B------:R-:W4:Y:S04]  /*a4ce0*/  LDL.LU R16, [R1+0x5530] ;  /* 0x0055300001107983 */ /* 0x000f280000300800 */
[----:B------:R-:W4:Y:S01]  /*a4cf0*/  LDL.LU R139, [R1+0x5024] ;  /* 0x00502400018b7983 */ /* 0x000f220000300800 */
[----:B--2---:R-:W-:-:S03]  /*a4d00*/  LOP3.LUT R29, R137, 0xffff, RZ, 0xc0, !PT ;  /* 0x0000ffff891d7812 */ /* 0x004fc600078ec0ff */
[----:B------:R-:W2:Y:S01]  /*a4d10*/  LDL.LU R137, [R1+0x48e0] ;  /* 0x0048e00001897983 */ /* 0x000ea20000300800 */
[----:B------:R-:W-:-:S04]  /*a4d20*/  SHF.R.U32.HI R24, RZ, 0x8, R34 ;  /* 0x00000008ff187819 */ /* 0x000fc80000011622 */
[----:B------:R-:W-:-:S04]  /*a4d30*/  LOP3.LUT R24, R24, 0xffff, RZ, 0xc0, !PT ;  /* 0x0000ffff18187812 */ /* 0x000fc800078ec0ff */
[----:B------:R-:W-:Y:S02]  /*a4d40*/  PRMT R100, R24, 0x3340, R100 ;  /* 0x0000334018647816 */ /* 0x000fe40000000064 */
[----:B------:R-:W-:Y:S02]  /*a4d50*/  PRMT R24, R126, 0x3340, R0 ;  /* 0x000033407e187816 */ /* 0x000fe40000000000 */
[----:B---3--:R-:W-:-:S04]  /*a4d60*/  LOP3.LUT R28, R136, 0xffff, RZ, 0xc0, !PT ;  /* 0x0000ffff881c7812 */ /* 0x008fc800078ec0ff */
        /* <DEDUP_REMOVED lines=9> */
[----:B------:R-:W-:Y:S02]  /*a4e00*/  SHF.R.U32.HI R25, RZ, 0x8, R30 ;  /* 0x00000008ff197819 */ /* 0x000fe4000001161e */
[----:B------:R-:W-:Y:S02]  /*a4e10*/  LOP3.LUT R29, R29, 0xffff, RZ, 0xc0, !PT ;  /* 0x0000ffff1d1d7812 */ /* 0x000fe400078ec0ff */
[----:B------:R-:W-:Y:S01]  /*a4e20*/  LOP3.LUT R28, R28, 0xffff, RZ, 0xc0, !PT ;  /* 0x0000ffff1c1c7812 */ /* 0x000fe200078ec0ff */
[----:B------:R0:W-:Y:S01]  /*a4e30*/  STL.64 [R1+0x600], R8 ;  /* 0x0006000801007387 */ /* 0x0001e20000100a00 */
[----:B------:R-:W-:-:S04]  /*a4e40*/  LOP3.LUT R25, R25, 0xffff, RZ, 0xc0, !PT ;  /* 0x0000ffff19197812 */ /* 0x000fc800078ec0ff */
[----:B------:R-:W-:Y:S02]  /*a4e50*/  PRMT R99, R25, 0x3340, R99 ;  /* 0x0000334019637816 */ /* 0x000fe40000000063 */
[----:B0-----:R-:W-:-:S05]  /*a4e60*/  PRMT R8, R29, 0x3340, R28 ;  /* 0x000033401d087816 */ /* 0x001fca000000001c */
[----:B------:R0:W-:Y:S01]  /*a4e70*/  STL [R1+0x288], R8 ;  /* 0x0002880801007387 */ /* 0x0001e20000100800 */
[----:B----4-:R-:W-:Y:S02]  /*a4e80*/  LOP3.LUT R34, R43, 0xffff, RZ, 0xc0, !PT ;  /* 0x0000ffff2b227812 */ /* 0x010fe400078ec0ff */
[----:B------:R-:W-:Y:S02]  /*a4e90*/  LOP3.LUT R29, R138, 0xffff, RZ, 0xc0, !PT ;  /* 0x0000ffff8a1d7812 */ /* 0x000fe400078ec0ff */
[----:B0-----:R-:W-:Y:S01]  /*a4ea0*/  IADD3 R8, P2, R42, R0, RZ ;  /* 0x000000002a087210 */ /* 0x001fe20007f5e0ff */
[----:B------:R-:W4:Y:S01]  /*a4eb0*/  LDL.LU R138, [R1+0x4fc0] ;  /* 0x004fc000018a7983 */ /* 0x000f220000300800 */
[----:B------:R-:W-:Y:S02]  /*a4ec0*/  PRMT R25, R29, 0x3340, R0 ;  /* 0x000033401d197816 */ /* 0x000fe40000000000 */
[----:B------:R-:W-:Y:S02]  /*a4ed0*/  LOP3.LUT R30, R18, 0xffff, RZ, 0xc0, !PT ;  /* 0x0000ffff121e7812 */ /* 0x000fe400078ec0ff */
[----:B------:R-:W4:Y:S02]  /*a4ee0*/  LDL.LU R18, [R1+0x4b40] ;  /* 0x004b400001127983 */ /* 0x000f240000300800 */
[----:B------:R-:W-:Y:S01]  /*a4ef0*/  PRMT R28, R34, 0x3340, R30 ;  /* 0x00003340221c7816 */ /* 0x000fe2000000001e */
[----:B------:R-:W-:-:S03]  /*a4f00*/  IMAD.X R9, R24, 0x1, R7, P2 ;  /* 0x0000000118097824 */ /* 0x000fc600010e0607 */
        /* <DEDUP_REMOVED lines=17> */
[----:B0-----:R-:W-:-:S05]  /*a5020*/  IADD3 R8, P2, R42, R6, RZ ;  /* 0x000000062a087210 */ /* 0x001fca0007f5e0ff */
[----:B------:R-:W-:Y:S01]  /*a5030*/  IMAD.X R9, R24, 0x1, R5, P2 ;  /* 0x0000000118097824 */ /* 0x000fe200010e0605 */
[----:B---3--:R-:W-:Y:S02]  /*a5040*/  LOP3.LUT R29, R136, 0xffff, RZ, 0xc0, !PT ;  /* 0x0000ffff881d7812 */ /* 0x008fe400078ec0ff */
[----:B------:R-:W3:Y:S02]  /*a5050*/  LDL.LU R136, [R1+0xd34] ;  /* 0x000d340001887983 */ /* 0x000ee40000300800 */
        /* <DEDUP_REMOVED lines=12> */
[----:B----4-:R-:W-:Y:S02]  /*a5120*/  LOP3.LUT R30, R138, 0xffff, RZ, 0xc0, !PT ;  /* 0x0000ffff8a1e7812 */ /* 0x010fe400078ec0ff */
[----:B0-----:R-:W-:-:S02]  /*a5130*/  PRMT R8, R25, 0x3340, R24 ;  /* 0x0000334019087816 */ /* 0x001fc40000000018 */
[----:B------:R-:W-:Y:S02]  /*a5140*/  PRMT R24, R28, 0x3340, R0 ;  /* 0x000033401c187816 */ /* 0x000fe40000000000 */
[----:B------:R-:W-:Y:S01]  /*a5150*/  LOP3.LUT R29, R18, 0xffff, RZ, 0xc0, !PT ;  /* 0x0000ffff121d7812 */ /* 0x000fe200078ec0ff */
[----:B------:R0:W-:Y:S03]  /*a5160*/  STL [R1+0x1cc], R8 ;  /* 0x0001cc0801007387 */ /* 0x0001e60000100800 */
[----:B------:R-:W-:Y:S01]  /*a5170*/  PRMT R25, R30, 0x3340, R29 ;  /* 0x000033401e197816 */ /* 0x000fe2000000001d */
[----:B------:R-:W4:Y:S04]  /*a5180*/  LDL.LU R17, [R1+0x552c] ;  /* 0x00552c0001117983 */ /* 0x000f280000300800 */
[----:B------:R-:W4:Y:S01]  /*a5190*/  LDL.LU R43, [R1+0x502c] ;  /* 0x00502c00012b7983 */ /* 0x000f220000300800 */
[----:B0-----:R-:W-:-:S02]  /*a51a0*/  PRMT R8, R25, 0x5410, R24 ;  /* 0x0000541019087816 */ /* 0x001fc40000000018 */
[----:B------:R-:W-:Y:S01]  /*a51b0*/  SHF.R.U32.HI R25, RZ, 0x8, R30 ;  /* 0x00000008ff197819 */ /* 0x000fe2000001161e */
[----:B------:R-:W4:Y:S01]  /*a51c0*/  LDL.LU R138, [R1+0x4920] ;  /* 0x00492000018a7983 */ /* 0x000f220000300800 */
[----:B------:R-:W-:Y:S02]  /*a51d0*/  SHF.R.U32.HI R24, RZ, 0x8, R29 ;  /* 0x00000008ff187819 */ /* 0x000fe4000001161d */
[----:B------:R-:W-:Y:S01]  /*a51e0*/  LOP3.LUT R25, R25, 0xffff, RZ, 0xc0, !PT ;  /* 0x0000ffff19197812 */ /* 0x000fe200078ec0ff */
[----:B------:R0:W-:Y:S01]  /*a51f0*/  STL [R1+0x46b8], R8 ;  /* 0x0046b80801007387 */ /* 0x0001e20000100800 */
[----:B------:R-:W-:Y:S02]  /*a5200*/  LOP3.LUT R24, R24, 0xffff, RZ, 0xc0, !PT ;  /* 0x0000ffff18187812 */ /* 0x000fe400078ec0ff */
[----:B------:R-:W-:Y:S01]  /*a5210*/  LOP3.LUT R128, R15, 0xffff, RZ, 0xc0, !PT ;  /* 0x0000ffff0f807812 */ /* 0x000fe200078ec0ff */
[----:B------:R-:W4:Y:S01]  /*a5220*/  LDL.LU R18, [R1+0x4cf8] ;  /* 0x004cf80001127983 */ /* 0x000f220000300800 */
[----:B0-----:R-:W-:-:S02]  /*a5230*/  PRMT R8, R25, 0x3340, R24 ;  /* 0x0000334019087816 */ /* 0x001fc40000000018 */
[----:B------:R-:W-:-:S03]  /*a5240*/  PRMT R24, R128, 0x3340, R0 ;  /* 0x0000334080187816 */ /* 0x000fc60000000000 */
[----:B------:R0:W-:Y:S04]  /*a5250*/  STL [R1+0x1c4], R8 ;  /* 0x0001c40801007387 */ /* 0x0001e80000100800 */
[----:B------:R-:W4:Y:S01]  /*a5260*/  LDL.LU R15, [R1+0x5528] ;  /* 0x00552800010f7983 */ /* 0x000f220000300800 */
[----:B------:R-:W-:-:S03]  /*a5270*/  LOP3.LUT R30, R139, 0xffff, RZ, 0xc0, !PT ;  /* 0x0000ffff8b1e7812 */ /* 0x000fc600078ec0ff */
[----:B------:R-:W4:Y:S04]  /*a5280*/  LDL.LU R42, [R1+0x5030] ;  /* 0x00503000012a7983 */ /* 0x000f280000300800 */
[----:B------:R-:W4:Y:S01]  /*a5290*/  LDL.LU R139, [R1+0x4934] ;  /* 0x00493400018b7983 */ /* 0x000f220000300800 */
[----:B--2---:R-:W-:-:S04]  /*a52a0*/  LOP3.LUT R29, R137, 0xffff, RZ, 0xc0, !PT ;  /* 0x0000ffff891d7812 */ /* 0x004fc800078ec0ff */
[----:B------:R-:W-:-:S04]  /*a52b0*/  PRMT R25, R30, 0x3340, R29 ;  /* 0x000033401e197816 */ /* 0x000fc8000000001d */
[----:B0-----:R-:W-:-:S05]  /*a52c0*/  PRMT R8, R25, 0x5410, R24 ;  /* 0x0000541019087816 */ /* 0x001fca0000000018 */
[----:B------:R0:W-:Y:S04]  /*a52d0*/  STL [R1+0x46b4], R8 ;  /* 0x0046b40801007387 */ /* 0x0001e80000100800 */
[----:B------:R-:W2:Y:S01]  /*a52e0*/  LDL.LU R137, [R1+0x4d08] ;  /* 0x004d080001897983 */ /* 0x000ea20000300800 */
[----:B------:R-:W-:-:S04]  /*a52f0*/  SHF.R.U32.HI R28, RZ, 0x8, R28 ;  /* 0x00000008ff1c7819 */ /* 0x000fc8000001161c */
[----:B------:R-:W-:-:S04]  /*a5300*/  LOP3.LUT R28, R28, 0xffff, RZ, 0xc0, !PT ;  /* 0x0000ffff1c1c7812 */ /* 0x000fc800078ec0ff */
[----:B------:R-:W-:Y:S02]  /*a5310*/  PRMT R97, R28, 0x3340, R97 ;  /* 0x000033401c617816 */ /* 0x000fe40000000061 */
[----:B------:R-:W-:Y:S02]  /*a5320*/  SHF.R.U32.HI R30, RZ, 0x8, R30 ;  /* 0x00000008ff1e7819 */ /* 0x000fe4000001161e */
[----:B------:R-:W-:Y:S02]  /*a5330*/  SHF.R.U32.HI R25, RZ, 0x8, R29 ;  /* 0x00000008ff197819 */ /* 0x000fe4000001161d */
[----:B------:R-:W-:Y:S02]  /*a5340*/  LOP3.LUT R29, R30, 0xffff, RZ, 0xc0, !PT ;  /* 0x0000ffff1e1d7812 */ /* 0x000fe400078ec0ff */
[----:B------:R-:W-:Y:S02]  /*a5350*/  LOP3.LUT R25, R25, 0xffff, RZ, 0xc0, !PT ;  /* 0x0000ffff19197812 */ /* 0x000fe400078ec0ff */
[----:B---3--:R-:W-:-:S02]  /*a5360*/  SHF.R.S32.HI R28, RZ, 0x1f, R136 ;  /* 0x0000001fff1c7819 */ /* 0x008fc40000011488 */
[----:B0-----:R-:W-:-:S05]  /*a5370*/  IADD3 R8, P2, R136, R2, RZ ;  /* 0x0000000288087210 */ /* 0x001fca0007f5e0ff */
[----:B------:R-:W-:Y:S01]  /*a5380*/  IMAD.X R9, R28, 0x1, R13, P2 ;  /* 0x000000011c097824 */ /* 0x000fe200010e060d */
[----:B------:R-:W-:-:S04]  /*a5390*/  SHF.R.U32.HI R24, RZ, 0x8, R34 ;  /* 0x00000008ff187819 */ /* 0x000fc80000011622 */
[----:B------:R0:W-:Y:S02]  /*a53a0*/  STL.64 [R1+0x5e0], R8 ;  /* 0x0005e00801007387 */ /* 0x0001e40000100a00 */
[----:B0-----:R-:W-:-:S05]  /*a53b0*/  PRMT R8, R29, 0x3340, R25 ;  /* 0x000033401d087816 */ /* 0x001fca0000000019 */
[----:B------:R0:W-:Y:S02]  /*a53c0*/  STL [R1+0x274], R8 ;  /* 0x0002740801007387 */ /* 0x0001e40000100800 */
[----:B0-----:R-:W-:-:S05]  /*a53d0*/  IADD3 R8, P2, R136, R0, RZ ;  /* 0x0000000088087210 */ /* 0x001fca0007f5e0ff */
[----:B------:R-:W-:Y:S01]  /*a53e0*/  IMAD.X R9, R28, 0x1, R7, P2 ;  /* 0x000000011c097824 */ /* 0x000fe200010e0607 */
[----:B----4-:R-:W-:Y:S02]  /*a53f0*/  LOP3.LUT R37, R43, 0xffff, RZ, 0xc0, !PT ;  /* 0x0000ffff2b257812 */ /* 0x010fe400078ec0ff */
[----:B------:R-:W-:-:S04]  /*a5400*/  LOP3.LUT R30, R138, 0xffff, RZ, 0xc0, !PT ;  /* 0x0000ffff8a1e7812 */ /* 0x000fc800078ec0ff */
[----:B------:R-:W-:Y:S02]  /*a5410*/  PRMT R25, R30, 0x3340, R0 ;  /* 0x000033401e197816 */ /* 0x000fe40000000000 */
[----:B------:R-:W-:-:S04]  /*a5420*/  LOP3.LUT R34, R18, 0xffff, RZ, 0xc0, !PT ;  /* 0x0000ffff12227812 */ /* 0x000fc800078ec0ff */
[----:B------:R-:W-:Y:S02]  /*a5430*/  PRMT R29, R37, 0x3340, R34 ;  /* 0x00003340251d7816 */ /* 0x000fe40000000022 */
[----:B------:R-:W-:Y:S02]  /*a5440*/  SHF.R.U32.HI R30, RZ, 0x8, R30 ;  /* 0x00000008ff1e7819 */ /* 0x000fe4000001161e */
[----:B------:R-:W-:Y:S02]  /*a5450*/  PRMT R10, R29, 0x5410, R25 ;  /* 0x000054101d0a7816 */ /* 0x000fe40000000019 */
[----:B------:R-:W-:Y:S02]  /*a5460*/  SHF.R.U32.HI R29, RZ, 0x8, R37 ;  /* 0x00000008ff1d7819 */ /* 0x000fe40000011625 */
[----:B------:R-:W-:Y:S01]  /*a5470*/  SHF.R.U32.HI R25, RZ, 0x8, R34 ;  /* 0x00000008ff197819 */ /* 0x000fe20000011622 */
[----:B------:R-:W-:Y:S01]  /*a5480*/  STL [R1+0x46b0], R10 ;  /* 0x0046b00a01007387 */ /* 0x000fe20000100800 */
[----:B------:R-:W-:-:S02]  /*a5490*/  LOP3.LUT R29, R29, 0xffff, RZ, 0xc0, !PT ;  /* 0x0000ffff1d1d7812 */ /* 0x000fc400078ec0ff */
[----:B------:R-:W-:Y:S01]  /*a54a0*/  LOP3.LUT R25, R25, 0xffff, RZ, 0xc0, !PT ;  /* 0x0000ffff19197812 */ /* 0x000fe200078ec0ff */
[----:B------:R-:W3:Y:S01]  /*a54b0*/  LDL.LU R138, [R1+0x4fe0] ;  /* 0x004fe000018a7983 */ /* 0x000ee20000300800 */
[----:B------:R-:W-:Y:S02]  /*a54c0*/  LOP3.LUT R30, R30, 0xffff, RZ, 0xc0, !PT ;  /* 0x0000ffff1e1e7812 */ /* 0x000fe400078ec0ff */
[----:B------:R-:W-:Y:S01]  /*a54d0*/  LOP3.LUT R37, R42, 0xffff, RZ, 0xc0, !PT ;  /* 0x0000ffff2a257812 */ /* 0x000fe200078ec0ff */
[----:B------:R-:W4:Y:S01]  /*a54e0*/  LDL.LU R18, [R1+0x4b84] ;  /* 0x004b840001127983 */ /* 0x000f220000300800 */
[----:B------:R-:W-:-:S03]  /*a54f0*/  LOP3.LUT R40, R139, 0xffff, RZ, 0xc0, !PT ;  /* 0x0000ffff8b287812 */ /* 0x000fc600078ec0ff */
[----:B------:R0:W-:Y:S02]  /*a5500*/  STL.64 [R1+0x5d8], R8 ;  /* 0x0005d80801007387 */ /* 0x0001e40000100a00 */
[----:B0-----:R-:W-:Y:S02]  /*a5510*/  PRMT R8, R29, 0x3340, R25 ;  /* 0x000033401d087816 */ /* 0x001fe40000000019 */
[--C-:B------:R-:W-:Y:S02]  /*a5520*/  PRMT R25, R30, 0x3340, R0.reuse ;  /* 0x000033401e197816 */ /* 0x100fe40000000000 */
[----:B------:R-:W-:Y:S01]  /*a5530*/  PRMT R29, R40, 0x3340, R0 ;  /* 0x00003340281d7816 */ /* 0x000fe20000000000 */
[----:B------:R0:W-:Y:S04]  /*a5540*/  STL [R1+0x1c0], R8 ;  /* 0x0001c00801007387 */ /* 0x0001e80000100800 */
[----:B------:R-:W3:Y:S04]  /*a5550*/  LDL.LU R45, [R1+0x4fe8] ;  /* 0x004fe800012d7983 */ /* 0x000ee80000300800 */
[----:B------:R-:W3:Y:S01]  /*a5560*/  LDL.LU R44, [R1+0x4b8c] ;  /* 0x004b8c00012c7983 */ /* 0x000ee20000300800 */
[----:B--2---:R-:W-:-:S04]  /*a5570*/  LOP3.LUT R34, R137, 0xffff, RZ, 0xc0, !PT ;  /* 0x0000ffff89227812 */ /* 0x004fc800078ec0ff */
[----:B------:R-:W-:-:S04]  /*a5580*/  PRMT R30, R37, 0x3340, R34 ;  /* 0x00003340251e7816 */ /* 0x000fc80000000022 */
[----:B0-----:R-:W-:-:S05]  /*a5590*/  PRMT R8, R30, 0x5410, R29 ;  /* 0x000054101e087816 */ /* 0x001fca000000001d */
[----:B------:R0:W-:Y:S02]  /*a55a0*/  STL [R1+0x46ac], R8 ;  /* 0x0046ac0801007387 */ /* 0x0001e40000100800 */
[----:B0-----:R-:W-:-:S05]  /*a55b0*/  IADD3 R8, P2, R136, R6, RZ ;  /* 0x0000000688087210 */ /* 0x001fca0007f5e0ff */
[----:B------:R-:W-:-:S05]  /*a55c0*/  IMAD.X R9, R28, 0x1, R5, P2 ;  /* 0x000000011c097824 */ /* 0x000fca00010e0605 */
        /* <DEDUP_REMOVED lines=8> */
[----:B------:R-:W2:Y:S04]  /*a5650*/  LDL.LU R42, [R1+0x503c] ;  /* 0x00503c00012a7983 */ /* 0x000ea80000300800 */
[----:B------:R-:W2:Y:S01]  /*a5660*/  LDL.LU R43, [R1+0x49f0] ;  /* 0x0049f000012b7983 */ /* 0x000ea20000300800 */
[----:B0-----:R-:W-:-:S05]  /*a5670*/  PRMT R8, R29, 0x3340, R28 ;  /* 0x000033401d087816 */ /* 0x001fca000000001c */
[----:B------:R0:W-:Y:S04]  /*a5680*/  STL [R1+0x1bc], R8 ;  /* 0x0001bc0801007387 */ /* 0x0001e80000100800 */
[----:B------:R-:W2:Y:S04]  /*a5690*/  LDL.LU R139, [R1+0x4d40] ;  /* 0x004d4000018b7983 */ /* 0x000ea80000300800 */
[----:B------:R-:W2:Y:S04]  /*a56a0*/  LDL.LU R137, [R1+0x5040] ;  /* 0x0050400001897983 */ /* 0x000ea80000300800 */
[----:B------:R-:W2:Y:S01]  /*a56b0*/  LDL.LU R136, [R1+0x4970] ;  /* 0x0049700001887983 */ /* 0x000ea20000300800 */
[----:B------:R-:W-:-:S03]  /*a56c0*/  LOP3.LUT R37, R16, 0xffff, RZ, 0xc0, !PT ;  /* 0x0000ffff10257812 */ /* 0x000fc600078ec0ff */
[----:B------:R-:W2:Y:S01]  /*a56d0*/  LDL.LU R16, [R1+0x5524] ;  /* 0x0055240001107983 */ /* 0x000ea20000300800 */
[----:B------:R-:W-:Y:S02]  /*a56e0*/  PRMT R28, R37, 0x3340, R0 ;  /* 0x00003340251c7816 */ /* 0x000fe40000000000 */
[----:B----4-:R-:W-:Y:S02]  /*a56f0*/  LOP3.LUT R30, R18, 0xffff, RZ, 0xc0, !PT ;  /* 0x0000ffff121e7812 */ /* 0x010fe400078ec0ff */
[----:B------:R-:W4:Y:S01]  /*a5700*/  LDL.LU R18, [R1+0x4d44] ;  /* 0x004d440001127983 */ /* 0x000f220000300800 */
[----:B---3--:R-:W-:-:S03]  /*a5710*/  LOP3.LUT R34, R138, 0xffff, RZ, 0xc0, !PT ;  /* 0x0000ffff8a227812 */ /* 0x008fc600078ec0ff */
[----:B------:R-:W3:Y:S01]  /*a5720*/  LDL.LU R138, [R1+0xd38] ;  /* 0x000d3800018a7983 */ /* 0x000ee20000300800 */
[----:B------:R-:W-:Y:S02]  /*a5730*/  PRMT R29, R34, 0x3340, R30 ;  /* 0x00003340221d7816 */ /* 0x000fe4000000001e */
[----:B------:R-:W-:Y:S02]  /*a5740*/  SHF.R.U32.HI R34, RZ, 0x8, R34 ;  /* 0x00000008ff227819 */ /* 0x000fe40000011622 */
[----:B0-----:R-:W-:Y:S02]  /*a5750*/  PRMT R8, R29, 0x5410, R28 ;  /* 0x000054101d087816 */ /* 0x001fe4000000001c */
[----:B------:R-:W-:Y:S02]  /*a5760*/  SHF.R.U32.HI R29, RZ, 0x8, R30 ;  /* 0x00000008ff1d7819 */ /* 0x000fe4000001161e */
[----:B------:R-:W-:Y:S02]  /*a5770*/  LOP3.LUT R30, R34, 0xffff, RZ, 0xc0, !PT ;  /* 0x0000ffff221e7812 */ /* 0x000fe400078ec0ff */
[----:B------:R-:W-:Y:S01]  /*a5780*/  LOP3.LUT R29, R29, 0xffff, RZ, 0xc0, !PT ;  /* 0x0000ffff1d1d7812 */ /* 0x000fe200078ec0ff */
[----:B------:R0:W-:Y:S01]  /*a5790*/  STL [R1+0x46a8], R8 ;  /* 0x0046a80801007387 */ /* 0x0001e20000100800 */
[----:B------:R-:W-:-:S02]  /*a57a0*/  LOP3.LUT R77, R45, 0xffff, RZ, 0xc0, !PT ;  /* 0x0000ffff2d4d7812 */ /* 0x000fc400078ec0ff */
[----:B------:R-:W-:Y:S02]  /*a57b0*/  LOP3.LUT R76, R44, 0xffff, RZ, 0xc0, !PT ;  /* 0x0000ffff2c4c7812 */ /* 0x000fe400078ec0ff */
        /* <DEDUP_REMOVED lines=8> */
[----:B--2---:R-:W-:Y:S02]  /*a5840*/  LOP3.LUT R44, R43, 0xffff, RZ, 0xc0, !PT ;  /* 0x0000ffff2b2c7812 */ /* 0x004fe400078ec0ff */
[----:B------:R-:W-:Y:S02]  /*a5850*/  LOP3.LUT R43, R136, 0xffff, RZ, 0xc0, !PT ;  /* 0x0000ffff882b7812 */ /* 0x000fe400078ec0ff */
[----:B------:R-:W2:Y:S01]  /*a5860*/  LDL.LU R136, [R1+0x4ffc] ;  /* 0x004ffc0001887983 */ /* 0x000ea20000300800 */
[----:B------:R-:W-:-:S04]  /*a5870*/  SHF.R.U32.HI R28, RZ, 0x8, R40 ;  /* 0x00000008ff1c7819 */ /* 0x000fc80000011628 */
[----:B------:R-:W-:-:S04]  /*a5880*/  LOP3.LUT R28, R28, 0xffff, RZ, 0xc0, !PT ;  /* 0x0000ffff1c1c7812 */ /* 0x000fc800078ec0ff */
[----:B------:R-:W-:Y:S02]  /*a5890*/  PRMT R26, R28, 0x3340, R26 ;  /* 0x000033401c1a7816 */ /* 0x000fe4000000001a */
[----:B------:R-:W-:Y:S02]  /*a58a0*/  SHF.R.U32.HI R28, RZ, 0x8, R37 ;  /* 0x00000008ff1c7819 */ /* 0x000fe40000011625 */
[----:B------:R-:W-:Y:S02]  /*a58b0*/  LOP3.LUT R37, R139, 0xffff, RZ, 0xc0, !PT ;  /* 0x0000ffff8b257812 */ /* 0x000fe400078ec0ff */
[----:B------:R-:W2:Y:S01]  /*a58c0*/  LDL.LU R139, [R1+0x4bc8] ;  /* 0x004bc800018b7983 */ /* 0x000ea20000300800 */
[----:B------:R-:W-:Y:S02]  /*a58d0*/  LOP3.LUT R28, R28, 0xffff, RZ, 0xc0, !PT ;  /* 0x0000ffff1c1c7812 */ /* 0x000fe400078ec0ff */
[----:B------:R-:W-:Y:S02]  /*a58e0*/  LOP3.LUT R42, R42, 0xffff, RZ, 0xc0, !PT ;  /* 0x0000ffff2a2a7812 */ /* 0x000fe400078ec0ff */
[----:B------:R-:W-:-:S02]  /*a58f0*/  PRMT R27, R28, 0x3340, R27 ;  /* 0x000033401c1b7816 */ /* 0x000fc4000000001b */
[----:B------:R-:W-:Y:S02]  /*a5900*/  PRMT R28, R44, 0x3340, R0 ;  /* 0x000033402c1c7816 */ /* 0x000fe40000000000 */
[----:B------:R-:W-:Y:S02]  /*a5910*/  PRMT R29, R42, 0x3340, R37 ;  /* 0x000033402a1d7816 */ /* 0x000fe40000000025 */
[----:B------:R-:W-:Y:S02]  /*a5920*/  LOP3.LUT R40, R137, 0xffff, RZ, 0xc0, !PT ;  /* 0x0000ffff89287812 */ /* 0x000fe400078ec0ff */
[----:B0-----:R-:W-:Y:S02]  /*a5930*/  PRMT R8, R29, 0x5410, R28 ;  /* 0x000054101d087816 */ /* 0x001fe4000000001c */
[----:B------:R-:W-:-:S03]  /*a5940*/  PRMT R28, R43, 0x3340, R0 ;  /* 0x000033402b1c7816 */ /* 0x000fc60000000000 */
[----:B------:R0:W-:Y:S01]  /*a5950*/  STL [R1+0x46a4], R8 ;  /* 0x0046a40801007387 */ /* 0x0001e20000100800 */
[----:B----4-:R-:W-:-:S04]  /*a5960*/  LOP3.LUT R34, R18, 0xffff, RZ, 0xc0, !PT ;  /* 0x0000ffff12227812 */ /* 0x010fc800078ec0ff */
[----:B------:R-:W-:Y:S02]  /*a5970*/  PRMT R29, R40, 0x3340, R34 ;  /* 0x00003340281d7816 */ /* 0x000fe40000000022 */
[----:B---3--:R-:W-:Y:S02]  /*a5980*/  SHF.R.S32.HI R30, RZ, 0x1f, R138 ;  /* 0x0000001fff1e7819 */ /* 0x008fe4000001148a */
[----:B0-----:R-:W-:Y:S02]  /*a5990*/  IADD3 R8, P2, R138, R2, RZ ;  /* 0x000000028a087210 */ /* 0x001fe40007f5e0ff */
[----:B------:R-:W-:Y:S02]  /*a59a0*/  PRMT R10, R29, 0x5410, R28 ;  /* 0x000054101d0a7816 */ /* 0x000fe4000000001c */
[----:B------:R-:W-:Y:S02]  /*a59b0*/  SHF.R.U32.HI R29, RZ, 0x8, R40 ;  /* 0x00000008ff1d7819 */ /* 0x000fe40000011628 */
[----:B------:R-:W-:Y:S01]  /*a59c0*/  SHF.R.U32.HI R28, RZ, 0x8, R34 ;  /* 0x00000008ff1c7819 */ /* 0x000fe20000011622 */
[----:B------:R-:W-:Y:S01]  /*a59d0*/  IMAD.X R9, R30, 0x1, R13, P2 ;  /* 0x000000011e097824 */ /* 0x000fe200010e060d */
[----:B------:R-:W-:Y:S01]  /*a59e0*/  LOP3.LUT R29, R29, 0xffff, RZ, 0xc0, !PT ;  /* 0x0000ffff1d1d7812 */ /* 0x000fe200078ec0ff */
[----:B------:R-:W-:Y:S01]  /*a59f0*/  STL [R1+0x46a0], R10 ;  /* 0x0046a00a01007387 */ /* 0x000fe20000100800 */
[----:B------:R-:W-:-:S03]  /*a5a00*/  LOP3.LUT R28, R28, 0xffff, RZ, 0xc0, !PT ;  /* 0x0000ffff1c1c7812 */ /* 0x000fc600078ec0ff */
[----:B------:R-:W3:Y:S01]  /*a5a10*/  LDL.LU R137, [R1+0x5000] ;  /* 0x0050000001897983 */ /* 0x000ee20000300800 */
[----:B------:R-:W-:-:S03]  /*a5a20*/  SHF.R.U32.HI R42, RZ, 0x8, R42 ;  /* 0x00000008ff2a7819 */ /* 0x000fc6000001162a */
[----:B------:R0:W-:Y:S01]  /*a5a30*/  STL.64 [R1+0x5c0], R8 ;  /* 0x0005c00801007387 */ /* 0x0001e20000100a00 */
[----:B------:R-:W-:-:S03]  /*a5a40*/  SHF.R.U32.HI R34, RZ, 0x8, R37 ;  /* 0x00000008ff227819 */ /* 0x000fc60000011625 */
[----:B------:R-:W4:Y:S01]  /*a5a50*/  LDL.LU R18, [R1+0x4bd4] ;  /* 0x004bd40001127983 */ /* 0x000f220000300800 */
[----:B------:R-:W-:Y:S02]  /*a5a60*/  LOP3.LUT R37, R42, 0xffff, RZ, 0xc0, !PT ;  /* 0x0000ffff2a257812 */ /* 0x000fe400078ec0ff */
[----:B0-----:R-:W-:Y:S02]  /*a5a70*/  PRMT R8, R29, 0x3340, R28 ;  /* 0x000033401d087816 */ /* 0x001fe4000000001c */
[----:B------:R-:W-:-:S03]  /*a5a80*/  LOP3.LUT R34, R34, 0xffff, RZ, 0xc0, !PT ;  /* 0x0000ffff22227812 */ /* 0x000fc600078ec0ff */
[----:B------:R0:W-:Y:S01]  /*a5a90*/  STL [R1+0x1a0], R8 ;  /* 0x0001a00801007387 */ /* 0x0001e20000100800 */
[----:B------:R-:W-:Y:S02]  /*a5aa0*/  PRMT R10, R37, 0x3340, R34 ;  /* 0x00003340250a7816 */ /* 0x000fe40000000022 */
[----:B0-----:R-:W-:-:S03]  /*a5ab0*/  IADD3 R8, P2, R138, R0, RZ ;  /* 0x000000008a087210 */ /* 0x001fc60007f5e0ff */
[----:B------:R-:W-:Y:S02]  /*a5ac0*/  STL [R1+0x19c], R10 ;  /* 0x00019c0a01007387 */ /* 0x000fe40000100800 */
[----:B------:R-:W-:Y:S01]  /*a5ad0*/  IMAD.X R9, R30, 0x1, R7, P2 ;  /* 0x000000011e097824 */ /* 0x000fe200010e0607 */
[----:B------:R-:W-:-:S04]  /*a5ae0*/  LOP3.LUT R42, R15, 0xffff, RZ, 0xc0, !PT ;  /* 0x0000ffff0f2a7812 */ /* 0x000fc800078ec0ff */
[----:B------:R0:W-:Y:S04]  /*a5af0*/  STL.64 [R1+0x5b8], R8 ;  /* 0x0005b80801007387 */ /* 0x0001e80000100a00 */
[----:B------:R-:W4:Y:S04]  /*a5b00*/  LDL.LU R15, [R1+0x5520] ;  /* 0x00552000010f7983 */ /* 0x000f280000300800 */
[----:B------:R-:W4:Y:S04]  /*a5b10*/  LDL.LU R46, [R1+0x504c] ;  /* 0x00504c00012e7983 */ /* 0x000f280000300800 */
[----:B------:R-:W4:Y:S01]  /*a5b20*/  LDL.LU R45, [R1+0x4a60] ;  /* 0x004a6000012d7983 */ /* 0x000f220000300800 */
[----:B--2---:R-:W-:-:S03]  /*a5b30*/  LOP3.LUT R40, R136, 0xffff, RZ, 0xc0, !PT ;  /* 0x0000ffff88287812 */ /* 0x004fc600078ec0ff */
[----:B------:R-:W2:Y:S01]  /*a5b40*/  LDL.LU R136, [R1+0x4d78] ;  /* 0x004d780001887983 */ /* 0x000ea20000300800 */
[----:B------:R-:W-:Y:S02]  /*a5b50*/  PRMT R31, R42, 0x3340, R31 ;  /* 0x000033402a1f7816 */ /* 0x000fe4000000001f */
[----:B0-----:R-:W-:Y:S02]  /*a5b60*/  IADD3 R8, P2, R138, R6, RZ ;  /* 0x000000068a087210 */ /* 0x001fe40007f5e0ff */
[----:B------:R-:W-:-:S04]  /*a5b70*/  LOP3.LUT R37, R139, 0xffff, RZ, 0xc0, !PT ;  /* 0x0000ffff8b257812 */ /* 0x000fc800078ec0ff */
[----:B------:R-:W-:Y:S01]  /*a5b80*/  PRMT R34, R40, 0x3340, R37 ;  /* 0x0000334028227816 */ /* 0x000fe20000000025 */
[----:B------:R-:W-:-:S03]  /*a5b90*/  IMAD.X R9, R30, 0x1, R5, P2 ;  /* 0x000000011e097824 */ /* 0x000fc600010e0605 */
        /* <DEDUP_REMOVED lines=10> */
[----:B------:R-:W2:Y:S01]  /*a5c40*/  LDL.LU R139, [R1+0x5050] ;  /* 0x00505000018b7983 */ /* 0x000ea20000300800 */
[----:B0-----:R-:W-:-:S02]  /*a5c50*/  PRMT R8, R31, 0x3340, R30 ;  /* 0x000033401f087816 */ /* 0x001fc4000000001e */
[----:B---3--:R-:W-:-:S03]  /*a5c60*/  LOP3.LUT R31, R137, 0xffff, RZ, 0xc0, !PT ;  /* 0x0000ffff891f7812 */ /* 0x008fc600078ec0ff */
[----:B------:R0:W-:Y:S04]  /*a5c70*/  STL [R1+0x198], R8 ;  /* 0x0001980801007387 */ /* 0x0001e80000100800 */
[----:B------:R-:W3:Y:S01]  /*a5c80*/  LDL.LU R138, [R1+0x4a74] ;  /* 0x004a7400018a7983 */ /* 0x000ee20000300800 */
[----:B----4-:R-:W-:-:S03]  /*a5c90*/  LOP3.LUT R30, R18, 0xffff, RZ, 0xc0, !PT ;  /* 0x0000ffff121e7812 */ /* 0x010fc600078ec0ff */
[----:B------:R-:W4:Y:S01]  /*a5ca0*/  LDL.LU R137, [R1+0x4d88] ;  /* 0x004d880001897983 */ /* 0x000f220000300800 */
[----:B------:R-:W-:Y:S02]  /*a5cb0*/  SHF.R.U32.HI R34, RZ, 0x8, R31 ;  /* 0x00000008ff227819 */ /* 0x000fe4000001161f */
[--C-:B------:R-:W-:Y:S01]  /*a5cc0*/  PRMT R87, R31, 0x3340, R30.reuse ;  /* 0x000033401f577816 */ /* 0x100fe2000000001e */
[----:B------:R-:W4:Y:S01]  /*a5cd0*/  LDL.LU R18, [R1+0xd3c] ;  /* 0x000d3c0001127983 */ /* 0x000f220000300800 */
[----:B------:R-:W-:Y:S02]  /*a5ce0*/  SHF.R.U32.HI R31, RZ, 0x8, R30 ;  /* 0x00000008ff1f7819 */ /* 0x000fe4000001161e */
[----:B------:R-:W-:Y:S02]  /*a5cf0*/  LOP3.LUT R34, R34, 0xffff, RZ, 0xc0, !PT ;  /* 0x0000ffff22227812 */ /* 0x000fe400078ec0ff */
[----:B------:R-:W-:-:S04]  /*a5d00*/  LOP3.LUT R31, R31, 0xffff, RZ, 0xc0, !PT ;  /* 0x0000ffff1f1f7812 */ /* 0x000fc800078ec0ff */
[----:B0-----:R-:W-:Y:S02]  /*a5d10*/  PRMT R8, R34, 0x3340, R31 ;  /* 0x0000334022087816 */ /* 0x001fe4000000001f */
[----:B------:R-:W-:-:S03]  /*a5d20*/  LOP3.LUT R75, R17, 0xffff, RZ, 0xc0, !PT ;  /* 0x0000ffff114b7812 */ /* 0x000fc600078ec0ff */
[----:B------:R0:W-:Y:S01]  /*a5d30*/  STL [R1+0x194], R8 ;  /* 0x0001940801007387 */ /* 0x0001e20000100800 */
[----:B--2---:R-:W-:-:S03]  /*a5d40*/  LOP3.LUT R37, R136, 0xffff, RZ, 0xc0, !PT ;  /* 0x0000ffff88257812 */ /* 0x004fc600078ec0ff */
[----:B------:R-:W2:Y:S04]  /*a5d50*/  LDL.LU R136, [R1+0x5014] ;  /* 0x0050140001887983 */ /* 0x000ea80000300800 */
[----:B------:R-:W2:Y:S01]  /*a5d60*/  LDL.LU R17, [R1+0x4c18] ;  /* 0x004c180001117983 */ /* 0x000ea20000300800 */
[----:B------:R-:W-:Y:S02]  /*a5d70*/  SHF.R.U32.HI R42, RZ, 0x8, R42 ;  /* 0x00000008ff2a7819 */ /* 0x000fe4000001162a */
[----:B------:R-:W-:Y:S02]  /*a5d80*/  LOP3.LUT R40, R46, 0xffff, RZ, 0xc0, !PT ;  /* 0x0000ffff2e287812 */ /* 0x000fe400078ec0ff */
[----:B------:R-:W-:Y:S02]  /*a5d90*/  LOP3.LUT R30, R42, 0xffff, RZ, 0xc0, !PT ;  /* 0x0000ffff2a1e7812 */ /* 0x000fe400078ec0ff */
[----:B------:R-:W-:-:S02]  /*a5da0*/  LOP3.LUT R42, R45, 0xffff, RZ, 0xc0, !PT ;  /* 0x0000ffff2d2a7812 */ /* 0x000fc400078ec0ff */
[----:B------:R-:W-:Y:S02]  /*a5db0*/  PRMT R34, R40, 0x3340, R37 ;  /* 0x0000334028227816 */ /* 0x000fe40000000025 */
[----:B------:R-:W-:Y:S02]  /*a5dc0*/  PRMT R31, R42, 0x3340, R0 ;  /* 0x000033402a1f7816 */ /* 0x000fe40000000000 */
[----:B------:R-:W-:Y:S02]  /*a5dd0*/  SHF.R.U32.HI R40, RZ, 0x8, R40 ;  /* 0x00000008ff287819 */ /* 0x000fe40000011628 */
[----:B0-----:R-:W-:Y:S02]  /*a5de0*/  PRMT R8, R34, 0x5410, R31 ;  /* 0x0000541022087816 */ /* 0x001fe4000000001f */
[----:B------:R-:W-:Y:S02]  /*a5df0*/  SHF.R.U32.HI R34, RZ, 0x8, R37 ;  /* 0x00000008ff227819 */ /* 0x000fe40000011625 */
[----:B------:R-:W-:-:S02]  /*a5e00*/  LOP3.LUT R37, R40, 0xffff, RZ, 0xc0, !PT ;  /* 0x0000ffff28257812 */ /* 0x000fc400078ec0ff */
[----:B------:R-:W-:Y:S01]  /*a5e10*/  LOP3.LUT R34, R34, 0xffff, RZ, 0xc0, !PT ;  /* 0x0000ffff22227812 */ /* 0x000fe200078ec0ff */
[----:B------:R0:W-:Y:S01]  /*a5e20*/  STL [R1+0x4698], R8 ;  /* 0x0046980801007387 */ /* 0x0001e20000100800 */
[----:B------:R-:W-:Y:S02]  /*a5e30*/  SHF.R.U32.HI R28, RZ, 0x8, R44 ;  /* 0x00000008ff1c7819 */ /* 0x000fe4000001162c */
[----:B0-----:R-:W-:-:S05]  /*a5e40*/  PRMT R8, R37, 0x3340, R34 ;  /* 0x0000334025087816 */ /* 0x001fca0000000022 */
[----:B------:R0:W-:Y:S01]  /*a5e50*/  STL [R1+0x178], R8 ;  /* 0x0001780801007387 */ /* 0x0001e20000100800 */
[----:B------:R-:W-:Y:S02]  /*a5e60*/  LOP3.LUT R40, R139, 0xffff, RZ, 0xc0, !PT ;  /* 0x0000ffff8b287812 */ /* 0x000fe400078ec0ff */
[----:B---3--:R-:W-:Y:S02]  /*a5e70*/  LOP3.LUT R44, R138, 0xffff, RZ, 0xc0, !PT ;  /* 0x0000ffff8a2c7812 */ /* 0x008fe400078ec0ff */
[----:B----4-:R-:W-:Y:S02]  /*a5e80*/  LOP3.LUT R37, R137, 0xffff, RZ, 0xc0, !PT ;  /* 0x0000ffff89257812 */ /* 0x010fe400078ec0ff */
[----:B------:R-:W-:Y:S02]  /*a5e90*/  PRMT R32, R44, 0x3340, R32 ;  /* 0x000033402c207816 */ /* 0x000fe40000000020 */
[----:B------:R-:W-:Y:S02]  /*a5ea0*/  PRMT R34, R40, 0x3340, R37 ;  /* 0x0000334028227816 */ /* 0x000fe40000000025 */
[----:B0-----:R-:W-:-:S02]  /*a5eb0*/  IADD3 R8, P2, R18, R2, RZ ;  /* 0x0000000212087210 */ /* 0x001fc40007f5e0ff */
[----:B------:R-:W-:Y:S02]  /*a5ec0*/  PRMT R10, R34, 0x5410, R32 ;  /* 0x00005410220a7816 */ /* 0x000fe40000000020 */
[----:B------:R-:W-:Y:S02]  /*a5ed0*/  SHF.R.S32.HI R34, RZ, 0x1f, R18 ;  /* 0x0000001fff227819 */ /* 0x000fe40000011412 */
[----:B------:R-:W-:Y:S02]  /*a5ee0*/  SHF.R.U32.HI R40, RZ, 0x8, R40 ;  /* 0x00000008ff287819 */ /* 0x000fe40000011628 */
[----:B------:R-:W-:Y:S01]  /*a5ef0*/  SHF.R.U32.HI R37, RZ, 0x8, R37 ;  /* 0x00000008ff257819 */ /* 0x000fe20000011625 */
[----:B------:R-:W-:Y:S01]  /*a5f00*/  IMAD.X R9, R34, 0x1, R13, P2 ;  /* 0x0000000122097824 */ /* 0x000fe200010e060d */
[----:B------:R-:W-:Y:S02]  /*a5f10*/  LOP3.LUT R40, R40, 0xffff, RZ, 0xc0, !PT ;  /* 0x0000ffff28287812 */ /* 0x000fe400078ec0ff */
[----:B------:R-:W-:Y:S01]  /*a5f20*/  LOP3.LUT R37, R37, 0xffff, RZ, 0xc0, !PT ;  /* 0x0000ffff25257812 */ /* 0x000fe200078ec0ff */
[----:B------:R-:W-:Y:S01]  /*a5f30*/  STL [R1+0x4694], R10 ;  /* 0x0046940a01007387 */ /* 0x000fe20000100800 */
[----:B------:R-:W-:-:S03]  /*a5f40*/  SHF.R.U32.HI R29, RZ, 0x8, R43 ;  /* 0x00000008ff1d7819 */ /* 0x000fc6000001162b */
[----:B------:R0:W-:Y:S01]  /*a5f50*/  STL.64 [R1+0x5a0], R8 ;  /* 0x0005a00801007387 */ /* 0x0001e20000100a00 */
[----:B------:R-:W-:-:S03]  /*a5f60*/  SHF.R.U32.HI R32, RZ, 0x8, R42 ;  /* 0x00000008ff207819 */ /* 0x000fc6000001162a */
[----:B------:R-:W3:Y:S01]  /*a5f70*/  LDL.LU R46, [R1+0x5018] ;  /* 0x00501800012e7983 */ /* 0x000ee20000300800 */
[----:B0-----:R-:W-:Y:S02]  /*a5f80*/  PRMT R8, R40, 0x3340, R37 ;  /* 0x0000334028087816 */ /* 0x001fe40000000025 */
[----:B------:R-:W-:-:S03]  /*a5f90*/  LOP3.LUT R40, R15, 0xffff, RZ, 0xc0, !PT ;  /* 0x0000ffff0f287812 */ /* 0x000fc600078ec0ff */
[----:B------:R0:W-:Y:S01]  /*a5fa0*/  STL [R1+0x174], R8 ;  /* 0x0001740801007387 */ /* 0x0001e20000100800 */
[----:B------:R-:W-:-:S03]  /*a5fb0*/  PRMT R33, R40, 0x3340, R33 ;  /* 0x0000334028217816 */ /* 0x000fc60000000021 */
[----:B------:R-:W4:Y:S04]  /*a5fc0*/  LDL.LU R45, [R1+0x4c38] ;  /* 0x004c3800012d7983 */ /* 0x000f280000300800 */
[----:B------:R-:W4:Y:S01]  /*a5fd0*/  LDL.LU R139, [R1+0x505c] ;  /* 0x00505c00018b7983 */ /* 0x000f220000300800 */
[----:B0-----:R-:W-:-:S05]  /*a5fe0*/  IADD3 R8, P2, R18, R0, RZ ;  /* 0x0000000012087210 */ /* 0x001fca0007f5e0ff */
[----:B------:R-:W-:Y:S01]  /*a5ff0*/  IMAD.X R9, R34, 0x1, R7, P2 ;  /* 0x0000000122097824 */ /* 0x000fe200010e0607 */
[----:B------:R-:W-:Y:S02]  /*a6000*/  LOP3.LUT R130, R16, 0xffff, RZ, 0xc0, !PT ;  /* 0x0000ffff10827812 */ /* 0x000fe400078ec0ff */
[----:B--2---:R-:W-:Y:S02]  /*a6010*/  LOP3.LUT R43, R136, 0xffff, RZ, 0xc0, !PT ;  /* 0x0000ffff882b7812 */ /* 0x004fe400078ec0ff */
[----:B------:R-:W2:Y:S01]  /*a6020*/  LDL.LU R136, [R1+0x4acc] ;  /* 0x004acc0001887983 */ /* 0x000ea20000300800 */
[----:B------:R-:W-:-:S03]  /*a6030*/  LOP3.LUT R42, R17, 0xffff, RZ, 0xc0, !PT ;  /* 0x0000ffff112a7812 */ /* 0x000fc600078ec0ff */
[----:B------:R-:W2:Y:S01]  /*a6040*/  LDL.LU R15, [R1+0x551c] ;  /* 0x00551c00010f7983 */ /* 0x000ea20000300800 */
[----:B------:R-:W-:-:S03]  /*a6050*/  PRMT R37, R43, 0x3340, R42 ;  /* 0x000033402b257816 */ /* 0x000fc6000000002a */
[----:B------:R-:W2:Y:S01]  /*a6060*/  LDL.LU R17, [R1+0x4da8] ;  /* 0x004da80001117983 */ /* 0x000ea20000300800 */
[----:B------:R-:W-:Y:S02]  /*a6070*/  PRMT R10, R37, 0x5410, R33 ;  /* 0x00005410250a7816 */ /* 0x000fe40000000021 */
[----:B------:R-:W-:Y:S02]  /*a6080*/  SHF.R.U32.HI R37, RZ, 0x8, R43 ;  /* 0x00000008ff257819 */ /* 0x000fe4000001162b */
[----:B------:R-:W-:Y:S01]  /*a6090*/  SHF.R.U32.HI R33, RZ, 0x8, R42 ;  /* 0x00000008ff217819 */ /* 0x000fe2000001162a */
[----:B------:R0:W-:Y:S01]  /*a60a0*/  STL [R1+0x4690], R10 ;  /* 0x0046900a01007387 */ /* 0x0001e20000100800 */
[----:B------:R-:W-:Y:S02]  /*a60b0*/  LOP3.LUT R37, R37, 0xffff, RZ, 0xc0, !PT ;  /* 0x0000ffff25257812 */ /* 0x000fe400078ec0ff */
[----:B------:R-:W-:Y:S01]  /*a60c0*/  LOP3.LUT R33, R33, 0xffff, RZ, 0xc0, !PT ;  /* 0x0000ffff21217812 */ /* 0x000fe200078ec0ff */
[----:B------:R1:W-:Y:S03]  /*a60d0*/  STL.64 [R1+0x598], R8 ;  /* 0x0005980801007387 */ /* 0x0003e60000100a00 */
[----:B0-----:R-:W-:-:S02]  /*a60e0*/  PRMT R10, R37, 0x3340, R33 ;  /* 0x00003340250a7816 */ /* 0x001fc40000000021 */
[----:B-1----:R-:W-:-:S03]  /*a60f0*/  IADD3 R8, P2, R18, R6, RZ ;  /* 0x0000000612087210 */ /* 0x002fc60007f5e0ff */
[----:B------:R-:W-:Y:S02]  /*a6100*/  STL [R1+0x170], R10 ;  /* 0x0001700a01007387 */ /* 0x000fe40000100800 */
[----:B------:R-:W-:-:S05]  /*a6110*/  IMAD.X R9, R34, 0x1, R5, P2 ;  /* 0x0000000122097824 */ /* 0x000fca00010e0605 */
[----:B------:R0:W-:Y:S04]  /*a6120*/  STL.64 [R1+0x590], R8 ;  /* 0x0005900801007387 */ /* 0x0001e80000100a00 */
[----:B------:R-:W2:Y:S04]  /*a6130*/  LDL.LU R138, [R1+0x5020] ;  /* 0x00502000018a7983 */ /* 0x000ea80000300800 */
[----:B------:R-:W2:Y:S01]  /*a6140*/  LDL.LU R137, [R1+0x4c78] ;  /* 0x004c780001897983 */ /* 0x000ea20000300800 */
[----:B0-----:R-:W-:-:S03]  /*a6150*/  IADD3 R8, P2, R18, R4, RZ ;  /* 0x0000000412087210 */ /* 0x001fc60007f5e0ff */
[----:B------:R-:W2:Y:S02]  /*a6160*/  LDL.LU R18, [R1+0xd40] ;  /* 0x000d400001127983 */ /* 0x000ea40000300800 */
[----:B------:R-:W-:-:S05]  /*a6170*/  IMAD.X R9, R34, 0x1, R3, P2 ;  /* 0x0000000122097824 */ /* 0x000fca00010e0603 */
[----:B------:R0:W-:Y:S04]  /*a6180*/  STL.64 [R1+0x588], R8 ;  /* 0x0005880801007387 */ /* 0x0001e80000100a00 */
[----:B------:R-:W2:Y:S01]  /*a6190*/  LDL.LU R16, [R1+0x5518] ;  /* 0x0055180001107983 */ /* 0x000ea20000300800 */
[----:B------:R-:W-:Y:S02]  /*a61a0*/  SHF.R.U32.HI R40, RZ, 0x8, R40 ;  /* 0x00000008ff287819 */ /* 0x000fe40000011628 */
[----:B------:R-:W-:Y:S02]  /*a61b0*/  SHF.R.U32.HI R34, RZ, 0x8, R44 ;  /* 0x00000008ff227819 */ /* 0x000fe4000001162c */
[----:B------:R-:W-:Y:S02]  /*a61c0*/  LOP3.LUT R40, R40, 0xffff, RZ, 0xc0, !PT ;  /* 0x0000ffff28287812 */ /* 0x000fe400078ec0ff */
[----:B------:R-:W-:-:S02]  /*a61d0*/  PRMT R35, R130, 0x3340, R35 ;  /* 0x0000334082237816 */ /* 0x000fc40000000023 */
[----:B------:R-:W-:Y:S02]  /*a61e0*/  PRMT R33, R40, 0x3340, R0 ;  /* 0x0000334028217816 */ /* 0x000fe40000000000 */
[----:B---3--:R-:W-:Y:S02]  /*a61f0*/  LOP3.LUT R44, R46, 0xffff, RZ, 0xc0, !PT ;  /* 0x0000ffff2e2c7812 */ /* 0x008fe400078ec0ff */
[----:B----4-:R-:W-:-:S04]  /*a6200*/  LOP3.LUT R42, R45, 0xffff, RZ, 0xc0, !PT ;  /* 0x0000ffff2d2a7812 */ /* 0x010fc800078ec0ff */
[----:B------:R-:W-:Y:S02]  /*a6210*/  PRMT R37, R44, 0x3340, R42 ;  /* 0x000033402c257816 */ /* 0x000fe4000000002a */
[----:B------:R-:W-:Y:S02]  /*a6220*/  LOP3.LUT R43, R139, 0xffff, RZ, 0xc0, !PT ;  /* 0x0000ffff8b2b7812 */ /* 0x000fe400078ec0ff */
[----:B0-----:R-:W-:-:S05]  /*a6230*/  PRMT R8, R37, 0x5410, R35 ;  /* 0x0000541025087816 */ /* 0x001fca0000000023 */
[----:B------:R0:W-:Y:S01]  /*a6240*/  STL [R1+0x468c], R8 ;  /* 0x00468c0801007387 */ /* 0x0001e20000100800 */
[----:B--2---:R-:W-:-:S03]  /*a6250*/  LOP3.LUT R45, R136, 0xffff, RZ, 0xc0, !PT ;  /* 0x0000ffff882d7812 */ /* 0x004fc600078ec0ff */
[----:B------:R-:W2:Y:S01]  /*a6260*/  LDL.LU R136, [R1+0x5060] ;  /* 0x0050600001887983 */ /* 0x000ea20000300800 */
[----:B------:R-:W-:Y:S02]  /*a6270*/  PRMT R35, R45, 0x3340, R0 ;  /* 0x000033402d237816 */ /* 0x000fe40000000000 */
[----:B------:R-:W-:Y:S02]  /*a6280*/  LOP3.LUT R40, R17, 0xffff, RZ, 0xc0, !PT ;  /* 0x0000ffff11287812 */ /* 0x000fe400078ec0ff */
[----:B------:R-:W3:Y:S02]  /*a6290*/  LDL.LU R17, [R1+0x4dc0] ;  /* 0x004dc00001117983 */ /* 0x000ee40000300800 */
[--C-:B------:R-:W-:Y:S02]  /*a62a0*/  PRMT R37, R43, 0x3340, R40.reuse ;  /* 0x000033402b257816 */ /* 0x100fe40000000028 */
[----:B------:R-:W-:Y:S02]  /*a62b0*/  SHF.R.U32.HI R40, RZ, 0x8, R40 ;  /* 0x00000008ff287819 */ /* 0x000fe40000011628 */
[----:B0-----:R-:W-:-:S02]  /*a62c0*/  PRMT R8, R37, 0x5410, R35 ;  /* 0x0000541025087816 */ /* 0x001fc40000000023 */
[----:B------:R-:W-:Y:S02]  /*a62d0*/  SHF.R.U32.HI R37, RZ, 0x8, R44 ;  /* 0x00000008ff257819 */ /* 0x000fe4000001162c */
[----:B------:R-:W-:Y:S02]  /*a62e0*/  SHF.R.U32.HI R35, RZ, 0x8, R42 ;  /* 0x00000008ff237819 */ /* 0x000fe4000001162a */
[----:B------:R-:W-:Y:S02]  /*a62f0*/  SHF.R.U32.HI R42, RZ, 0x8, R43 ;  /* 0x00000008ff2a7819 */ /* 0x000fe4000001162b */
[----:B------:R-:W-:Y:S02]  /*a6300*/  LOP3.LUT R37, R37, 0xffff, RZ, 0xc0, !PT ;  /* 0x0000ffff25257812 */ /* 0x000fe400078ec0ff */
[----:B------:R-:W-:Y:S02]  /*a6310*/  LOP3.LUT R35, R35, 0xffff, RZ, 0xc0, !PT ;  /* 0x0000ffff23237812 */ /* 0x000fe400078ec0ff */
[----:B------:R-:W-:-:S02]  /*a6320*/  LOP3.LUT R42, R42, 0xffff, RZ, 0xc0, !PT ;  /* 0x0000ffff2a2a7812 */ /* 0x000fc400078ec0ff */
[----:B------:R-:W-:Y:S01]  /*a6330*/  LOP3.LUT R40, R40, 0xffff, RZ, 0xc0, !PT ;  /* 0x0000ffff28287812 */ /* 0x000fe200078ec0ff */
[----:B------:R0:W-:Y:S01]  /*a6340*/  STL [R1+0x4688], R8 ;  /* 0x0046880801007387 */ /* 0x0001e20000100800 */
[----:B------:R-:W-:-:S05]  /*a6350*/  PRMT R222, R37, 0x3340, R35 ;  /* 0x0000334025de7816 */ /* 0x000fca0000000023 */
[----:B------:R-:W-:Y:S01]  /*a6360*/  STL [R1+0x5414], R222 ;  /* 0x005414de01007387 */ /* 0x000fe20000100800 */
[----:B0-----:R-:W-:-:S05]  /*a6370*/  PRMT R8, R42, 0x3340, R40 ;  /* 0x000033402a087816 */ /* 0x001fca0000000028 */
[----:B------:R0:W-:Y:S01]  /*a6380*/  STL [R1+0x158], R8 ;  /* 0x0001580801007387 */ /* 0x0001e20000100800 */
[----:B------:R-:W-:-:S03]  /*a6390*/  LOP3.LUT R44, R16, 0xffff, RZ, 0xc0, !PT ;  /* 0x0000ffff102c7812 */ /* 0x000fc600078ec0ff */
[----:B------:R-:W4:Y:S01]  /*a63a0*/  LDL.LU R16, [R1+0x5514] ;  /* 0x0055140001107983 */ /* 0x000f220000300800 */
[----:B------:R-:W-:Y:S02]  /*a63b0*/  LOP3.LUT R42, R138, 0xffff, RZ, 0xc0, !PT ;  /* 0x0000ffff8a2a7812 */ /* 0x000fe400078ec0ff */
[----:B------:R-:W-:Y:S02]  /*a63c0*/  LOP3.LUT R40, R137, 0xffff, RZ, 0xc0, !PT ;  /* 0x0000ffff89287812 */ /* 0x000fe400078ec0ff */
        /* <DEDUP_REMOVED lines=12> */
[----:B------:R0:W-:Y:S04]  /*a6490*/  STL.64 [R1+0x580], R8 ;  /* 0x0005800801007387 */ /* 0x0001e80000100a00 */
[----:B------:R-:W4:Y:S01]  /*a64a0*/  LDL.LU R47, [R1+0x5028] ;  /* 0x00502800012f7983 */ /* 0x000f220000300800 */
[----:B0-----:R-:W-:-:S05]  /*a64b0*/  PRMT R8, R42, 0x3340, R40 ;  /* 0x000033402a087816 */ /* 0x001fca0000000028 */
[----:B------:R0:W-:Y:S04]  /*a64c0*/  STL [R1+0x154], R8 ;  /* 0x0001540801007387 */ /* 0x0001e80000100800 */
[----:B------:R-:W4:Y:S04]  /*a64d0*/  LDL.LU R46, [R1+0x4cb8] ;  /* 0x004cb800012e7983 */ /* 0x000f280000300800 */
[----:B------:R-:W4:Y:S01]  /*a64e0*/  LDL.LU R138, [R1+0x5068] ;  /* 0x00506800018a7983 */ /* 0x000f220000300800 */
[----:B0-----:R-:W-:-:S05]  /*a64f0*/  IADD3 R8, P2, R18, R0, RZ ;  /* 0x0000000012087210 */ /* 0x001fca0007f5e0ff */
[----:B------:R-:W-:Y:S01]  /*a6500*/  IMAD.X R9, R37, 0x1, R7, P2 ;  /* 0x0000000125097824 */ /* 0x000fe200010e0607 */
[----:B--2---:R-:W-:Y:S02]  /*a6510*/  LOP3.LUT R43, R136, 0xffff, RZ, 0xc0, !PT ;  /* 0x0000ffff882b7812 */ /* 0x004fe400078ec0ff */
[----:B---3--:R-:W-:-:S04]  /*a6520*/  LOP3.LUT R42, R17, 0xffff, RZ, 0xc0, !PT ;  /* 0x0000ffff112a7812 */ /* 0x008fc800078ec0ff */
[----:B------:R-:W-:Y:S02]  /*a6530*/  PRMT R40, R43, 0x3340, R42 ;  /* 0x000033402b287816 */ /* 0x000fe4000000002a */
[----:B------:R-:W-:Y:S02]  /*a6540*/  SHF.R.U32.HI R43, RZ, 0x8, R43 ;  /* 0x00000008ff2b7819 */ /* 0x000fe4000001162b */
[----:B----4-:R-:W-:Y:S02]  /*a6550*/  LOP3.LUT R45, R16, 0xffff, RZ, 0xc0, !PT ;  /* 0x0000ffff102d7812 */ /* 0x010fe400078ec0ff */
[----:B------:R-:W2:Y:S02]  /*a6560*/  LDL.LU R16, [R1+0x5510] ;  /* 0x0055100001107983 */ /* 0x000ea40000300800 */
[----:B------:R-:W-:Y:S02]  /*a6570*/  PRMT R36, R45, 0x3340, R36 ;  /* 0x000033402d247816 */ /* 0x000fe40000000024 */
[----:B------:R-:W3:Y:S02]  /*a6580*/  LDL.LU R17, [R1+0x4dd0] ;  /* 0x004dd00001117983 */ /* 0x000ee40000300800 */
[----:B------:R-:W-:-:S02]  /*a6590*/  PRMT R10, R40, 0x5410, R36 ;  /* 0x00005410280a7816 */ /* 0x000fc40000000024 */
[----:B------:R-:W-:-:S03]  /*a65a0*/  SHF.R.U32.HI R40, RZ, 0x8, R42 ;  /* 0x00000008ff287819 */ /* 0x000fc6000001162a */
[----:B------:R0:W-:Y:S01]  /*a65b0*/  STL [R1+0x4680], R10 ;  /* 0x0046800a01007387 */ /* 0x0001e20000100800 */
[----:B------:R-:W-:Y:S02]  /*a65c0*/  LOP3.LUT R42, R43, 0xffff, RZ, 0xc0, !PT ;  /* 0x0000ffff2b2a7812 */ /* 0x000fe400078ec0ff */
[----:B------:R-:W-:Y:S01]  /*a65d0*/  LOP3.LUT R40, R40, 0xffff, RZ, 0xc0, !PT ;  /* 0x0000ffff28287812 */ /* 0x000fe200078ec0ff */
[----:B------:R1:W-:Y:S03]  /*a65e0*/  STL.64 [R1+0x578], R8 ;  /* 0x0005780801007387 */ /* 0x0003e60000100a00 */
[----:B0-----:R-:W-:Y:S02]  /*a65f0*/  PRMT R10, R42, 0x3340, R40 ;  /* 0x000033402a0a7816 */ /* 0x001fe40000000028 */
[----:B-1----:R-:W-:-:S03]  /*a6600*/  IADD3 R8, P2, R18, R6, RZ ;  /* 0x0000000612087210 */ /* 0x002fc60007f5e0ff */
[----:B------:R-:W-:Y:S02]  /*a6610*/  STL [R1+0x150], R10 ;  /* 0x0001500a01007387 */ /* 0x000fe40000100800 */
[----:B------:R-:W-:-:S05]  /*a6620*/  IMAD.X R9, R37, 0x1, R5, P2 ;  /* 0x0000000125097824 */ /* 0x000fca00010e0605 */
[----:B------:R0:W-:Y:S04]  /*a6630*/  STL.64 [R1+0x570], R8 ;  /* 0x0005700801007387 */ /* 0x0001e80000100a00 */
[----:B------:R-:W4:Y:S04]  /*a6640*/  LDL.LU R139, [R1+0x5070] ;  /* 0x00507000018b7983 */ /* 0x000f280000300800 */
[----:B------:R-:W4:Y:S01]  /*a6650*/  LDL.LU R136, [R1+0x4b68] ;  /* 0x004b680001887983 */ /* 0x000f220000300800 */
[----:B0-----:R-:W-:-:S03]  /*a6660*/  IADD3 R8, P2, R18, R4, RZ ;  /* 0x0000000412087210 */ /* 0x001fc60007f5e0ff */
[----:B------:R-:W4:Y:S02]  /*a6670*/  LDL.LU R18, [R1+0x4de4] ;  /* 0x004de40001127983 */ /* 0x000f240000300800 */
[----:B------:R-:W-:-:S05]  /*a6680*/  IMAD.X R9, R37, 0x1, R3, P2 ;  /* 0x0000000125097824 */ /* 0x000fca00010e0603 */
[----:B------:R0:W-:Y:S04]  /*a6690*/  STL.64 [R1+0x568], R8 ;  /* 0x0005680801007387 */ /* 0x0001e80000100a00 */
[----:B------:R-:W4:Y:S01]  /*a66a0*/  LDL.LU R137, [R1+0xd44] ;  /* 0x000d440001897983 */ /* 0x000f220000300800 */
[----:B------:R-:W-:Y:S02]  /*a66b0*/  SHF.R.U32.HI R37, RZ, 0x8, R45 ;  /* 0x00000008ff257819 */ /* 0x000fe4000001162d */
[----:B------:R-:W-:Y:S02]  /*a66c0*/  LOP3.LUT R45, R47, 0xffff, RZ, 0xc0, !PT ;  /* 0x0000ffff2f2d7812 */ /* 0x000fe400078ec0ff */
[----:B------:R-:W-:Y:S02]  /*a66d0*/  LOP3.LUT R131, R15, 0xffff, RZ, 0xc0, !PT ;  /* 0x0000ffff0f837812 */ /* 0x000fe400078ec0ff */
[----:B------:R-:W-:Y:S01]  /*a66e0*/  LOP3.LUT R43, R46, 0xffff, RZ, 0xc0, !PT ;  /* 0x0000ffff2e2b7812 */ /* 0x000fe200078ec0ff */
[----:B------:R-:W4:Y:S01]  /*a66f0*/  LDL.LU R15, [R1+0x550c] ;  /* 0x00550c00010f7983 */ /* 0x000f220000300800 */
[----:B------:R-:W-:-:S02]  /*a6700*/  SHF.R.U32.HI R36, RZ, 0x8, R44 ;  /* 0x00000008ff247819 */ /* 0x000fc4000001162c */
[----:B------:R-:W-:Y:S02]  /*a6710*/  LOP3.LUT R44, R138, 0xffff, RZ, 0xc0, !PT ;  /* 0x0000ffff8a2c7812 */ /* 0x000fe400078ec0ff */
[----:B------:R-:W-:Y:S01]  /*a6720*/  PRMT R38, R131, 0x3340, R38 ;  /* 0x0000334083267816 */ /* 0x000fe20000000026 */
[----:B------:R-:W4:Y:S01]  /*a6730*/  LDL.LU R138, [R1+0x5034] ;  /* 0x00503400018a7983 */ /* 0x000f220000300800 */
[----:B------:R-:W-:-:S04]  /*a6740*/  PRMT R40, R45, 0x3340, R43 ;  /* 0x000033402d287816 */ /* 0x000fc8000000002b */
[----:B0-----:R-:W-:Y:S02]  /*a6750*/  PRMT R8, R40, 0x5410, R38 ;  /* 0x0000541028087816 */ /* 0x001fe40000000026 */
[----:B--2---:R-:W-:Y:S02]  /*a6760*/  LOP3.LUT R46, R16, 0xffff, RZ, 0xc0, !PT ;  /* 0x0000ffff102e7812 */ /* 0x004fe400078ec0ff */
[----:B------:R-:W2:Y:S01]  /*a6770*/  LDL.LU R16, [R1+0x4cf4] ;  /* 0x004cf40001107983 */ /* 0x000ea20000300800 */
[----:B---3--:R-:W-:Y:S02]  /*a6780*/  LOP3.LUT R42, R17, 0xffff, RZ, 0xc0, !PT ;  /* 0x0000ffff112a7812 */ /* 0x008fe400078ec0ff */
[----:B------:R-:W-:Y:S02]  /*a6790*/  PRMT R38, R46, 0x3340, R0 ;  /* 0x000033402e267816 */ /* 0x000fe40000000000 */
[--C-:B------:R-:W-:Y:S02]  /*a67a0*/  PRMT R40, R44, 0x3340, R42.reuse ;  /* 0x000033402c287816 */ /* 0x100fe4000000002a */
[----:B------:R-:W-:-:S02]  /*a67b0*/  SHF.R.U32.HI R42, RZ, 0x8, R42 ;  /* 0x00000008ff2a7819 */ /* 0x000fc4000001162a */
[----:B------:R-:W-:Y:S02]  /*a67c0*/  PRMT R17, R40, 0x5410, R38 ;  /* 0x0000541028117816 */ /* 0x000fe40000000026 */
[----:B------:R-:W-:Y:S02]  /*a67d0*/  SHF.R.U32.HI R38, RZ, 0x8, R43 ;  /* 0x00000008ff267819 */ /* 0x000fe4000001162b */
[----:B------:R-:W-:Y:S02]  /*a67e0*/  SHF.R.U32.HI R43, RZ, 0x8, R44 ;  /* 0x00000008ff2b7819 */ /* 0x000fe4000001162c */
[----:B------:R-:W-:Y:S02]  /*a67f0*/  SHF.R.U32.HI R40, RZ, 0x8, R45 ;  /* 0x00000008ff287819 */ /* 0x000fe4000001162d */
[----:B------:R-:W-:Y:S02]  /*a6800*/  LOP3.LUT R43, R43, 0xffff, RZ, 0xc0, !PT ;  /* 0x0000ffff2b2b7812 */ /* 0x000fe400078ec0ff */
[----:B------:R-:W-:Y:S01]  /*a6810*/  LOP3.LUT R42, R42, 0xffff, RZ, 0xc0, !PT ;  /* 0x0000ffff2a2a7812 */ /* 0x000fe200078ec0ff */
[----:B------:R0:W-:Y:S01]  /*a6820*/  STL [R1+0x4670], R8 ;  /* 0x0046700801007387 */ /* 0x0001e20000100800 */
[----:B------:R-:W-:-:S02]  /*a6830*/  LOP3.LUT R40, R40, 0xffff, RZ, 0xc0, !PT ;  /* 0x0000ffff28287812 */ /* 0x000fc400078ec0ff */
[----:B------:R-:W-:-:S04]  /*a6840*/  LOP3.LUT R38, R38, 0xffff, RZ, 0xc0, !PT ;  /* 0x0000ffff26267812 */ /* 0x000fc800078ec0ff */
[----:B------:R-:W-:Y:S02]  /*a6850*/  PRMT R9, R40, 0x3340, R38 ;  /* 0x0000334028097816 */ /* 0x000fe40000000026 */
[----:B0-----:R-:W-:Y:S01]  /*a6860*/  PRMT R8, R43, 0x3340, R42 ;  /* 0x000033402b087816 */ /* 0x001fe2000000002a */
[----:B------:R-:W-:Y:S01]  /*a6870*/  STL [R1+0x53a4], R17 ;  /* 0x0053a41101007387 */ /* 0x000fe20000100800 */
[----:B----4-:R-:W-:Y:S02]  /*a6880*/  LOP3.LUT R44, R139, 0xffff, RZ, 0xc0, !PT ;  /* 0x0000ffff8b2c7812 */ /* 0x010fe400078ec0ff */
[----:B------:R-:W-:Y:S02]  /*a6890*/  LOP3.LUT R42, R136, 0xffff, RZ, 0xc0, !PT ;  /* 0x0000ffff882a7812 */ /* 0x000fe400078ec0ff */
[----:B------:R-:W-:Y:S02]  /*a68a0*/  LOP3.LUT R43, R18, 0xffff, RZ, 0xc0, !PT ;  /* 0x0000ffff122b7812 */ /* 0x000fe400078ec0ff */
[----:B------:R-:W-:-:S02]  /*a68b0*/  PRMT R38, R42, 0x3340, R0 ;  /* 0x000033402a267816 */ /* 0x000fc40000000000 */
[----:B------:R-:W-:Y:S01]  /*a68c0*/  PRMT R40, R44, 0x3340, R43 ;  /* 0x000033402c287816 */ /* 0x000fe2000000002b */
[----:B------:R-:W-:Y:S03]  /*a68d0*/  STL [R1+0x1ec], R9 ;  /* 0x0001ec0901007387 */ /* 0x000fe60000100800 */
[----:B------:R-:W-:Y:S01]  /*a68e0*/  PRMT R18, R40, 0x5410, R38 ;  /* 0x0000541028127816 */ /* 0x000fe20000000026 */
[----:B------:R0:W-:Y:S01]  /*a68f0*/  STL [R1+0x14c], R8 ;  /* 0x00014c0801007387 */ /* 0x0001e20000100800 */
[----:B------:R-:W-:Y:S02]  /*a6900*/  SHF.R.S32.HI R40, RZ, 0x1f, R137 ;  /* 0x0000001fff287819 */ /* 0x000fe40000011489 */
[----:B0-----:R-:W-:Y:S01]  /*a6910*/  IADD3 R8, P2, R137, R2, RZ ;  /* 0x0000000289087210 */ /* 0x001fe20007f5e0ff */
[----:B------:R-:W-:Y:S04]  /*a6920*/  STL [R1+0x53a8], R18 ;  /* 0x0053a81201007387 */ /* 0x000fe80000100800 */
[----:B------:R-:W-:-:S05]  /*a6930*/  IMAD.X R9, R40, 0x1, R13, P2 ;  /* 0x0000000128097824 */ /* 0x000fca00010e060d */
[----:B------:R0:W-:Y:S04]  /*a6940*/  STL.64 [R1+0x560], R8 ;  /* 0x0005600801007387 */ /* 0x0001e80000100a00 */
[----:B------:R-:W3:Y:S01]  /*a6950*/  LDL.LU R136, [R1+0x5078] ;  /* 0x0050780001887983 */ /* 0x000ee20000300800 */
[----:B------:R-:W-:Y:S02]  /*a6960*/  SHF.R.U32.HI R44, RZ, 0x8, R44 ;  /* 0x00000008ff2c7819 */ /* 0x000fe4000001162c */
[----:B------:R-:W-:Y:S02]  /*a6970*/  SHF.R.U32.HI R38, RZ, 0x8, R43 ;  /* 0x00000008ff267819 */ /* 0x000fe4000001162b */
[----:B------:R-:W-:Y:S02]  /*a6980*/  SHF.R.U32.HI R43, RZ, 0x8, R42 ;  /* 0x00000008ff2b7819 */ /* 0x000fe4000001162a */
[----:B------:R-:W-:-:S02]  /*a6990*/  LOP3.LUT R42, R44, 0xffff, RZ, 0xc0, !PT ;  /* 0x0000ffff2c2a7812 */ /* 0x000fc400078ec0ff */
[----:B------:R-:W-:Y:S02]  /*a69a0*/  LOP3.LUT R38, R38, 0xffff, RZ, 0xc0, !PT ;  /* 0x0000ffff26267812 */ /* 0x000fe400078ec0ff */
[----:B------:R-:W-:Y:S02]  /*a69b0*/  LOP3.LUT R43, R43, 0xffff, RZ, 0xc0, !PT ;  /* 0x0000ffff2b2b7812 */ /* 0x000fe400078ec0ff */
[----:B0-----:R-:W-:Y:S02]  /*a69c0*/  PRMT R8, R42, 0x3340, R38 ;  /* 0x000033402a087816 */ /* 0x001fe40000000026 */
[----:B------:R-:W-:Y:S02]  /*a69d0*/  PRMT R38, R43, 0x3340, R0 ;  /* 0x000033402b267816 */ /* 0x000fe40000000000 */
[----:B------:R-:W-:Y:S01]  /*a69e0*/  LOP3.LUT R44, R138, 0xffff, RZ, 0xc0, !PT ;  /* 0x0000ffff8a2c7812 */ /* 0x000fe200078ec0ff */
[----:B------:R0:W-:Y:S01]  /*a69f0*/  STL [R1+0x144], R8 ;  /* 0x0001440801007387 */ /* 0x0001e20000100800 */
[----:B------:R-:W-:-:S03]  /*a6a00*/  LOP3.LUT R45, R15, 0xffff, RZ, 0xc0, !PT ;  /* 0x0000ffff0f2d7812 */ /* 0x000fc600078ec0ff */
[----:B------:R-:W4:Y:S01]  /*a6a10*/  LDL.LU R48, [R1+0x4b9c] ;  /* 0x004b9c0001307983 */ /* 0x000f220000300800 */
[----:B------:R-:W-:-:S03]  /*a6a20*/  PRMT R39, R45, 0x3340, R39 ;  /* 0x000033402d277816 */ /* 0x000fc60000000027 */
[----:B------:R-:W4:Y:S01]  /*a6a30*/  LDL.LU R49, [R1+0x4e04] ;  /* 0x004e040001317983 */ /* 0x000f220000300800 */
[----:B0-----:R-:W-:-:S03]  /*a6a40*/  IADD3 R8, P2, R137, R0, RZ ;  /* 0x0000000089087210 */ /* 0x001fc60007f5e0ff */
[----:B------:R-:W4:Y:S04]  /*a6a50*/  LDL.LU R47, [R1+0x5038] ;  /* 0x00503800012f7983 */ /* 0x000f280000300800 */
[----:B------:R-:W4:Y:S01]  /*a6a60*/  LDL.LU R139, [R1+0xc0] ;  /* 0x0000c000018b7983 */ /* 0x000f220000300800 */
[----:B------:R-:W-:-:S03]  /*a6a70*/  IMAD.X R9, R40, 0x1, R7, P2 ;  /* 0x0000000128097824 */ /* 0x000fc600010e0607 */
[----:B------:R-:W4:Y:S01]  /*a6a80*/  LDL.LU R15, [R1+0x4d0c] ;  /* 0x004d0c00010f7983 */ /* 0x000f220000300800 */
[----:B--2---:R-:W-:-:S04]  /*a6a90*/  LOP3.LUT R43, R16, 0xffff, RZ, 0xc0, !PT ;  /* 0x0000ffff102b7812 */ /* 0x004fc800078ec0ff */
[----:B------:R-:W-:-:S04]  /*a6aa0*/  PRMT R42, R44, 0x3340, R43 ;  /* 0x000033402c2a7816 */ /* 0x000fc8000000002b */
[----:B------:R-:W-:Y:S02]  /*a6ab0*/  PRMT R16, R42, 0x5410, R39 ;  /* 0x000054102a107816 */ /* 0x000fe40000000027 */
[----:B------:R-:W-:Y:S02]  /*a6ac0*/  SHF.R.U32.HI R44, RZ, 0x8, R44 ;  /* 0x00000008ff2c7819 */ /* 0x000fe4000001162c */
[----:B------:R-:W-:Y:S01]  /*a6ad0*/  SHF.R.U32.HI R42, RZ, 0x8, R43 ;  /* 0x00000008ff2a7819 */ /* 0x000fe2000001162b */
[----:B------:R-:W-:Y:S01]  /*a6ae0*/  STL [R1+0x53ac], R16 ;  /* 0x0053ac1001007387 */ /* 0x000fe20000100800 */
[----:B------:R-:W-:Y:S02]  /*a6af0*/  LOP3.LUT R43, R44, 0xffff, RZ, 0xc0, !PT ;  /* 0x0000ffff2c2b7812 */ /* 0x000fe400078ec0ff */
[----:B------:R-:W-:Y:S01]  /*a6b00*/  LOP3.LUT R42, R42, 0xffff, RZ, 0xc0, !PT ;  /* 0x0000ffff2a2a7812 */ /* 0x000fe200078ec0ff */
[----:B------:R0:W-:Y:S03]  /*a6b10*/  STL.64 [R1+0x558], R8 ;  /* 0x0005580801007387 */ /* 0x0001e60000100a00 */
[----:B------:R-:W-:-:S02]  /*a6b20*/  PRMT R10, R43, 0x3340, R42 ;  /* 0x000033402b0a7816 */ /* 0x000fc4000000002a */
[----:B0-----:R-:W-:-:S03]  /*a6b30*/  IADD3 R8, P2, R137, R6, RZ ;  /* 0x0000000689087210 */ /* 0x001fc60007f5e0ff */
[----:B------:R-:W-:Y:S02]  /*a6b40*/  STL [R1+0x130], R10 ;  /* 0x0001300a01007387 */ /* 0x000fe40000100800 */
[----:B------:R-:W-:-:S05]  /*a6b50*/  IMAD.X R9, R40, 0x1, R5, P2 ;  /* 0x0000000128097824 */ /* 0x000fca00010e0605 */
[----:B------:R0:W-:Y:S01]  /*a6b60*/  STL.64 [R1+0x550], R8 ;  /* 0x0005500801007387 */ /* 0x0001e20000100a00 */
[----:B------:R-:W-:Y:S02]  /*a6b70*/  SHF.R.U32.HI R39, RZ, 0x8, R46 ;  /* 0x00000008ff277819 */ /* 0x000fe4000001162e */
[----:B0-----:R-:W-:-:S05]  /*a6b80*/  IADD3 R8, P2, R137, R4, RZ ;  /* 0x0000000489087210 */ /* 0x001fca0007f5e0ff */
[----:B------:R-:W-:-:S05]  /*a6b90*/  IMAD.X R9, R40, 0x1, R3, P2 ;  /* 0x0000000128097824 */ /* 0x000fca00010e0603 */
[----:B------:R0:W-:Y:S04]  /*a6ba0*/  STL.64 [R1+0x548], R8 ;  /* 0x0005480801007387 */ /* 0x0001e80000100a00 */
[----:B------:R-:W2:Y:S04]  /*a6bb0*/  LDL.LU R138, [R1+0x5044] ;  /* 0x00504400018a7983 */ /* 0x000ea80000300800 */
[----:B------:R-:W2:Y:S01]  /*a6bc0*/  LDL.LU R137, [R1+0xc4] ;  /* 0x0000c40001897983 */ /* 0x000ea20000300800 */
[----:B---3--:R-:W-:-:S03]  /*a6bd0*/  LOP3.LUT R46, R136, 0xffff, RZ, 0xc0, !PT ;  /* 0x0000ffff882e7812 */ /* 0x008fc600078ec0ff */
[----:B------:R-:W3:Y:S04]  /*a6be0*/  LDL.LU R136, [R1+0x4d30] ;  /* 0x004d300001887983 */ /* 0x000ee80000300800 */
[----:B------:R-:W3:Y:S04]  /*a6bf0*/  LDL.LU R52, [R1+0xd48] ;  /* 0x000d480001347983 */ /* 0x000ee80000300800 */
[----:B------:R-:W3:Y:S01]  /*a6c00*/  LDL.LU R50, [R1+0x5080] ;  /* 0x0050800001327983 */ /* 0x000ee20000300800 */
[----:B------:R-:W-:Y:S02]  /*a6c10*/  SHF.R.U32.HI R40, RZ, 0x8, R45 ;  /* 0x00000008ff287819 */ /* 0x000fe4000001162d */
[----:B----4-:R-:W-:-:S02]  /*a6c20*/  LOP3.LUT R44, R49, 0xffff, RZ, 0xc0, !PT ;  /* 0x0000ffff312c7812 */ /* 0x010fc400078ec0ff */
[----:B------:R-:W4:Y:S01]  /*a6c30*/  LDL.LU R49, [R1+0x4bbc] ;  /* 0x004bbc0001317983 */ /* 0x000f220000300800 */
[----:B------:R-:W-:-:S03]  /*a6c40*/  LOP3.LUT R132, R139, 0xffff, RZ, 0xc0, !PT ;  /* 0x0000ffff8b847812 */ /* 0x000fc600078ec0ff */
[----:B------:R-:W4:Y:S01]  /*a6c50*/  LDL.LU R139, [R1+0x4e14] ;  /* 0x004e1400018b7983 */ /* 0x000f220000300800 */
[----:B------:R-:W-:Y:S02]  /*a6c60*/  LOP3.LUT R48, R48, 0xffff, RZ, 0xc0, !PT ;  /* 0x0000ffff30307812 */ /* 0x000fe400078ec0ff */
[----:B------:R-:W-:Y:S02]  /*a6c70*/  PRMT R42, R46, 0x3340, R44 ;  /* 0x000033402e2a7816 */ /* 0x000fe4000000002c */
[----:B------:R-:W-:Y:S02]  /*a6c80*/  PRMT R41, R48, 0x3340, R41 ;  /* 0x0000334030297816 */ /* 0x000fe40000000029 */
[----:B------:R-:W-:Y:S02]  /*a6c90*/  LOP3.LUT R45, R47, 0xffff, RZ, 0xc0, !PT ;  /* 0x0000ffff2f2d7812 */ /* 0x000fe400078ec0ff */
[----:B------:R-:W-:Y:S02]  /*a6ca0*/  LOP3.LUT R43, R15, 0xffff, RZ, 0xc0, !PT ;  /* 0x0000ffff0f2b7812 */ /* 0x000fe400078ec0ff */
[----:B------:R-:W-:-:S02]  /*a6cb0*/  PRMT R235, R42, 0x5410, R41 ;  /* 0x000054102aeb7816 */ /* 0x000fc40000000029 */
[----:B------:R-:W-:Y:S02]  /*a6cc0*/  PRMT R41, R132, 0x3340, R0 ;  /* 0x0000334084297816 */ /* 0x000fe40000000000 */
[----:B------:R-:W-:Y:S02]  /*a6cd0*/  PRMT R42, R45, 0x3340, R43 ;  /* 0x000033402d2a7816 */ /* 0x000fe4000000002b */
[----:B------:R-:W-:Y:S02]  /*a6ce0*/  SHF.R.U32.HI R46, RZ, 0x8, R46 ;  /* 0x00000008ff2e7819 */ /* 0x000fe4000001162e */
[----:B------:R-:W-:Y:S02]  /*a6cf0*/  PRMT R15, R42, 0x5410, R41 ;  /* 0x000054102a0f7816 */ /* 0x000fe40000000029 */
[----:B------:R-:W-:Y:S02]  /*a6d00*/  SHF.R.U32.HI R41, RZ, 0x8, R43 ;  /* 0x00000008ff297819 */ /* 0x000fe4000001162b */
[----:B------:R-:W-:-:S02]  /*a6d10*/  SHF.R.U32.HI R43, RZ, 0x8, R44 ;  /* 0x00000008ff2b7819 */ /* 0x000fc4000001162c */
[----:B------:R-:W-:Y:S02]  /*a6d20*/  SHF.R.U32.HI R42, RZ, 0x8, R45 ;  /* 0x00000008ff2a7819 */ /* 0x000fe4000001162d */
[----:B------:R-:W-:Y:S02]  /*a6d30*/  LOP3.LUT R44, R46, 0xffff, RZ, 0xc0, !PT ;  /* 0x0000ffff2e2c7812 */ /* 0x000fe400078ec0ff */
[----:B------:R-:W-:Y:S02]  /*a6d40*/  LOP3.LUT R43, R43, 0xffff, RZ, 0xc0, !PT ;  /* 0x0000ffff2b2b7812 */ /* 0x000fe400078ec0ff */
[----:B------:R-:W-:Y:S02]  /*a6d50*/  LOP3.LUT R42, R42, 0xffff, RZ, 0xc0, !PT ;  /* 0x0000ffff2a2a7812 */ /* 0x000fe400078ec0ff */
[----:B------:R-:W-:Y:S02]  /*a6d60*/  LOP3.LUT R41, R41, 0xffff, RZ, 0xc0, !PT ;  /* 0x0000ffff29297812 */ /* 0x000fe400078ec0ff */
[----:B0-----:R-:W-:-:S02]  /*a6d70*/  PRMT R8, R44, 0x3340, R43 ;  /* 0x000033402c087816 */ /* 0x001fc4000000002b */
[----:B------:R-:W-:Y:S01]  /*a6d80*/  PRMT R222, R42, 0x3340, R41 ;  /* 0x000033402ade7816 */ /* 0x000fe20000000029 */
[----:B------:R-:W-:Y:S04]  /*a6d90*/  STL [R1+0x53b0], R235 ;  /* 0x0053b0eb01007387 */ /* 0x000fe80000100800 */
[----:B------:R-:W-:Y:S04]  /*a6da0*/  STL [R1+0x53b4], R15 ;  /* 0x0053b40f01007387 */ /* 0x000fe80000100800 */
[----:B------:R-:W-:Y:S04]  /*a6db0*/  STL [R1+0x5424], R222 ;  /* 0x005424de01007387 */ /* 0x000fe80000100800 */
[----:B------:R0:W-:Y:S01]  /*a6dc0*/  STL [R1+0x128], R8 ;  /* 0x0001280801007387 */ /* 0x0001e20000100800 */
[----:B--2---:R-:W-:-:S02]  /*a6dd0*/  LOP3.LUT R44, R138, 0xffff, RZ, 0xc0, !PT ;  /* 0x0000ffff8a2c7812 */ /* 0x004fc400078ec0ff */
[----:B------:R-:W-:-:S04]  /*a6de0*/  LOP3.LUT R47, R137, 0xffff, RZ, 0xc0, !PT ;  /* 0x0000ffff892f7812 */ /* 0x000fc800078ec0ff */
[----:B------:R-:W-:Y:S02]  /*a6df0*/  PRMT R41, R47, 0x3340, R0 ;  /* 0x000033402f297816 */ /* 0x000fe40000000000 */
[----:B---3--:R-:W-:-:S04]  /*a6e00*/  LOP3.LUT R43, R136, 0xffff, RZ, 0xc0, !PT ;  /* 0x0000ffff882b7812 */ /* 0x008fc800078ec0ff */
[----:B------:R-:W-:Y:S02]  /*a6e10*/  PRMT R42, R44, 0x3340, R43 ;  /* 0x000033402c2a7816 */ /* 0x000fe4000000002b */
[----:B0-----:R-:W-:Y:S02]  /*a6e20*/  IADD3 R8, P2, R52, R2, RZ ;  /* 0x0000000234087210 */ /* 0x001fe40007f5e0ff */
[----:B------:R-:W-:Y:S02]  /*a6e30*/  PRMT R249, R42, 0x5410, R41 ;  /* 0x000054102af97816 */ /* 0x000fe40000000029 */
[----:B------:R-:W-:Y:S02]  /*a6e40*/  SHF.R.S32.HI R42, RZ, 0x1f, R52 ;  /* 0x0000001fff2a7819 */ /* 0x000fe40000011434 */
[----:B------:R-:W-:Y:S02]  /*a6e50*/  SHF.R.U32.HI R44, RZ, 0x8, R44 ;  /* 0x00000008ff2c7819 */ /* 0x000fe4000001162c */
[----:B------:R-:W-:Y:S01]  /*a6e60*/  SHF.R.U32.HI R43, RZ, 0x8, R43 ;  /* 0x00000008ff2b7819 */ /* 0x000fe2000001162b */
[----:B------:R-:W-:Y:S01]  /*a6e70*/  IMAD.X R9, R42, 0x1, R13, P2 ;  /* 0x000000012a097824 */ /* 0x000fe200010e060d */
[----:B------:R-:W-:-:S02]  /*a6e80*/  LOP3.LUT R44, R44, 0xffff, RZ, 0xc0, !PT ;  /* 0x0000ffff2c2c7812 */ /* 0x000fc400078ec0ff */
[----:B------:R-:W-:Y:S01]  /*a6e90*/  LOP3.LUT R43, R43, 0xffff, RZ, 0xc0, !PT ;  /* 0x0000ffff2b2b7812 */ /* 0x000fe200078ec0ff */
[----:B------:R-:W-:Y:S04]  /*a6ea0*/  STL [R1+0x53b8], R249 ;  /* 0x0053b8f901007387 */ /* 0x000fe80000100800 */
[----:B------:R0:W-:Y:S04]  /*a6eb0*/  STL.64 [R1+0x540], R8 ;  /* 0x0005400801007387 */ /* 0x0001e80000100a00 */
[----:B------:R-:W2:Y:S04]  /*a6ec0*/  LDL.LU R138, [R1+0x5048] ;  /* 0x00504800018a7983 */ /* 0x000ea80000300800 */
[----:B------:R-:W3:Y:S01]  /*a6ed0*/  LDL.LU R137, [R1+0xc8] ;  /* 0x0000c80001897983 */ /* 0x000ee20000300800 */
[----:B0-----:R-:W-:-:S05]  /*a6ee0*/  PRMT R8, R44, 0x3340, R43 ;  /* 0x000033402c087816 */ /* 0x001fca000000002b */
[----:B------:R0:W-:Y:S04]  /*a6ef0*/  STL [R1+0x124], R8 ;  /* 0x0001240801007387 */ /* 0x0001e80000100800 */
[----:B------:R-:W3:Y:S01]  /*a6f00*/  LDL.LU R136, [R1+0x4d50] ;  /* 0x004d500001887983 */ /* 0x000ee20000300800 */
[----:B------:R-:W-:Y:S02]  /*a6f10*/  SHF.R.U32.HI R41, RZ, 0x8, R48 ;  /* 0x00000008ff297819 */ /* 0x000fe40000011630 */
[----:B------:R-:W-:Y:S02]  /*a6f20*/  LOP3.LUT R46, R50, 0xffff, RZ, 0xc0, !PT ;  /* 0x0000ffff322e7812 */ /* 0x000fe400078ec0ff */
[----:B----4-:R-:W-:Y:S02]  /*a6f30*/  LOP3.LUT R48, R49, 0xffff, RZ, 0xc0, !PT ;  /* 0x0000ffff31307812 */ /* 0x010fe400078ec0ff */
[----:B------:R-:W-:-:S02]  /*a6f40*/  LOP3.LUT R45, R139, 0xffff, RZ, 0xc0, !PT ;  /* 0x0000ffff8b2d7812 */ /* 0x000fc400078ec0ff */
[----:B------:R-:W-:Y:S02]  /*a6f50*/  PRMT R43, R48, 0x3340, R0 ;  /* 0x00003340302b7816 */ /* 0x000fe40000000000 */
[----:B------:R-:W-:-:S04]  /*a6f60*/  PRMT R44, R46, 0x3340, R45 ;  /* 0x000033402e2c7816 */ /* 0x000fc8000000002d */
[----:B------:R-:W-:-:S05]  /*a6f70*/  PRMT R221, R44, 0x5410, R43 ;  /* 0x000054102cdd7816 */ /* 0x000fca000000002b */
[----:B------:R-:W-:Y:S04]  /*a6f80*/  STL [R1+0x53bc], R221 ;  /* 0x0053bcdd01007387 */ /* 0x000fe80000100800 */
[----:B------:R-:W4:Y:S04]  /*a6f90*/  LDL.LU R49, [R1+0x508c] ;  /* 0x00508c0001317983 */ /* 0x000f280000300800 */
[----:B------:R-:W4:Y:S04]  /*a6fa0*/  LDL.LU R51, [R1+0x4bec] ;  /* 0x004bec0001337983 */ /* 0x000f280000300800 */
[----:B------:R-:W4:Y:S01]  /*a6fb0*/  LDL.LU R50, [R1+0x4e28] ;  /* 0x004e280001327983 */ /* 0x000f220000300800 */
[----:B0-----:R-:W-:-:S02]  /*a6fc0*/  IADD3 R8, P2, R52, R0, RZ ;  /* 0x0000000034087210 */ /* 0x001fc40007f5e0ff */
[----:B------:R-:W-:-:S03]  /*a6fd0*/  SHF.R.U32.HI R44, RZ, 0x8, R46 ;  /* 0x00000008ff2c7819 */ /* 0x000fc6000001162e */
[----:B------:R-:W-:Y:S01]  /*a6fe0*/  IMAD.X R9, R42, 0x1, R7, P2 ;  /* 0x000000012a097824 */ /* 0x000fe200010e0607 */
[----:B------:R-:W-:Y:S02]  /*a6ff0*/  SHF.R.U32.HI R43, RZ, 0x8, R45 ;  /* 0x00000008ff2b7819 */ /* 0x000fe4000001162d */
[----:B------:R-:W-:Y:S02]  /*a7000*/  LOP3.LUT R44, R44, 0xffff, RZ, 0xc0, !PT ;  /* 0x0000ffff2c2c7812 */ /* 0x000fe400078ec0ff */
[----:B------:R0:W-:Y:S01]  /*a7010*/  STL.64 [R1+0x538], R8 ;  /* 0x0005380801007387 */ /* 0x0001e20000100a00 */
[----:B------:R-:W-:-:S03]  /*a7020*/  LOP3.LUT R43, R43, 0xffff, RZ, 0xc0, !PT ;  /* 0x0000ffff2b2b7812 */ /* 0x000fc600078ec0ff */
[----:B------:R-:W4:Y:S01]  /*a7030*/  LDL.LU R139, [R1+0xd4c] ;  /* 0x000d4c00018b7983 */ /* 0x000f220000300800 */
[----:B------:R-:W-:Y:S02]  /*a7040*/  PRMT R10, R44, 0x3340, R43 ;  /* 0x000033402c0a7816 */ /* 0x000fe4000000002b */
[----:B0-----:R-:W-:-:S03]  /*a7050*/  IADD3 R8, P2, R52, R6, RZ ;  /* 0x0000000634087210 */ /* 0x001fc60007f5e0ff */
[----:B------:R-:W-:Y:S02]  /*a7060*/  STL [R1+0x120], R10 ;  /* 0x0001200a01007387 */ /* 0x000fe40000100800 */
[----:B------:R-:W-:-:S05]  /*a7070*/  IMAD.X R9, R42, 0x1, R5, P2 ;  /* 0x000000012a097824 */ /* 0x000fca00010e0605 */
[----:B------:R0:W-:Y:S01]  /*a7080*/  STL.64 [R1+0x530], R8 ;  /* 0x0005300801007387 */ /* 0x0001e20000100a00 */
[----:B------:R-:W-:Y:S02]  /*a7090*/  SHF.R.U32.HI R47, RZ, 0x8, R47 ;  /* 0x00000008ff2f7819 */ /* 0x000fe4000001162f */
[----:B------:R-:W-:Y:S02]  /*a70a0*/  SHF.R.U32.HI R43, RZ, 0x8, R48 ;  /* 0x00000008ff2b7819 */ /* 0x000fe40000011630 */
[----:B0-----:R-:W-:-:S05]  /*a70b0*/  IADD3 R8, P2, R52, R4, RZ ;  /* 0x0000000434087210 */ /* 0x001fca0007f5e0ff */
[----:B------:R-:W-:Y:S01]  /*a70c0*/  IMAD.X R9, R42, 0x1, R3, P2 ;  /* 0x000000012a097824 */ /* 0x000fe200010e0603 */
[----:B------:R-:W-:-:S04]  /*a70d0*/  LOP3.LUT R45, R47, 0xffff, RZ, 0xc0, !PT ;  /* 0x0000ffff2f2d7812 */ /* 0x000fc800078ec0ff */
[----:B------:R0:W-:Y:S01]  /*a70e0*/  STL.64 [R1+0x528], R8 ;  /* 0x0005280801007387 */ /* 0x0001e20000100a00 */
        /* <DEDUP_REMOVED lines=9> */
[----:B------:R-:W-:Y:S02]  /*a7180*/  PRMT R20, R44, 0x5410, R42 ;  /* 0x000054102c147816 */ /* 0x000fe4000000002a */
[----:B------:R-:W-:Y:S02]  /*a7190*/  SHF.R.U32.HI R44, RZ, 0x8, R48 ;  /* 0x00000008ff2c7819 */ /* 0x000fe40000011630 */
[----:B------:R-:W-:-:S02]  /*a71a0*/  SHF.R.U32.HI R42, RZ, 0x8, R47 ;  /* 0x00000008ff2a7819 */ /* 0x000fc4000001162f */
[----:B------:R-:W-:Y:S02]  /*a71b0*/  LOP3.LUT R44, R44, 0xffff, RZ, 0xc0, !PT ;  /* 0x0000ffff2c2c7812 */ /* 0x000fe400078ec0ff */
[----:B------:R-:W-:Y:S02]  /*a71c0*/  LOP3.LUT R42, R42, 0xffff, RZ, 0xc0, !PT ;  /* 0x0000ffff2a2a7812 */ /* 0x000fe400078ec0ff */
[----:B------:R-:W-:Y:S02]  /*a71d0*/  LOP3.LUT R46, R46, 0xffff, RZ, 0xc0, !PT ;  /* 0x0000ffff2e2e7812 */ /* 0x000fe400078ec0ff */
[----:B0-----:R-:W-:Y:S02]  /*a71e0*/  PRMT R8, R44, 0x3340, R42 ;  /* 0x000033402c087816 */ /* 0x001fe4000000002a */
[----:B----4-:R-:W-:Y:S02]  /*a71f0*/  LOP3.LUT R49, R49, 0xffff, RZ, 0xc0, !PT ;  /* 0x0000ffff31317812 */ /* 0x010fe400078ec0ff */
[----:B------:R-:W-:-:S02]  /*a7200*/  LOP3.LUT R47, R51, 0xffff, RZ, 0xc0, !PT ;  /* 0x0000ffff332f7812 */ /* 0x000fc400078ec0ff */
[----:B------:R-:W-:Y:S02]  /*a7210*/  LOP3.LUT R48, R50, 0xffff, RZ, 0xc0, !PT ;  /* 0x0000ffff32307812 */ /* 0x000fe400078ec0ff */
[--C-:B------:R-:W-:Y:S02]  /*a7220*/  PRMT R44, R46, 0x3340, R0.reuse ;  /* 0x000033402e2c7816 */ /* 0x100fe40000000000 */
[----:B------:R-:W-:Y:S02]  /*a7230*/  PRMT R42, R47, 0x3340, R0 ;  /* 0x000033402f2a7816 */ /* 0x000fe40000000000 */
[----:B------:R-:W-:Y:S01]  /*a7240*/  PRMT R46, R49, 0x3340, R48 ;  /* 0x00003340312e7816 */ /* 0x000fe20000000030 */
[----:B------:R-:W-:Y:S03]  /*a7250*/  STL [R1+0x53c0], R20 ;  /* 0x0053c01401007387 */ /* 0x000fe60000100800 */
[----:B------:R-:W-:Y:S01]  /*a7260*/  PRMT R238, R46, 0x5410, R42 ;  /* 0x000054102eee7816 */ /* 0x000fe2000000002a */
[----:B------:R0:W-:Y:S04]  /*a7270*/  STL [R1+0x11c], R8 ;  /* 0x00011c0801007387 */ /* 0x0001e80000100800 */
[----:B------:R-:W-:Y:S04]  /*a7280*/  STL [R1+0x53c4], R238 ;  /* 0x0053c4ee01007387 */ /* 0x000fe80000100800 */
[----:B------:R-:W4:Y:S04]  /*a7290*/  LDL.LU R54, [R1+0x5090] ;  /* 0x0050900001367983 */ /* 0x000f280000300800 */
[----:B------:R-:W4:Y:S04]  /*a72a0*/  LDL.LU R52, [R1+0x4c20] ;  /* 0x004c200001347983 */ /* 0x000f280000300800 */
[----:B------:R-:W4:Y:S01]  /*a72b0*/  LDL.LU R53, [R1+0x4e38] ;  /* 0x004e380001357983 */ /* 0x000f220000300800 */
[----:B------:R-:W-:-:S02]  /*a72c0*/  SHF.R.S32.HI R46, RZ, 0x1f, R139 ;  /* 0x0000001fff2e7819 */ /* 0x000fc4000001148b */
[----:B0-----:R-:W-:Y:S02]  /*a72d0*/  IADD3 R8, P2, R139, R2, RZ ;  /* 0x000000028b087210 */ /* 0x001fe40007f5e0ff */
[----:B------:R-:W-:Y:S02]  /*a72e0*/  SHF.R.U32.HI R49, RZ, 0x8, R49 ;  /* 0x00000008ff317819 */ /* 0x000fe40000011631 */
[----:B------:R-:W-:Y:S01]  /*a72f0*/  SHF.R.U32.HI R42, RZ, 0x8, R48 ;  /* 0x00000008ff2a7819 */ /* 0x000fe20000011630 */
[----:B------:R-:W-:Y:S01]  /*a7300*/  IMAD.X R9, R46, 0x1, R13, P2 ;  /* 0x000000012e097824 */ /* 0x000fe200010e060d */
[----:B------:R-:W-:Y:S02]  /*a7310*/  SHF.R.U32.HI R48, RZ, 0x8, R47 ;  /* 0x00000008ff307819 */ /* 0x000fe4000001162f */
[----:B------:R-:W-:Y:S02]  /*a7320*/  LOP3.LUT R47, R49, 0xffff, RZ, 0xc0, !PT ;  /* 0x0000ffff312f7812 */ /* 0x000fe400078ec0ff */
[----:B------:R-:W-:-:S02]  /*a7330*/  LOP3.LUT R42, R42, 0xffff, RZ, 0xc0, !PT ;  /* 0x0000ffff2a2a7812 */ /* 0x000fc400078ec0ff */
[----:B------:R-:W-:Y:S01]  /*a7340*/  LOP3.LUT R48, R48, 0xffff, RZ, 0xc0, !PT ;  /* 0x0000ffff30307812 */ /* 0x000fe200078ec0ff */
[----:B------:R0:W-:Y:S02]  /*a7350*/  STL.64 [R1+0x520], R8 ;  /* 0x0005200801007387 */ /* 0x0001e40000100a00 */
[----:B0-----:R-:W-:Y:S02]  /*a7360*/  PRMT R8, R47, 0x3340, R42 ;  /* 0x000033402f087816 */ /* 0x001fe4000000002a */
[----:B------:R-:W-:-:S03]  /*a7370*/  PRMT R42, R48, 0x3340, R0 ;  /* 0x00003340302a7816 */ /* 0x000fc60000000000 */
[----:B------:R0:W-:Y:S01]  /*a7380*/  STL [R1+0x118], R8 ;  /* 0x0001180801007387 */ /* 0x0001e20000100800 */
[----:B--2---:R-:W-:Y:S02]  /*a7390*/  LOP3.LUT R51, R138, 0xffff, RZ, 0xc0, !PT ;  /* 0x0000ffff8a337812 */ /* 0x004fe400078ec0ff */
[----:B---3--:R-:W-:-:S04]  /*a73a0*/  LOP3.LUT R49, R137, 0xffff, RZ, 0xc0, !PT ;  /* 0x0000ffff89317812 */ /* 0x008fc800078ec0ff */
[----:B------:R-:W-:Y:S02]  /*a73b0*/  PRMT R47, R49, 0x3340, R0 ;  /* 0x00003340312f7816 */ /* 0x000fe40000000000 */
[----:B------:R-:W-:-:S04]  /*a73c0*/  LOP3.LUT R50, R136, 0xffff, RZ, 0xc0, !PT ;  /* 0x0000ffff88327812 */ /* 0x000fc800078ec0ff */
[----:B------:R-:W-:-:S04]  /*a73d0*/  PRMT R48, R51, 0x3340, R50 ;  /* 0x0000334033307816 */ /* 0x000fc80000000032 */
[----:B------:R-:W-:-:S05]  /*a73e0*/  PRMT R10, R48, 0x5410, R47 ;  /* 0x00005410300a7816 */ /* 0x000fca000000002f */
[----:B------:R-:W-:Y:S04]  /*a73f0*/  STL [R1+0x53c8], R10 ;  /* 0x0053c80a01007387 */ /* 0x000fe80000100800 */
[----:B------:R-:W2:Y:S04]  /*a7400*/  LDL.LU R138, [R1+0x5058] ;  /* 0x00505800018a7983 */ /* 0x000ea80000300800 */
[----:B------:R-:W3:Y:S04]  /*a7410*/  LDL.LU R137, [R1+0xd4] ;  /* 0x0000d40001897983 */ /* 0x000ee80000300800 */
[----:B------:R-:W3:Y:S01]  /*a7420*/  LDL.LU R136, [R1+0x4da0] ;  /* 0x004da00001887983 */ /* 0x000ee20000300800 */
[----:B0-----:R-:W-:-:S02]  /*a7430*/  IADD3 R8, P2, R139, R0, RZ ;  /* 0x000000008b087210 */ /* 0x001fc40007f5e0ff */
[----:B------:R-:W-:Y:S02]  /*a7440*/  SHF.R.U32.HI R48, RZ, 0x8, R51 ;  /* 0x00000008ff307819 */ /* 0x000fe40000011633 */
[----:B------:R-:W-:Y:S01]  /*a7450*/  SHF.R.U32.HI R47, RZ, 0x8, R50 ;  /* 0x00000008ff2f7819 */ /* 0x000fe20000011632 */
[----:B------:R-:W-:Y:S01]  /*a7460*/  IMAD.X R9, R46, 0x1, R7, P2 ;  /* 0x000000012e097824 */ /* 0x000fe200010e0607 */
[----:B------:R-:W-:Y:S02]  /*a7470*/  SHF.R.U32.HI R49, RZ, 0x8, R49 ;  /* 0x00000008ff317819 */ /* 0x000fe40000011631 */
[----:B------:R-:W-:Y:S02]  /*a7480*/  LOP3.LUT R48, R48, 0xffff, RZ, 0xc0, !PT ;  /* 0x0000ffff30307812 */ /* 0x000fe400078ec0ff */
[----:B------:R-:W-:Y:S01]  /*a7490*/  LOP3.LUT R47, R47, 0xffff, RZ, 0xc0, !PT ;  /* 0x0000ffff2f2f7812 */ /* 0x000fe200078ec0ff */
[----:B------:R0:W-:Y:S01]  /*a74a0*/  STL.64 [R1+0x518], R8 ;  /* 0x0005180801007387 */ /* 0x0001e20000100a00 */
[----:B------:R-:W-:-:S02]  /*a74b0*/  LOP3.LUT R49, R49, 0xffff, RZ, 0xc0, !PT ;  /* 0x0000ffff31317812 */ /* 0x000fc400078ec0ff */
[----:B----4-:R-:W-:Y:S02]  /*a74c0*/  LOP3.LUT R51, R54, 0xffff, RZ, 0xc0, !PT ;  /* 0x0000ffff36337812 */ /* 0x010fe400078ec0ff */
[----:B0-----:R-:W-:Y:S02]  /*a74d0*/  PRMT R8, R48, 0x3340, R47 ;  /* 0x0000334030087816 */ /* 0x001fe4000000002f */
[----:B------:R-:W-:Y:S02]  /*a74e0*/  LOP3.LUT R52, R52, 0xffff, RZ, 0xc0, !PT ;  /* 0x0000ffff34347812 */ /* 0x000fe400078ec0ff */
[----:B------:R-:W-:Y:S02]  /*a74f0*/  LOP3.LUT R50, R53, 0xffff, RZ, 0xc0, !PT ;  /* 0x0000ffff35327812 */ /* 0x000fe400078ec0ff */
[--C-:B------:R-:W-:Y:S02]  /*a7500*/  PRMT R48, R49, 0x3340, R0.reuse ;  /* 0x0000334031307816 */ /* 0x100fe40000000000 */
[----:B------:R-:W-:-:S02]  /*a7510*/  PRMT R47, R52, 0x3340, R0 ;  /* 0x00003340342f7816 */ /* 0x000fc40000000000 */
[----:B------:R-:W-:Y:S01]  /*a7520*/  PRMT R49, R51, 0x3340, R50 ;  /* 0x0000334033317816 */ /* 0x000fe20000000032 */
[----:B------:R0:W-:Y:S03]  /*a7530*/  STL [R1+0x114], R8 ;  /* 0x0001140801007387 */ /* 0x0001e60000100800 */
[----:B------:R-:W-:Y:S01]  /*a7540*/  PRMT R245, R49, 0x5410, R47 ;  /* 0x0000541031f57816 */ /* 0x000fe2000000002f */
[----:B------:R-:W4:Y:S01]  /*a7550*/  LDL.LU R60, [R1+0xd50] ;  /* 0x000d5000013c7983 */ /* 0x000f220000300800 */
[----:B0-----:R-:W-:-:S03]  /*a7560*/  IADD3 R8, P2, R139, R6, RZ ;  /* 0x000000068b087210 */ /* 0x001fc60007f5e0ff */
[----:B------:R-:W-:Y:S02]  /*a7570*/  STL [R1+0x53cc], R245 ;  /* 0x0053ccf501007387 */ /* 0x000fe40000100800 */
[----:B------:R-:W-:Y:S02]  /*a7580*/  IMAD.X R9, R46, 0x1, R5, P2 ;  /* 0x000000012e097824 */ /* 0x000fe400010e0605 */
[----:B------:R-:W4:Y:S04]  /*a7590*/  LDL.LU R57, [R1+0x509c] ;  /* 0x00509c0001397983 */ /* 0x000f280000300800 */
[----:B------:R-:W4:Y:S04]  /*a75a0*/  LDL.LU R56, [R1+0x4c64] ;  /* 0x004c640001387983 */ /* 0x000f280000300800 */
[----:B------:R-:W4:Y:S04]  /*a75b0*/  LDL.LU R55, [R1+0x4e44] ;  /* 0x004e440001377983 */ /* 0x000f280000300800 */
[----:B------:R0:W-:Y:S01]  /*a75c0*/  STL.64 [R1+0x510], R8 ;  /* 0x0005100801007387 */ /* 0x0001e20000100a00 */
[----:B------:R-:W-:-:S02]  /*a75d0*/  SHF.R.U32.HI R47, RZ, 0x8, R51 ;  /* 0x00000008ff2f7819 */ /* 0x000fc40000011633 */
[----:B0-----:R-:W-:-:S05]  /*a75e0*/  IADD3 R8, P2, R139, R4, RZ ;  /* 0x000000048b087210 */ /* 0x001fca0007f5e0ff */
[----:B------:R-:W-:Y:S01]  /*a75f0*/  IMAD.X R9, R46, 0x1, R3, P2 ;  /* 0x000000012e097824 */ /* 0x000fe200010e0603 */
[----:B------:R-:W-:Y:S02]  /*a7600*/  SHF.R.U32.HI R46, RZ, 0x8, R50 ;  /* 0x00000008ff2e7819 */ /* 0x000fe40000011632 */
[----:B------:R-:W-:Y:S02]  /*a7610*/  LOP3.LUT R47, R47, 0xffff, RZ, 0xc0, !PT ;  /* 0x0000ffff2f2f7812 */ /* 0x000fe400078ec0ff */
[----:B------:R-:W-:Y:S01]  /*a7620*/  LOP3.LUT R46, R46, 0xffff, RZ, 0xc0, !PT ;  /* 0x0000ffff2e2e7812 */ /* 0x000fe200078ec0ff */
[----:B------:R0:W-:Y:S03]  /*a7630*/  STL.64 [R1+0x508], R8 ;  /* 0x0005080801007387 */ /* 0x0001e60000100a00 */
[----:B0-----:R-:W-:-:S05]  /*a7640*/  PRMT R8, R47, 0x3340, R46 ;  /* 0x000033402f087816 */ /* 0x001fca000000002e */
[----:B------:R0:W-:Y:S04]  /*a7650*/  STL [R1+0x10c], R8 ;  /* 0x00010c0801007387 */ /* 0x0001e80000100800 */
[----:B------:R-:W4:Y:S04]  /*a7660*/  LDL.LU R54, [R1+0x50a0] ;  /* 0x0050a00001367983 */ /* 0x000f280000300800 */
[----:B------:R-:W4:Y:S04]  /*a7670*/  LDL.LU R53, [R1+0x4c7c] ;  /* 0x004c7c0001357983 */ /* 0x000f280000300800 */
[----:B------:R-:W4:Y:S01]  /*a7680*/  LDL.LU R139, [R1+0x4e50] ;  /* 0x004e5000018b7983 */ /* 0x000f220000300800 */
        /* <DEDUP_REMOVED lines=13> */
[----:B------:R-:W-:-:S04]  /*a7760*/  LOP3.LUT R47, R47, 0xffff, RZ, 0xc0, !PT ;  /* 0x0000ffff2f2f7812 */ /* 0x000fc800078ec0ff */
[----:B0-----:R-:W-:Y:S01]  /*a7770*/  PRMT R8, R49, 0x3340, R47 ;  /* 0x0000334031087816 */ /* 0x001fe2000000002f */
[----:B------:R-:W-:Y:S04]  /*a7780*/  STL [R1+0x53d0], R251 ;  /* 0x0053d0fb01007387 */ /* 0x000fe80000100800 */
[----:B------:R4:W-:Y:S02]  /*a7790*/  STL [R1+0x1a4], R8 ;  /* 0x0001a40801007387 */ /* 0x0009e40000100800 */
[----:B----4-:R-:W-:Y:S02]  /*a77a0*/  IADD3 R8, P2, R60, R2, RZ ;  /* 0x000000023c087210 */ /* 0x010fe40007f5e0ff */
[----:B------:R-:W-:Y:S02]  /*a77b0*/  LOP3.LUT R52, R57, 0xffff, RZ, 0xc0, !PT ;  /* 0x0000ffff39347812 */ /* 0x000fe400078ec0ff */
[----:B------:R-:W-:-:S02]  /*a77c0*/  LOP3.LUT R50, R56, 0xffff, RZ, 0xc0, !PT ;  /* 0x0000ffff38327812 */ /* 0x000fc400078ec0ff */
[----:B------:R-:W-:Y:S02]  /*a77d0*/  LOP3.LUT R51, R55, 0xffff, RZ, 0xc0, !PT ;  /* 0x0000ffff37337812 */ /* 0x000fe400078ec0ff */
[----:B------:R-:W-:Y:S02]  /*a77e0*/  PRMT R47, R50, 0x3340, R0 ;  /* 0x00003340322f7816 */ /* 0x000fe40000000000 */
[----:B------:R-:W-:-:S04]  /*a77f0*/  PRMT R49, R52, 0x3340, R51 ;  /* 0x0000334034317816 */ /* 0x000fc80000000033 */
[----:B------:R-:W-:Y:S02]  /*a7800*/  PRMT R226, R49, 0x5410, R47 ;  /* 0x0000541031e27816 */ /* 0x000fe4000000002f */
[----:B------:R-:W-:Y:S02]  /*a7810*/  SHF.R.S32.HI R49, RZ, 0x1f, R60 ;  /* 0x0000001fff317819 */ /* 0x000fe4000001143c */
[----:B------:R-:W-:Y:S02]  /*a7820*/  SHF.R.U32.HI R52, RZ, 0x8, R52 ;  /* 0x00000008ff347819 */ /* 0x000fe40000011634 */
[----:B------:R-:W-:Y:S01]  /*a7830*/  SHF.R.U32.HI R47, RZ, 0x8, R51 ;  /* 0x00000008ff2f7819 */ /* 0x000fe20000011633 */
[----:B------:R-:W-:Y:S01]  /*a7840*/  IMAD.X R9, R49, 0x1, R13, P2 ;  /* 0x0000000131097824 */ /* 0x000fe200010e060d */
[----:B------:R-:W-:Y:S02]  /*a7850*/  SHF.R.U32.HI R51, RZ, 0x8, R50 ;  /* 0x00000008ff337819 */ /* 0x000fe40000011632 */
[----:B------:R-:W-:-:S02]  /*a7860*/  LOP3.LUT R50, R52, 0xffff, RZ, 0xc0, !PT ;  /* 0x0000ffff34327812 */ /* 0x000fc400078ec0ff */
[----:B------:R-:W-:Y:S01]  /*a7870*/  LOP3.LUT R47, R47, 0xffff, RZ, 0xc0, !PT ;  /* 0x0000ffff2f2f7812 */ /* 0x000fe200078ec0ff */
[----:B------:R-:W-:Y:S01]  /*a7880*/  STL [R1+0x53d4], R226 ;  /* 0x0053d4e201007387 */ /* 0x000fe20000100800 */
[----:B------:R-:W-:-:S03]  /*a7890*/  LOP3.LUT R51, R51, 0xffff, RZ, 0xc0, !PT ;  /* 0x0000ffff33337812 */ /* 0x000fc600078ec0ff */
[----:B------:R0:W-:Y:S02]  /*a78a0*/  STL.64 [R1+0x500], R8 ;  /* 0x0005000801007387 */ /* 0x0001e40000100a00 */
[----:B0-----:R-:W-:Y:S02]  /*a78b0*/  PRMT R8, R50, 0x3340, R47 ;  /* 0x0000334032087816 */ /* 0x001fe4000000002f */
[----:B------:R-:W-:-:S03]  /*a78c0*/  PRMT R47, R51, 0x3340, R0 ;  /* 0x00003340332f7816 */ /* 0x000fc60000000000 */
[----:B------:R0:W-:Y:S04]  /*a78d0*/  STL [R1+0x108], R8 ;  /* 0x0001080801007387 */ /* 0x0001e80000100800 */
[----:B------:R-:W4:Y:S01]  /*a78e0*/  LDL.LU R59, [R1+0x506c] ;  /* 0x00506c00013b7983 */ /* 0x000f220000300800 */
[----:B------:R-:W-:-:S03]  /*a78f0*/  LOP3.LUT R55, R54, 0xffff, RZ, 0xc0, !PT ;  /* 0x0000ffff36377812 */ /* 0x000fc600078ec0ff */
[----:B------:R-:W4:Y:S01]  /*a7900*/  LDL.LU R58, [R1+0x4a0] ;  /* 0x0004a000013a7983 */ /* 0x000f220000300800 */
[----:B------:R-:W-:Y:S02]  /*a7910*/  LOP3.LUT R57, R53, 0xffff, RZ, 0xc0, !PT ;  /* 0x0000ffff35397812 */ /* 0x000fe400078ec0ff */
[----:B------:R-:W-:Y:S02]  /*a7920*/  LOP3.LUT R53, R139, 0xffff, RZ, 0xc0, !PT ;  /* 0x0000ffff8b357812 */ /* 0x000fe400078ec0ff */
[----:B------:R-:W-:Y:S02]  /*a7930*/  PRMT R50, R57, 0x3340, R0 ;  /* 0x0000334039327816 */ /* 0x000fe40000000000 */
[----:B------:R-:W-:-:S04]  /*a7940*/  PRMT R51, R55, 0x3340, R53 ;  /* 0x0000334037337816 */ /* 0x000fc80000000035 */
[----:B------:R-:W-:Y:S02]  /*a7950*/  PRMT R12, R51, 0x5410, R50 ;  /* 0x00005410330c7816 */ /* 0x000fe40000000032 */
[----:B--2---:R-:W-:Y:S02]  /*a7960*/  LOP3.LUT R54, R138, 0xffff, RZ, 0xc0, !PT ;  /* 0x0000ffff8a367812 */ /* 0x004fe400078ec0ff */
[----:B---3--:R-:W-:Y:S02]  /*a7970*/  LOP3.LUT R56, R137, 0xffff, RZ, 0xc0, !PT ;  /* 0x0000ffff89387812 */ /* 0x008fe400078ec0ff */
[----:B------:R-:W-:Y:S02]  /*a7980*/  LOP3.LUT R52, R136, 0xffff, RZ, 0xc0, !PT ;  /* 0x0000ffff88347812 */ /* 0x000fe400078ec0ff */
[----:B------:R-:W2:Y:S01]  /*a7990*/  LDL.LU R136, [R1+0x4dc4] ;  /* 0x004dc40001887983 */ /* 0x000ea20000300800 */
[----:B------:R-:W-:Y:S02]  /*a79a0*/  PRMT R50, R56, 0x3340, R0 ;  /* 0x0000334038327816 */ /* 0x000fe40000000000 */
[----:B------:R-:W-:-:S04]  /*a79b0*/  PRMT R51, R54, 0x3340, R52 ;  /* 0x0000334036337816 */ /* 0x000fc80000000034 */
[----:B------:R-:W-:Y:S01]  /*a79c0*/  PRMT R19, R51, 0x5410, R50 ;  /* 0x0000541033137816 */ /* 0x000fe20000000032 */
[----:B------:R-:W-:Y:S04]  /*a79d0*/  STL [R1+0x53d8], R12 ;  /* 0x0053d80c01007387 */ /* 0x000fe80000100800 */
[----:B------:R-:W-:Y:S04]  /*a79e0*/  STL [R1+0x53dc], R19 ;  /* 0x0053dc1301007387 */ /* 0x000fe80000100800 */
[----:B------:R-:W3:Y:S04]  /*a79f0*/  LDL.LU R139, [R1+0x50b0] ;  /* 0x0050b000018b7983 */ /* 0x000ee80000300800 */
[----:B------:R-:W3:Y:S04]  /*a7a00*/  LDL.LU R138, [R1+0x4cd0] ;  /* 0x004cd000018a7983 */ /* 0x000ee80000300800 */
[----:B------:R-:W3:Y:S01]  /*a7a10*/  LDL.LU R137, [R1+0x4e68] ;  /* 0x004e680001897983 */ /* 0x000ee20000300800 */
[----:B0-----:R-:W-:-:S02]  /*a7a20*/  IADD3 R8, P2, R60, R0, RZ ;  /* 0x000000003c087210 */ /* 0x001fc40007f5e0ff */
[----:B------:R-:W-:Y:S02]  /*a7a30*/  SHF.R.U32.HI R51, RZ, 0x8, R55 ;  /* 0x00000008ff337819 */ /* 0x000fe40000011637 */
[----:B------:R-:W-:Y:S01]  /*a7a40*/  SHF.R.U32.HI R50, RZ, 0x8, R53 ;  /* 0x00000008ff327819 */ /* 0x000fe20000011635 */
[----:B------:R-:W-:Y:S01]  /*a7a50*/  IMAD.X R9, R49, 0x1, R7, P2 ;  /* 0x0000000131097824 */ /* 0x000fe200010e0607 */
[----:B------:R-:W-:Y:S02]  /*a7a60*/  LOP3.LUT R51, R51, 0xffff, RZ, 0xc0, !PT ;  /* 0x0000ffff33337812 */ /* 0x000fe400078ec0ff */
[----:B------:R-:W-:Y:S02]  /*a7a70*/  LOP3.LUT R50, R50, 0xffff, RZ, 0xc0, !PT ;  /* 0x0000ffff32327812 */ /* 0x000fe400078ec0ff */
[----:B------:R0:W-:Y:S01]  /*a7a80*/  STL.64 [R1+0x4f8], R8 ;  /* 0x0004f80801007387 */ /* 0x0001e20000100a00 */
[----:B------:R-:W-:Y:S02]  /*a7a90*/  SHF.R.U32.HI R53, RZ, 0x8, R54 ;  /* 0x00000008ff357819 */ /* 0x000fe40000011636 */
[----:B------:R-:W-:Y:S01]  /*a7aa0*/  SHF.R.U32.HI R52, RZ, 0x8, R52 ;  /* 0x00000008ff347819 */ /* 0x000fe20000011634 */
[----:B------:R-:W3:Y:S01]  /*a7ab0*/  LDL.LU R64, [R1+0xd54] ;  /* 0x000d540001407983 */ /* 0x000ee20000300800 */
[----:B------:R-:W-:-:S02]  /*a7ac0*/  LOP3.LUT R53, R53, 0xffff, RZ, 0xc0, !PT ;  /* 0x0000ffff35357812 */ /* 0x000fc400078ec0ff */
[----:B0-----:R-:W-:Y:S02]  /*a7ad0*/  PRMT R8, R51, 0x3340, R50 ;  /* 0x0000334033087816 */ /* 0x001fe40000000032 */
[----:B------:R-:W-:-:S03]  /*a7ae0*/  LOP3.LUT R52, R52, 0xffff, RZ, 0xc0, !PT ;  /* 0x0000ffff34347812 */ /* 0x000fc600078ec0ff */
[----:B------:R0:W-:Y:S01]  /*a7af0*/  STL [R1+0x104], R8 ;  /* 0x0001040801007387 */ /* 0x0001e20000100800 */
[----:B------:R-:W-:Y:S02]  /*a7b00*/  PRMT R10, R53, 0x3340, R52 ;  /* 0x00003340350a7816 */ /* 0x000fe40000000034 */
[----:B0-----:R-:W-:-:S03]  /*a7b10*/  IADD3 R8, P2, R60, R6, RZ ;  /* 0x000000063c087210 */ /* 0x001fc60007f5e0ff */
[----:B------:R-:W-:Y:S02]  /*a7b20*/  STL [R1+0x100], R10 ;  /* 0x0001000a01007387 */ /* 0x000fe40000100800 */
[----:B------:R-:W-:-:S05]  /*a7b30*/  IMAD.X R9, R49, 0x1, R5, P2 ;  /* 0x0000000131097824 */ /* 0x000fca00010e0605 */
[----:B------:R0:W-:Y:S02]  /*a7b40*/  STL.64 [R1+0x4f0], R8 ;  /* 0x0004f00801007387 */ /* 0x0001e40000100a00 */
[----:B0-----:R-:W-:-:S05]  /*a7b50*/  IADD3 R8, P2, R60, R4, RZ ;  /* 0x000000043c087210 */ /* 0x001fca0007f5e0ff */
[----:B------:R-:W-:-:S05]  /*a7b60*/  IMAD.X R9, R49, 0x1, R3, P2 ;  /* 0x0000000131097824 */ /* 0x000fca00010e0603 */
[----:B------:R0:W-:Y:S01]  /*a7b70*/  STL.64 [R1+0x4e8], R8 ;  /* 0x0004e80801007387 */ /* 0x0001e20000100a00 */
[----:B----4-:R-:W-:-:S03]  /*a7b80*/  LOP3.LUT R53, R59, 0xffff, RZ, 0xc0, !PT ;  /* 0x0000ffff3b357812 */ /* 0x010fc600078ec0ff */
[----:B------:R-:W4:Y:S01]  /*a7b90*/  LDL.LU R59, [R1+0x50b4] ;  /* 0x0050b400013b7983 */ /* 0x000f220000300800 */
[----:B------:R-:W-:-:S03]  /*a7ba0*/  LOP3.LUT R135, R58, 0xffff, RZ, 0xc0, !PT ;  /* 0x0000ffff3a877812 */ /* 0x000fc600078ec0ff */
[----:B------:R-:W4:Y:S01]  /*a7bb0*/  LDL.LU R58, [R1+0x4ce0] ;  /* 0x004ce000013a7983 */ /* 0x000f220000300800 */
[----:B------:R-:W-:Y:S02]  /*a7bc0*/  PRMT R49, R135, 0x3340, R0 ;  /* 0x0000334087317816 */ /* 0x000fe40000000000 */
[----:B--2---:R-:W-:Y:S02]  /*a7bd0*/  LOP3.LUT R52, R136, 0xffff, RZ, 0xc0, !PT ;  /* 0x0000ffff88347812 */ /* 0x004fe400078ec0ff */
[----:B------:R-:W2:Y:S02]  /*a7be0*/  LDL.LU R136, [R1+0x4e70] ;  /* 0x004e700001887983 */ /* 0x000ea40000300800 */
[----:B------:R-:W-:Y:S02]  /*a7bf0*/  PRMT R50, R53, 0x3340, R52 ;  /* 0x0000334035327816 */ /* 0x000fe40000000034 */
[----:B------:R-:W-:Y:S02]  /*a7c00*/  SHF.R.U32.HI R53, RZ, 0x8, R53 ;  /* 0x00000008ff357819 */ /* 0x000fe40000011635 */
[----:B------:R-:W-:-:S02]  /*a7c10*/  PRMT R229, R50, 0x5410, R49 ;  /* 0x0000541032e57816 */ /* 0x000fc40000000031 */
[----:B------:R-:W-:Y:S02]  /*a7c20*/  SHF.R.U32.HI R50, RZ, 0x8, R52 ;  /* 0x00000008ff327819 */ /* 0x000fe40000011634 */
[----:B------:R-:W-:Y:S02]  /*a7c30*/  LOP3.LUT R52, R53, 0xffff, RZ, 0xc0, !PT ;  /* 0x0000ffff35347812 */ /* 0x000fe400078ec0ff */
[----:B------:R-:W-:Y:S02]  /*a7c40*/  LOP3.LUT R50, R50, 0xffff, RZ, 0xc0, !PT ;  /* 0x0000ffff32327812 */ /* 0x000fe400078ec0ff */
[----:B---3--:R-:W-:Y:S02]  /*a7c50*/  LOP3.LUT R55, R139, 0xffff, RZ, 0xc0, !PT ;  /* 0x0000ffff8b377812 */ /* 0x008fe400078ec0ff */
[----:B------:R-:W-:Y:S02]  /*a7c60*/  LOP3.LUT R53, R138, 0xffff, RZ, 0xc0, !PT ;  /* 0x0000ffff8a357812 */ /* 0x000fe400078ec0ff */
[----:B------:R-:W-:-:S02]  /*a7c70*/  LOP3.LUT R54, R137, 0xffff, RZ, 0xc0, !PT ;  /* 0x0000ffff89367812 */ /* 0x000fc400078ec0ff */
[----:B0-----:R-:W-:Y:S02]  /*a7c80*/  PRMT R8, R52, 0x3340, R50 ;  /* 0x0000334034087816 */ /* 0x001fe40000000032 */
[----:B------:R-:W-:Y:S02]  /*a7c90*/  PRMT R50, R53, 0x3340, R0 ;  /* 0x0000334035327816 */ /* 0x000fe40000000000 */
[----:B------:R-:W-:Y:S01]  /*a7ca0*/  PRMT R52, R55, 0x3340, R54 ;  /* 0x0000334037347816 */ /* 0x000fe20000000036 */
[----:B------:R-:W-:Y:S03]  /*a7cb0*/  STL [R1+0x53e0], R229 ;  /* 0x0053e0e501007387 */ /* 0x000fe60000100800 */
[----:B------:R-:W-:Y:S01]  /*a7cc0*/  PRMT R247, R52, 0x5410, R50 ;  /* 0x0000541034f77816 */ /* 0x000fe20000000032 */
[----:B------:R0:W-:Y:S04]  /*a7cd0*/  STL [R1+0x17c], R8 ;  /* 0x00017c0801007387 */ /* 0x0001e80000100800 */
        /* <DEDUP_REMOVED lines=12> */
[----:B------:R-:W-:Y:S02]  /*a7da0*/  SHF.R.U32.HI R51, RZ, 0x8, R56 ;  /* 0x00000008ff337819 */ /* 0x000fe40000011638 */
[----:B------:R-:W-:Y:S02]  /*a7db0*/  SHF.R.U32.HI R49, RZ, 0x8, R57 ;  /* 0x00000008ff317819 */ /* 0x000fe40000011639 */
[----:B------:R-:W-:Y:S01]  /*a7dc0*/  LOP3.LUT R54, R54, 0xffff, RZ, 0xc0, !PT ;  /* 0x0000ffff36367812 */ /* 0x000fe200078ec0ff */
[----:B------:R0:W-:Y:S02]  /*a7dd0*/  STL.64 [R1+0x4e0], R8 ;  /* 0x0004e00801007387 */ /* 0x0001e40000100a00 */
[----:B0-----:R-:W-:Y:S02]  /*a7de0*/  PRMT R8, R53, 0x3340, R50 ;  /* 0x0000334035087816 */ /* 0x001fe40000000032 */
[----:B------:R-:W-:-:S03]  /*a7df0*/  PRMT R50, R54, 0x3340, R0 ;  /* 0x0000334036327816 */ /* 0x000fc60000000000 */
[----:B------:R0:W-:Y:S01]  /*a7e00*/  STL [R1+0xf4], R8 ;  /* 0x0000f40801007387 */ /* 0x0001e20000100800 */
[----:B----4-:R-:W-:Y:S02]  /*a7e10*/  LOP3.LUT R57, R59, 0xffff, RZ, 0xc0, !PT ;  /* 0x0000ffff3b397812 */ /* 0x010fe400078ec0ff */
[----:B------:R-:W-:-:S04]  /*a7e20*/  LOP3.LUT R55, R58, 0xffff, RZ, 0xc0, !PT ;  /* 0x0000ffff3a377812 */ /* 0x000fc800078ec0ff */
[----:B------:R-:W-:Y:S02]  /*a7e30*/  PRMT R53, R55, 0x3340, R0 ;  /* 0x0000334037357816 */ /* 0x000fe40000000000 */
[----:B0-----:R-:W-:Y:S02]  /*a7e40*/  IADD3 R8, P2, R64, R0, RZ ;  /* 0x0000000040087210 */ /* 0x001fe40007f5e0ff */
[----:B------:R-:W-:-:S03]  /*a7e50*/  SHF.R.U32.HI R55, RZ, 0x8, R55 ;  /* 0x00000008ff377819 */ /* 0x000fc60000011637 */
[----:B------:R-:W-:Y:S01]  /*a7e60*/  IMAD.X R9, R52, 0x1, R7, P2 ;  /* 0x0000000134097824 */ /* 0x000fe200010e0607 */
[----:B------:R-:W-:Y:S02]  /*a7e70*/  LOP3.LUT R55, R55, 0xffff, RZ, 0xc0, !PT ;  /* 0x0000ffff37377812 */ /* 0x000fe400078ec0ff */
[----:B--2---:R-:W-:-:S04]  /*a7e80*/  LOP3.LUT R56, R136, 0xffff, RZ, 0xc0, !PT ;  /* 0x0000ffff88387812 */ /* 0x004fc800078ec0ff */
[----:B------:R-:W-:-:S04]  /*a7e90*/  PRMT R54, R57, 0x3340, R56 ;  /* 0x0000334039367816 */ /* 0x000fc80000000038 */
[----:B------:R-:W-:-:S05]  /*a7ea0*/  PRMT R14, R54, 0x5410, R53 ;  /* 0x00005410360e7816 */ /* 0x000fca0000000035 */
[----:B------:R-:W-:Y:S04]  /*a7eb0*/  STL [R1+0x53e8], R14 ;  /* 0x0053e80e01007387 */ /* 0x000fe80000100800 */
[----:B------:R-:W2:Y:S04]  /*a7ec0*/  LDL.LU R63, [R1+0x507c] ;  /* 0x00507c00013f7983 */ /* 0x000ea80000300800 */
[----:B------:R-:W4:Y:S04]  /*a7ed0*/  LDL.LU R136, [R1+0x4a8] ;  /* 0x0004a80001887983 */ /* 0x000f280000300800 */
[----:B------:R-:W4:Y:S01]  /*a7ee0*/  LDL.LU R62, [R1+0x4df8] ;  /* 0x004df800013e7983 */ /* 0x000f220000300800 */
[----:B------:R-:W-:-:S02]  /*a7ef0*/  SHF.R.U32.HI R54, RZ, 0x8, R57 ;  /* 0x00000008ff367819 */ /* 0x000fc40000011639 */
[----:B------:R-:W-:Y:S02]  /*a7f00*/  SHF.R.U32.HI R53, RZ, 0x8, R56 ;  /* 0x00000008ff357819 */ /* 0x000fe40000011638 */
[----:B------:R-:W-:Y:S02]  /*a7f10*/  LOP3.LUT R54, R54, 0xffff, RZ, 0xc0, !PT ;  /* 0x0000ffff36367812 */ /* 0x000fe400078ec0ff */
[----:B------:R-:W-:Y:S01]  /*a7f20*/  LOP3.LUT R53, R53, 0xffff, RZ, 0xc0, !PT ;  /* 0x0000ffff35357812 */ /* 0x000fe200078ec0ff */
[----:B------:R0:W-:Y:S01]  /*a7f30*/  STL.64 [R1+0x4d8], R8 ;  /* 0x0004d80801007387 */ /* 0x0001e20000100a00 */
[----:B---3--:R-:W-:Y:S02]  /*a7f40*/  LOP3.LUT R57, R139, 0xffff, RZ, 0xc0, !PT ;  /* 0x0000ffff8b397812 */ /* 0x008fe400078ec0ff */
[----:B------:R-:W-:Y:S02]  /*a7f50*/  LOP3.LUT R58, R138, 0xffff, RZ, 0xc0, !PT ;  /* 0x0000ffff8a3a7812 */ /* 0x000fe400078ec0ff */
[----:B0-----:R-:W-:-:S02]  /*a7f60*/  PRMT R8, R54, 0x3340, R53 ;  /* 0x0000334036087816 */ /* 0x001fc40000000035 */
[----:B------:R-:W-:Y:S02]  /*a7f70*/  LOP3.LUT R56, R137, 0xffff, RZ, 0xc0, !PT ;  /* 0x0000ffff89387812 */ /* 0x000fe400078ec0ff */
[--C-:B------:R-:W-:Y:S02]  /*a7f80*/  PRMT R54, R55, 0x3340, R0.reuse ;  /* 0x0000334037367816 */ /* 0x100fe40000000000 */
[----:B------:R-:W-:Y:S02]  /*a7f90*/  PRMT R53, R58, 0x3340, R0 ;  /* 0x000033403a357816 */ /* 0x000fe40000000000 */
[----:B------:R-:W-:Y:S01]  /*a7fa0*/  PRMT R55, R57, 0x3340, R56 ;  /* 0x0000334039377816 */ /* 0x000fe20000000038 */
[----:B------:R0:W-:Y:S03]  /*a7fb0*/  STL [R1+0xf0], R8 ;  /* 0x0000f00801007387 */ /* 0x0001e60000100800 */
[----:B------:R-:W-:Y:S01]  /*a7fc0*/  PRMT R22, R55, 0x5410, R53 ;  /* 0x0000541037167816 */ /* 0x000fe20000000035 */
[----:B------:R-:W3:Y:S04]  /*a7fd0*/  LDL.LU R59, [R1+0x50c4] ;  /* 0x0050c400013b7983 */ /* 0x000ee80000300800 */
[----:B------:R-:W3:Y:S04]  /*a7fe0*/  LDL.LU R61, [R1+0x4d20] ;  /* 0x004d2000013d7983 */ /* 0x000ee80000300800 */
[----:B------:R-:W3:Y:S04]  /*a7ff0*/  LDL.LU R60, [R1+0x4e90] ;  /* 0x004e9000013c7983 */ /* 0x000ee80000300800 */
[----:B------:R-:W3:Y:S04]  /*a8000*/  LDL.LU R139, [R1+0x50c8] ;  /* 0x0050c800018b7983 */ /* 0x000ee80000300800 */
[----:B------:R-:W3:Y:S04]  /*a8010*/  LDL.LU R138, [R1+0x4d24] ;  /* 0x004d2400018a7983 */ /* 0x000ee80000300800 */
[----:B------:R-:W-:Y:S04]  /*a8020*/  STL [R1+0x53ec], R22 ;  /* 0x0053ec1601007387 */ /* 0x000fe80000100800 */
[----:B------:R-:W3:Y:S01]  /*a8030*/  LDL.LU R137, [R1+0x4e94] ;  /* 0x004e940001897983 */ /* 0x000ee20000300800 */
[----:B0-----:R-:W-:-:S05]  /*a8040*/  IADD3 R8, P2, R64, R6, RZ ;  /* 0x0000000640087210 */ /* 0x001fca0007f5e0ff */
[----:B------:R-:W-:-:S05]  /*a8050*/  IMAD.X R9, R52, 0x1, R5, P2 ;  /* 0x0000000134097824 */ /* 0x000fca00010e0605 */
[----:B------:R0:W-:Y:S01]  /*a8060*/  STL.64 [R1+0x4d0], R8 ;  /* 0x0004d00801007387 */ /* 0x0001e20000100a00 */
[----:B------:R-:W-:-:S03]  /*a8070*/  SHF.R.U32.HI R53, RZ, 0x8, R57 ;  /* 0x00000008ff357819 */ /* 0x000fc60000011639 */
[----:B------:R-:W3:Y:S01]  /*a8080*/  LDL.LU R66, [R1+0xd58] ;  /* 0x000d580001427983 */ /* 0x000ee20000300800 */
        /* <DEDUP_REMOVED lines=8> */
[----:B--2---:R-:W-:Y:S02]  /*a8110*/  LOP3.LUT R56, R63, 0xffff, RZ, 0xc0, !PT ;  /* 0x0000ffff3f387812 */ /* 0x004fe400078ec0ff */
[----:B----4-:R-:W-:Y:S02]  /*a8120*/  LOP3.LUT R136, R136, 0xffff, RZ, 0xc0, !PT ;  /* 0x0000ffff88887812 */ /* 0x010fe400078ec0ff */
[----:B------:R-:W-:Y:S02]  /*a8130*/  LOP3.LUT R55, R62, 0xffff, RZ, 0xc0, !PT ;  /* 0x0000ffff3e377812 */ /* 0x000fe400078ec0ff */
[----:B------:R-:W-:Y:S02]  /*a8140*/  PRMT R52, R136, 0x3340, R0 ;  /* 0x0000334088347816 */ /* 0x000fe40000000000 */
[----:B------:R-:W-:Y:S02]  /*a8150*/  PRMT R53, R56, 0x3340, R55 ;  /* 0x0000334038357816 */ /* 0x000fe40000000037 */
[----:B------:R-:W-:-:S02]  /*a8160*/  SHF.R.U32.HI R56, RZ, 0x8, R56 ;  /* 0x00000008ff387819 */ /* 0x000fc40000011638 */
[----:B------:R-:W-:Y:S02]  /*a8170*/  PRMT R243, R53, 0x5410, R52 ;  /* 0x0000541035f37816 */ /* 0x000fe40000000034 */
[----:B------:R-:W-:Y:S02]  /*a8180*/  SHF.R.U32.HI R52, RZ, 0x8, R55 ;  /* 0x00000008ff347819 */ /* 0x000fe40000011637 */
[----:B------:R-:W-:Y:S02]  /*a8190*/  LOP3.LUT R55, R56, 0xffff, RZ, 0xc0, !PT ;  /* 0x0000ffff38377812 */ /* 0x000fe400078ec0ff */
[----:B------:R-:W-:-:S04]  /*a81a0*/  LOP3.LUT R52, R52, 0xffff, RZ, 0xc0, !PT ;  /* 0x0000ffff34347812 */ /* 0x000fc800078ec0ff */
[----:B0-----:R-:W-:Y:S01]  /*a81b0*/  PRMT R8, R55, 0x3340, R52 ;  /* 0x0000334037087816 */ /* 0x001fe20000000034 */
[----:B------:R-:W-:Y:S01]  /*a81c0*/  STL [R1+0x53f0], R243 ;  /* 0x0053f0f301007387 */ /* 0x000fe20000100800 */
[----:B------:R-:W-:-:S03]  /*a81d0*/  SHF.R.U32.HI R53, RZ, 0x8, R58 ;  /* 0x00000008ff357819 */ /* 0x000fc6000001163a */
[----:B------:R0:W-:Y:S01]  /*a81e0*/  STL [R1+0x16c], R8 ;  /* 0x00016c0801007387 */ /* 0x0001e20000100800 */
[----:B---3--:R-:W-:Y:S02]  /*a81f0*/  LOP3.LUT R57, R60, 0xffff, RZ, 0xc0, !PT ;  /* 0x0000ffff3c397812 */ /* 0x008fe400078ec0ff */
[----:B------:R-:W-:Y:S02]  /*a8200*/  LOP3.LUT R58, R139, 0xffff, RZ, 0xc0, !PT ;  /* 0x0000ffff8b3a7812 */ /* 0x000fe400078ec0ff */
[----:B------:R-:W2:Y:S01]  /*a8210*/  LDL.LU R139, [R1+0x5084] ;  /* 0x00508400018b7983 */ /* 0x000ea20000300800 */
[----:B------:R-:W-:-:S03]  /*a8220*/  LOP3.LUT R60, R138, 0xffff, RZ, 0xc0, !PT ;  /* 0x0000ffff8a3c7812 */ /* 0x000fc600078ec0ff */
[----:B------:R-:W3:Y:S01]  /*a8230*/  LDL.LU R138, [R1+0x4ac] ;  /* 0x0004ac00018a7983 */ /* 0x000ee20000300800 */
[----:B------:R-:W-:-:S03]  /*a8240*/  LOP3.LUT R56, R137, 0xffff, RZ, 0xc0, !PT ;  /* 0x0000ffff89387812 */ /* 0x000fc600078ec0ff */
[----:B------:R-:W4:Y:S01]  /*a8250*/  LDL.LU R137, [R1+0x4e0c] ;  /* 0x004e0c0001897983 */ /* 0x000f220000300800 */
[----:B------:R-:W-:Y:S02]  /*a8260*/  LOP3.LUT R59, R59, 0xffff, RZ, 0xc0, !PT ;  /* 0x0000ffff3b3b7812 */ /* 0x000fe400078ec0ff */
[----:B------:R-:W-:Y:S02]  /*a8270*/  LOP3.LUT R61, R61, 0xffff, RZ, 0xc0, !PT ;  /* 0x0000ffff3d3d7812 */ /* 0x000fe400078ec0ff */
[----:B------:R-:W-:Y:S02]  /*a8280*/  PRMT R55, R59, 0x3340, R57 ;  /* 0x000033403b377816 */ /* 0x000fe40000000039 */
[----:B------:R-:W-:-:S04]  /*a8290*/  PRMT R52, R61, 0x3340, R0 ;  /* 0x000033403d347816 */ /* 0x000fc80000000000 */
[----:B------:R-:W-:Y:S02]  /*a82a0*/  PRMT R223, R55, 0x5410, R52 ;  /* 0x0000541037df7816 */ /* 0x000fe40000000034 */
[----:B------:R-:W-:Y:S02]  /*a82b0*/  PRMT R52, R60, 0x3340, R0 ;  /* 0x000033403c347816 */ /* 0x000fe40000000000 */
[----:B------:R-:W-:Y:S02]  /*a82c0*/  PRMT R55, R58, 0x3340, R56 ;  /* 0x000033403a377816 */ /* 0x000fe40000000038 */
[----:B0-----:R-:W-:Y:S02]  /*a82d0*/  IADD3 R8, P2, R66, R2, RZ ;  /* 0x0000000242087210 */ /* 0x001fe40007f5e0ff */
[----:B------:R-:W-:Y:S02]  /*a82e0*/  PRMT R21, R55, 0x5410, R52 ;  /* 0x0000541037157816 */ /* 0x000fe40000000034 */
[----:B------:R-:W-:-:S02]  /*a82f0*/  SHF.R.S32.HI R55, RZ, 0x1f, R66 ;  /* 0x0000001fff377819 */ /* 0x000fc40000011442 */
[----:B------:R-:W-:Y:S02]  /*a8300*/  SHF.R.U32.HI R58, RZ, 0x8, R58 ;  /* 0x00000008ff3a7819 */ /* 0x000fe4000001163a */
[----:B------:R-:W-:Y:S01]  /*a8310*/  SHF.R.U32.HI R52, RZ, 0x8, R56 ;  /* 0x00000008ff347819 */ /* 0x000fe20000011638 */
[----:B------:R-:W-:Y:S01]  /*a8320*/  IMAD.X R9, R55, 0x1, R13, P2 ;  /* 0x0000000137097824 */ /* 0x000fe200010e060d */
[----:B------:R-:W-:Y:S02]  /*a8330*/  SHF.R.U32.HI R59, RZ, 0x8, R59 ;  /* 0x00000008ff3b7819 */ /* 0x000fe4000001163b */
[----:B------:R-:W-:Y:S01]  /*a8340*/  SHF.R.U32.HI R57, RZ, 0x8, R57 ;  /* 0x00000008ff397819 */ /* 0x000fe20000011639 */
[----:B------:R-:W-:Y:S01]  /*a8350*/  STL [R1+0x53f4], R223 ;  /* 0x0053f4df01007387 */ /* 0x000fe20000100800 */
[----:B------:R-:W-:Y:S02]  /*a8360*/  LOP3.LUT R56, R58, 0xffff, RZ, 0xc0, !PT ;  /* 0x0000ffff3a387812 */ /* 0x000fe400078ec0ff */
[----:B------:R-:W-:Y:S01]  /*a8370*/  LOP3.LUT R52, R52, 0xffff, RZ, 0xc0, !PT ;  /* 0x0000ffff34347812 */ /* 0x000fe200078ec0ff */
[----:B------:R-:W-:Y:S01]  /*a8380*/  STL [R1+0x53f8], R21 ;  /* 0x0053f81501007387 */ /* 0x000fe20000100800 */
[----:B------:R-:W-:-:S02]  /*a8390*/  LOP3.LUT R58, R59, 0xffff, RZ, 0xc0, !PT ;  /* 0x0000ffff3b3a7812 */ /* 0x000fc400078ec0ff */
[----:B------:R-:W-:Y:S01]  /*a83a0*/  LOP3.LUT R57, R57, 0xffff, RZ, 0xc0, !PT ;  /* 0x0000ffff39397812 */ /* 0x000fe200078ec0ff */
[----:B------:R0:W-:Y:S04]  /*a83b0*/  STL.64 [R1+0x4c0], R8 ;  /* 0x0004c00801007387 */ /* 0x0001e80000100a00 */
[----:B------:R-:W3:Y:S01]  /*a83c0*/  LDL.LU R65, [R1+0x5088] ;  /* 0x0050880001417983 */ /* 0x000ee20000300800 */
[----:B0-----:R-:W-:Y:S02]  /*a83d0*/  PRMT R9, R56, 0x3340, R52 ;  /* 0x0000334038097816 */ /* 0x001fe40000000034 */
[----:B------:R-:W-:-:S03]  /*a83e0*/  PRMT R8, R58, 0x3340, R57 ;  /* 0x000033403a087816 */ /* 0x000fc60000000039 */
[----:B------:R-:W-:Y:S04]  /*a83f0*/  STL [R1+0xe8], R9 ;  /* 0x0000e80901007387 */ /* 0x000fe80000100800 */
[----:B------:R-:W3:Y:S04]  /*a8400*/  LDL.LU R62, [R1+0x4640] ;  /* 0x00464000013e7983 */ /* 0x000ee80000300800 */
[----:B------:R0:W-:Y:S04]  /*a8410*/  STL [R1+0xe4], R8 ;  /* 0x0000e40801007387 */ /* 0x0001e80000100800 */
[----:B------:R-:W3:Y:S01]  /*a8420*/  LDL.LU R64, [R1+0x4e18] ;  /* 0x004e180001407983 */ /* 0x000ee20000300800 */
[----:B0-----:R-:W-:-:S05]  /*a8430*/  IADD3 R8, P2, R66, R0, RZ ;  /* 0x0000000042087210 */ /* 0x001fca0007f5e0ff */
[----:B------:R-:W-:Y:S01]  /*a8440*/  IMAD.X R9, R55, 0x1, R7, P2 ;  /* 0x0000000137097824 */ /* 0x000fe200010e0607 */
[----:B------:R-:W-:-:S04]  /*a8450*/  SHF.R.U32.HI R58, RZ, 0x8, R60 ;  /* 0x00000008ff3a7819 */ /* 0x000fc8000001163c */
[----:B------:R0:W-:Y:S04]  /*a8460*/  STL.64 [R1+0x4b8], R8 ;  /* 0x0004b80801007387 */ /* 0x0001e80000100a00 */
[----:B------:R-:W3:Y:S01]  /*a8470*/  LDL.LU R63, [R1+0x50d4] ;  /* 0x0050d400013f7983 */ /* 0x000ee20000300800 */
[----:B--2---:R-:W-:-:S03]  /*a8480*/  LOP3.LUT R60, R139, 0xffff, RZ, 0xc0, !PT ;  /* 0x0000ffff8b3c7812 */ /* 0x004fc600078ec0ff */
[----:B------:R-:W2:Y:S01]  /*a8490*/  LDL.LU R139, [R1+0x4d68] ;  /* 0x004d6800018b7983 */ /* 0x000ea20000300800 */
[----:B----4-:R-:W-:-:S03]  /*a84a0*/  LOP3.LUT R59, R137, 0xffff, RZ, 0xc0, !PT ;  /* 0x0000ffff893b7812 */ /* 0x010fc600078ec0ff */
[----:B------:R-:W4:Y:S01]  /*a84b0*/  LDL.LU R137, [R1+0x4eac] ;  /* 0x004eac0001897983 */ /* 0x000f220000300800 */
[----:B------:R-:W-:Y:S02]  /*a84c0*/  SHF.R.U32.HI R52, RZ, 0x8, R61 ;  /* 0x00000008ff347819 */ /* 0x000fe4000001163d */
[----:B---3--:R-:W-:Y:S02]  /*a84d0*/  LOP3.LUT R61, R138, 0xffff, RZ, 0xc0, !PT ;  /* 0x0000ffff8a3d7812 */ /* 0x008fe400078ec0ff */
        /* <DEDUP_REMOVED lines=16> */
[----:B0-----:R-:W-:Y:S02]  /*a85e0*/  PRMT R8, R56, 0x3340, R55 ;  /* 0x0000334038087816 */ /* 0x001fe40000000037 */
[----:B------:R-:W-:-:S03]  /*a85f0*/  LOP3.LUT R62, R62, 0xffff, RZ, 0xc0, !PT ;  /* 0x0000ffff3e3e7812 */ /* 0x000fc600078ec0ff */
[----:B------:R0:W-:Y:S04]  /*a8600*/  STL [R1+0xe0], R8 ;  /* 0x0000e00801007387 */ /* 0x0001e80000100800 */
[----:B------:R-:W3:Y:S01]  /*a8610*/  LDL.LU R67, [R1+0x50d8] ;  /* 0x0050d80001437983 */ /* 0x000ee20000300800 */
[----:B------:R-:W-:-:S03]  /*a8620*/  LOP3.LUT R57, R64, 0xffff, RZ, 0xc0, !PT ;  /* 0x0000ffff40397812 */ /* 0x000fc600078ec0ff */
[----:B------:R-:W3:Y:S01]  /*a8630*/  LDL.LU R65, [R1+0x4d74] ;  /* 0x004d740001417983 */ /* 0x000ee20000300800 */
[----:B------:R-:W-:-:S03]  /*a8640*/  PRMT R55, R62, 0x3340, R0 ;  /* 0x000033403e377816 */ /* 0x000fc60000000000 */
[----:B------:R-:W3:Y:S01]  /*a8650*/  LDL.LU R66, [R1+0x4eb4] ;  /* 0x004eb40001427983 */ /* 0x000ee20000300800 */
        /* <DEDUP_REMOVED lines=8> */
[----:B------:R-:W-:Y:S02]  /*a86e0*/  LOP3.LUT R61, R63, 0xffff, RZ, 0xc0, !PT ;  /* 0x0000ffff3f3d7812 */ /* 0x000fe400078ec0ff */
[----:B0-----:R-:W-:Y:S01]  /*a86f0*/  PRMT R8, R56, 0x3340, R55 ;  /* 0x0000334038087816 */ /* 0x001fe20000000037 */
[----:B------:R-:W-:Y:S04]  /*a8700*/  STL [R1+0x541c], R241 ;  /* 0x00541cf101007387 */ /* 0x000fe80000100800 */
[----:B------:R0:W-:Y:S01]  /*a8710*/  STL [R1+0xd4], R8 ;  /* 0x0000d40801007387 */ /* 0x0001e20000100800 */
[----:B--2---:R-:W-:-:S04]  /*a8720*/  LOP3.LUT R63, R139, 0xffff, RZ, 0xc0, !PT ;  /* 0x0000ffff8b3f7812 */ /* 0x004fc800078ec0ff */
[----:B------:R-:W-:Y:S02]  /*a8730*/  PRMT R55, R63, 0x3340, R0 ;  /* 0x000033403f377816 */ /* 0x000fe40000000000 */
[----:B----4-:R-:W-:Y:S02]  /*a8740*/  LOP3.LUT R60, R137, 0xffff, RZ, 0xc0, !PT ;  /* 0x0000ffff893c7812 */ /* 0x010fe400078ec0ff */
[----:B------:R-:W2:Y:S02]  /*a8750*/  LDL.LU R137, [R1+0x5094] ;  /* 0x0050940001897983 */ /* 0x000ea40000300800 */
[----:B------:R-:W-:-:S04]  /*a8760*/  PRMT R56, R61, 0x3340, R60 ;  /* 0x000033403d387816 */ /* 0x000fc8000000003c */
[----:B------:R-:W-:-:S05]  /*a8770*/  PRMT R11, R56, 0x5410, R55 ;  /* 0x00005410380b7816 */ /* 0x000fca0000000037 */
[----:B------:R-:W-:Y:S04]  /*a8780*/  STL [R1+0x5420], R11 ;  /* 0x0054200b01007387 */ /* 0x000fe80000100800 */
[----:B------:R-:W4:Y:S04]  /*a8790*/  LDL.LU R64, [R1+0x4650] ;  /* 0x0046500001407983 */ /* 0x000f280000300800 */
[----:B------:R-:W4:Y:S01]  /*a87a0*/  LDL.LU R139, [R1+0x4e2c] ;  /* 0x004e2c00018b7983 */ /* 0x000f220000300800 */
[----:B---3--:R-:W-:Y:S02]  /*a87b0*/  SHF.R.S32.HI R59, RZ, 0x1f, R138 ;  /* 0x0000001fff3b7819 */ /* 0x008fe4000001148a */
[----:B0-----:R-:W-:-:S02]  /*a87c0*/  IADD3 R8, P2, R138, R2, RZ ;  /* 0x000000028a087210 */ /* 0x001fc40007f5e0ff */
[----:B------:R-:W-:Y:S02]  /*a87d0*/  SHF.R.U32.HI R61, RZ, 0x8, R61 ;  /* 0x00000008ff3d7819 */ /* 0x000fe4000001163d */
[----:B------:R-:W-:Y:S01]  /*a87e0*/  SHF.R.U32.HI R55, RZ, 0x8, R60 ;  /* 0x00000008ff377819 */ /* 0x000fe2000001163c */
[----:B------:R-:W-:Y:S01]  /*a87f0*/  IMAD.X R9, R59, 0x1, R13, P2 ;  /* 0x000000013b097824 */ /* 0x000fe200010e060d */
[----:B------:R-:W-:Y:S02]  /*a8800*/  LOP3.LUT R60, R61, 0xffff, RZ, 0xc0, !PT ;  /* 0x0000ffff3d3c7812 */ /* 0x000fe400078ec0ff */
[----:B------:R-:W-:Y:S02]  /*a8810*/  LOP3.LUT R55, R55, 0xffff, RZ, 0xc0, !PT ;  /* 0x0000ffff37377812 */ /* 0x000fe400078ec0ff */
[----:B------:R-:W-:Y:S01]  /*a8820*/  SHF.R.U32.HI R56, RZ, 0x8, R62 ;  /* 0x00000008ff387819 */ /* 0x000fe2000001163e */
[----:B------:R0:W-:Y:S01]  /*a8830*/  STL.64 [R1+0x4a0], R8 ;  /* 0x0004a00801007387 */ /* 0x0001e20000100a00 */
[----:B------:R-:W-:-:S02]  /*a8840*/  IADD3 R10, P2, R138, R0, RZ ;  /* 0x000000008a0a7210 */ /* 0x000fc40007f5e0ff */
[----:B0-----:R-:W-:-:S05]  /*a8850*/  PRMT R8, R60, 0x3340, R55 ;  /* 0x000033403c087816 */ /* 0x001fca0000000037 */
[----:B------:R0:W-:Y:S01]  /*a8860*/  STL [R1+0xcc], R8 ;  /* 0x0000cc0801007387 */ /* 0x0001e20000100800 */
[----:B------:R-:W-:Y:S02]  /*a8870*/  LOP3.LUT R62, R67, 0xffff, RZ, 0xc0, !PT ;  /* 0x0000ffff433e7812 */ /* 0x000fe400078ec0ff */
[----:B------:R-:W-:Y:S02]  /*a8880*/  LOP3.LUT R65, R65, 0xffff, RZ, 0xc0, !PT ;  /* 0x0000ffff41417812 */ /* 0x000fe400078ec0ff */
[----:B------:R-:W-:Y:S02]  /*a8890*/  LOP3.LUT R61, R66, 0xffff, RZ, 0xc0, !PT ;  /* 0x0000ffff423d7812 */ /* 0x000fe400078ec0ff */
[----:B------:R-:W-:Y:S02]  /*a88a0*/  PRMT R55, R65, 0x3340, R0 ;  /* 0x0000334041377816 */ /* 0x000fe40000000000 */
[----:B------:R-:W-:Y:S02]  /*a88b0*/  PRMT R60, R62, 0x3340, R61 ;  /* 0x000033403e3c7816 */ /* 0x000fe4000000003d */
[----:B------:R-:W-:-:S02]  /*a88c0*/  SHF.R.U32.HI R62, RZ, 0x8, R62 ;  /* 0x00000008ff3e7819 */ /* 0x000fc4000001163e */
[----:B0-----:R-:W-:Y:S02]  /*a88d0*/  PRMT R8, R60, 0x5410, R55 ;  /* 0x000054103c087816 */ /* 0x001fe40000000037 */
[----:B------:R-:W-:Y:S02]  /*a88e0*/  SHF.R.U32.HI R60, RZ, 0x8, R61 ;  /* 0x00000008ff3c7819 */ /* 0x000fe4000001163d */
[----:B------:R-:W-:Y:S02]  /*a88f0*/  LOP3.LUT R61, R62, 0xffff, RZ, 0xc0, !PT ;  /* 0x0000ffff3e3d7812 */ /* 0x000fe400078ec0ff */
[----:B------:R-:W-:Y:S01]  /*a8900*/  LOP3.LUT R60, R60, 0xffff, RZ, 0xc0, !PT ;  /* 0x0000ffff3c3c7812 */ /* 0x000fe200078ec0ff */
[----:B------:R-:W-:Y:S01]  /*a8910*/  IMAD.X R11, R59, 0x1, R7, P2 ;  /* 0x000000013b0b7824 */ /* 0x000fe200010e0607 */
[----:B------:R0:W-:Y:S01]  /*a8920*/  STL [R1+0x5428], R8 ;  /* 0x0054280801007387 */ /* 0x0001e20000100800 */
[----:B------:R-:W-:-:S03]  /*a8930*/  SHF.R.U32.HI R55, RZ, 0x8, R63 ;  /* 0x00000008ff377819 */ /* 0x000fc6000001163f */
[----:B------:R-:W-:Y:S04]  /*a8940*/  STL.64 [R1+0x408], R10 ;  /* 0x0004080a01007387 */ /* 0x000fe80000100a00 */
[----:B------:R-:W3:Y:S01]  /*a8950*/  LDL.LU R66, [R1+0x5098] ;  /* 0x0050980001427983 */ /* 0x000ee20000300800 */
[----:B0-----:R-:W-:-:S05]  /*a8960*/  PRMT R8, R61, 0x3340, R60 ;  /* 0x000033403d087816 */ /* 0x001fca000000003c */
[----:B------:R0:W-:Y:S02]  /*a8970*/  STL [R1+0xdc], R8 ;  /* 0x0000dc0801007387 */ /* 0x0001e40000100800 */
[----:B0-----:R-:W-:-:S05]  /*a8980*/  IADD3 R8, P2, R138, R6, RZ ;  /* 0x000000068a087210 */ /* 0x001fca0007f5e0ff */
[----:B------:R-:W-:Y:S01]  /*a8990*/  IMAD.X R9, R59, 0x1, R5, P2 ;  /* 0x000000013b097824 */ /* 0x000fe200010e0605 */
[----:B--2---:R-:W-:Y:S02]  /*a89a0*/  LOP3.LUT R63, R137, 0xffff, RZ, 0xc0, !PT ;  /* 0x0000ffff893f7812 */ /* 0x004fe400078ec0ff */
[----:B------:R-:W2:Y:S04]  /*a89b0*/  LDL.LU R137, [R1+0x465c] ;  /* 0x00465c0001897983 */ /* 0x000ea80000300800 */
[----:B------:R-:W2:Y:S04]  /*a89c0*/  LDL.LU R71, [R1+0x4e34] ;  /* 0x004e340001477983 */ /* 0x000ea80000300800 */
[----:B------:R-:W2:Y:S04]  /*a89d0*/  LDL.LU R70, [R1+0x50dc] ;  /* 0x0050dc0001467983 */ /* 0x000ea80000300800 */
[----:B------:R-:W2:Y:S01]  /*a89e0*/  LDL.LU R67, [R1+0x4da4] ;  /* 0x004da40001437983 */ /* 0x000ea20000300800 */
[----:B----4-:R-:W-:-:S03]  /*a89f0*/  LOP3.LUT R64, R64, 0xffff, RZ, 0xc0, !PT ;  /* 0x0000ffff40407812 */ /* 0x010fc600078ec0ff */
[----:B------:R-:W4:Y:S01]  /*a8a00*/  LDL.LU R69, [R1+0x4ec8] ;  /* 0x004ec80001457983 */ /* 0x000f220000300800 */
[----:B------:R-:W-:Y:S02]  /*a8a10*/  LOP3.LUT R62, R139, 0xffff, RZ, 0xc0, !PT ;  /* 0x0000ffff8b3e7812 */ /* 0x000fe400078ec0ff */
[----:B------:R-:W-:Y:S01]  /*a8a20*/  PRMT R60, R64, 0x3340, R0 ;  /* 0x00003340403c7816 */ /* 0x000fe20000000000 */
[----:B------:R-:W4:Y:S01]  /*a8a30*/  LDL.LU R73, [R1+0xd60] ;  /* 0x000d600001497983 */ /* 0x000f220000300800 */
[----:B------:R-:W-:-:S04]  /*a8a40*/  PRMT R61, R63, 0x3340, R62 ;  /* 0x000033403f3d7816 */ /* 0x000fc8000000003e */
[----:B------:R-:W-:-:S05]  /*a8a50*/  PRMT R252, R61, 0x5410, R60 ;  /* 0x000054103dfc7816 */ /* 0x000fca000000003c */
[----:B------:R-:W-:Y:S04]  /*a8a60*/  STL [R1+0x542c], R252 ;  /* 0x00542cfc01007387 */ /* 0x000fe80000100800 */
[----:B------:R0:W-:Y:S01]  /*a8a70*/  STL.64 [R1+0x3f8], R8 ;  /* 0x0003f80801007387 */ /* 0x0001e20000100a00 */
[----:B------:R-:W-:Y:S02]  /*a8a80*/  SHF.R.U32.HI R60, RZ, 0x8, R63 ;  /* 0x00000008ff3c7819 */ /* 0x000fe4000001163f */
[----:B0-----:R-:W-:-:S05]  /*a8a90*/  IADD3 R8, P2, R138, R4, RZ ;  /* 0x000000048a087210 */ /* 0x001fca0007f5e0ff */
[----:B------:R-:W-:Y:S01]  /*a8aa0*/  IMAD.X R9, R59, 0x1, R3, P2 ;  /* 0x000000013b097824 */ /* 0x000fe200010e0603 */
[----:B------:R-:W-:-:S04]  /*a8ab0*/  SHF.R.U32.HI R59, RZ, 0x8, R62 ;  /* 0x00000008ff3b7819 */ /* 0x000fc8000001163e */
[----:B------:R0:W-:Y:S01]  /*a8ac0*/  STL.64 [R1+0x3f0], R8 ;  /* 0x0003f00801007387 */ /* 0x0001e20000100a00 */
[----:B------:R-:W-:-:S03]  /*a8ad0*/  LOP3.LUT R60, R60, 0xffff, RZ, 0xc0, !PT ;  /* 0x0000ffff3c3c7812 */ /* 0x000fc600078ec0ff */
[----:B------:R-:W4:Y:S01]  /*a8ae0*/  LDL.LU R68, [R1+0x50a4] ;  /* 0x0050a40001447983 */ /* 0x000f220000300800 */
[----:B------:R-:W-:-:S03]  /*a8af0*/  LOP3.LUT R59, R59, 0xffff, RZ, 0xc0, !PT ;  /* 0x0000ffff3b3b7812 */ /* 0x000fc600078ec0ff */
[----:B------:R-:W4:Y:S01]  /*a8b00*/  LDL.LU R139, [R1+0x4664] ;  /* 0x00466400018b7983 */ /* 0x000f220000300800 */
[----:B0-----:R-:W-:-:S05]  /*a8b10*/  PRMT R8, R60, 0x3340, R59 ;  /* 0x000033403c087816 */ /* 0x001fca000000003b */
[----:B------:R0:W-:Y:S04]  /*a8b20*/  STL [R1+0xc8], R8 ;  /* 0x0000c80801007387 */ /* 0x0001e80000100800 */
[----:B------:R-:W4:Y:S01]  /*a8b30*/  LDL.LU R138, [R1+0x4e40] ;  /* 0x004e4000018a7983 */ /* 0x000f220000300800 */
[----:B------:R-:W-:Y:S02]  /*a8b40*/  SHF.R.U32.HI R61, RZ, 0x8, R64 ;  /* 0x00000008ff3d7819 */ /* 0x000fe40000011640 */
[----:B------:R-:W-:Y:S02]  /*a8b50*/  SHF.R.U32.HI R59, RZ, 0x8, R65 ;  /* 0x00000008ff3b7819 */ /* 0x000fe40000011641 */
[----:B---3--:R-:W-:Y:S02]  /*a8b60*/  LOP3.LUT R66, R66, 0xffff, RZ, 0xc0, !PT ;  /* 0x0000ffff42427812 */ /* 0x008fe400078ec0ff */
[----:B--2---:R-:W-:-:S02]  /*a8b70*/  LOP3.LUT R137, R137, 0xffff, RZ, 0xc0, !PT ;  /* 0x0000ffff89897812 */ /* 0x004fc400078ec0ff */
[----:B------:R-:W-:Y:S02]  /*a8b80*/  LOP3.LUT R63, R71, 0xffff, RZ, 0xc0, !PT ;  /* 0x0000ffff473f7812 */ /* 0x000fe400078ec0ff */
[----:B------:R-:W-:Y:S02]  /*a8b90*/  PRMT R60, R137, 0x3340, R0 ;  /* 0x00003340893c7816 */ /* 0x000fe40000000000 */
[----:B------:R-:W-:Y:S02]  /*a8ba0*/  PRMT R62, R66, 0x3340, R63 ;  /* 0x00003340423e7816 */ /* 0x000fe4000000003f */
[----:B------:R-:W-:Y:S02]  /*a8bb0*/  LOP3.LUT R65, R70, 0xffff, RZ, 0xc0, !PT ;  /* 0x0000ffff46417812 */ /* 0x000fe400078ec0ff */
[----:B------:R-:W-:Y:S02]  /*a8bc0*/  LOP3.LUT R67, R67, 0xffff, RZ, 0xc0, !PT ;  /* 0x0000ffff43437812 */ /* 0x000fe400078ec0ff */
[----:B----4-:R-:W-:-:S02]  /*a8bd0*/  LOP3.LUT R64, R69, 0xffff, RZ, 0xc0, !PT ;  /* 0x0000ffff45407812 */ /* 0x010fc400078ec0ff */
[----:B------:R-:W-:Y:S02]  /*a8be0*/  PRMT R250, R62, 0x5410, R60 ;  /* 0x000054103efa7816 */ /* 0x000fe4000000003c */
[----:B------:R-:W-:Y:S02]  /*a8bf0*/  PRMT R60, R67, 0x3340, R0 ;  /* 0x00003340433c7816 */ /* 0x000fe40000000000 */
[----:B------:R-:W-:Y:S02]  /*a8c00*/  PRMT R62, R65, 0x3340, R64 ;  /* 0x00003340413e7816 */ /* 0x000fe40000000040 */
[----:B0-----:R-:W-:Y:S02]  /*a8c10*/  IADD3 R8, P2, R73, R2, RZ ;  /* 0x0000000249087210 */ /* 0x001fe40007f5e0ff */
[----:B------:R-:W-:Y:S02]  /*a8c20*/  PRMT R242, R62, 0x5410, R60 ;  /* 0x000054103ef27816 */ /* 0x000fe4000000003c */
[----:B------:R-:W-:-:S02]  /*a8c30*/  SHF.R.S32.HI R62, RZ, 0x1f, R73 ;  /* 0x0000001fff3e7819 */ /* 0x000fc40000011449 */
[----:B------:R-:W-:Y:S02]  /*a8c40*/  SHF.R.U32.HI R66, RZ, 0x8, R66 ;  /* 0x00000008ff427819 */ /* 0x000fe40000011642 */
[----:B------:R-:W-:Y:S02]  /*a8c50*/  SHF.R.U32.HI R60, RZ, 0x8, R63 ;  /* 0x00000008ff3c7819 */ /* 0x000fe4000001163f */
[----:B------:R-:W-:Y:S02]  /*a8c60*/  SHF.R.U32.HI R65, RZ, 0x8, R65 ;  /* 0x00000008ff417819 */ /* 0x000fe40000011641 */
[----:B------:R-:W-:Y:S01]  /*a8c70*/  SHF.R.U32.HI R64, RZ, 0x8, R64 ;  /* 0x00000008ff407819 */ /* 0x000fe20000011640 */
[----:B------:R-:W-:Y:S01]  /*a8c80*/  IMAD.X R9, R62, 0x1, R13, P2 ;  /* 0x000000013e097824 */ /* 0x000fe200010e060d */
[----:B------:R-:W-:Y:S02]  /*a8c90*/  LOP3.LUT R63, R66, 0xffff, RZ, 0xc0, !PT ;  /* 0x0000ffff423f7812 */ /* 0x000fe400078ec0ff */
[----:B------:R-:W-:Y:S01]  /*a8ca0*/  LOP3.LUT R60, R60, 0xffff, RZ, 0xc0, !PT ;  /* 0x0000ffff3c3c7812 */ /* 0x000fe200078ec0ff */
[----:B------:R-:W-:Y:S01]  /*a8cb0*/  STL [R1+0x5430], R250 ;  /* 0x005430fa01007387 */ /* 0x000fe20000100800 */
[----:B------:R-:W-:-:S02]  /*a8cc0*/  LOP3.LUT R65, R65, 0xffff, RZ, 0xc0, !PT ;  /* 0x0000ffff41417812 */ /* 0x000fc400078ec0ff */
[----:B------:R-:W-:Y:S01]  /*a8cd0*/  LOP3.LUT R64, R64, 0xffff, RZ, 0xc0, !PT ;  /* 0x0000ffff40407812 */ /* 0x000fe200078ec0ff */
[----:B------:R-:W-:Y:S01]  /*a8ce0*/  STL [R1+0x5434], R242 ;  /* 0x005434f201007387 */ /* 0x000fe20000100800 */
[----:B------:R-:W-:-:S03]  /*a8cf0*/  PRMT R232, R63, 0x3340, R60 ;  /* 0x000033403fe87816 */ /* 0x000fc6000000003c */
[----:B------:R0:W-:Y:S04]  /*a8d00*/  STL.64 [R1+0x3e8], R8 ;  /* 0x0003e80801007387 */ /* 0x0001e80000100a00 */
[----:B------:R-:W-:Y:S01]  /*a8d10*/  STL [R1+0x5438], R232 ;  /* 0x005438e801007387 */ /* 0x000fe20000100800 */
[----:B0-----:R-:W-:Y:S02]  /*a8d20*/  PRMT R8, R65, 0x3340, R64 ;  /* 0x0000334041087816 */ /* 0x001fe40000000040 */
[----:B------:R-:W-:-:S03]  /*a8d30*/  LOP3.LUT R66, R139, 0xffff, RZ, 0xc0, !PT ;  /* 0x0000ffff8b427812 */ /* 0x000fc600078ec0ff */
[----:B------:R0:W-:Y:S04]  /*a8d40*/  STL [R1+0xc4], R8 ;  /* 0x0000c40801007387 */ /* 0x0001e80000100800 */
[----:B------:R-:W2:Y:S04]  /*a8d50*/  LDL.LU R72, [R1+0x50e4] ;  /* 0x0050e40001487983 */ /* 0x000ea80000300800 */
[----:B------:R-:W3:Y:S04]  /*a8d60*/  LDL.LU R71, [R1+0x4db8] ;  /* 0x004db80001477983 */ /* 0x000ee80000300800 */
[----:B------:R-:W4:Y:S01]  /*a8d70*/  LDL.LU R139, [R1+0x4ee0] ;  /* 0x004ee000018b7983 */ /* 0x000f220000300800 */
[----:B------:R-:W-:-:S02]  /*a8d80*/  LOP3.LUT R65, R68, 0xffff, RZ, 0xc0, !PT ;  /* 0x0000ffff44417812 */ /* 0x000fc400078ec0ff */
[----:B------:R-:W-:Y:S02]  /*a8d90*/  LOP3.LUT R64, R138, 0xffff, RZ, 0xc0, !PT ;  /* 0x0000ffff8a407812 */ /* 0x000fe400078ec0ff */
[----:B------:R-:W-:Y:S02]  /*a8da0*/  PRMT R60, R66, 0x3340, R0 ;  /* 0x00003340423c7816 */ /* 0x000fe40000000000 */
[----:B------:R-:W-:Y:S02]  /*a8db0*/  PRMT R63, R65, 0x3340, R64 ;  /* 0x00003340413f7816 */ /* 0x000fe40000000040 */
[----:B------:R-:W-:Y:S02]  /*a8dc0*/  IADD3 R10, P2, R73, R0, RZ ;  /* 0x00000000490a7210 */ /* 0x000fe40007f5e0ff */
[----:B------:R-:W-:Y:S02]  /*a8dd0*/  PRMT R9, R63, 0x5410, R60 ;  /* 0x000054103f097816 */ /* 0x000fe4000000003c */
[----:B------:R-:W-:-:S02]  /*a8de0*/  SHF.R.U32.HI R65, RZ, 0x8, R65 ;  /* 0x00000008ff417819 */ /* 0x000fc40000011641 */
[----:B------:R-:W-:Y:S01]  /*a8df0*/  SHF.R.U32.HI R63, RZ, 0x8, R64 ;  /* 0x00000008ff3f7819 */ /* 0x000fe20000011640 */
[----:B------:R-:W-:Y:S01]  /*a8e00*/  IMAD.X R11, R62, 0x1, R7, P2 ;  /* 0x000000013e0b7824 */ /* 0x000fe200010e0607 */
[----:B------:R-:W-:Y:S02]  /*a8e10*/  LOP3.LUT R64, R65, 0xffff, RZ, 0xc0, !PT ;  /* 0x0000ffff41407812 */ /* 0x000fe400078ec0ff */
[----:B------:R-:W-:Y:S01]  /*a8e20*/  LOP3.LUT R63, R63, 0xffff, RZ, 0xc0, !PT ;  /* 0x0000ffff3f3f7812 */ /* 0x000fe200078ec0ff */
[----:B------:R-:W-:Y:S03]  /*a8e30*/  STL [R1+0x543c], R9 ;  /* 0x00543c0901007387 */ /* 0x000fe60000100800 */
[----:B0-----:R-:W-:Y:S01]  /*a8e40*/  PRMT R8, R64, 0x3340, R63 ;  /* 0x0000334040087816 */ /* 0x001fe2000000003f */
[----:B------:R-:W-:Y:S04]  /*a8e50*/  STL.64 [R1+0x3e0], R10 ;  /* 0x0003e00a01007387 */ /* 0x000fe80000100a00 */
[----:B------:R-:W4:Y:S04]  /*a8e60*/  LDL.LU R69, [R1+0x50ac] ;  /* 0x0050ac0001457983 */ /* 0x000f280000300800 */
[----:B------:R-:W4:Y:S04]  /*a8e70*/  LDL.LU R138, [R1+0x466c] ;  /* 0x00466c00018a7983 */ /* 0x000f280000300800 */
[----:B------:R0:W-:Y:S04]  /*a8e80*/  STL [R1+0xc0], R8 ;  /* 0x0000c00801007387 */ /* 0x0001e80000100800 */
[----:B------:R-:W4:Y:S04]  /*a8e90*/  LDL.LU R74, [R1+0x4e58] ;  /* 0x004e5800014a7983 */ /* 0x000f280000300800 */
[----:B------:R-:W4:Y:S01]  /*a8ea0*/  LDL.LU R68, [R1+0x50ec] ;  /* 0x0050ec0001447983 */ /* 0x000f220000300800 */
[----:B0-----:R-:W-:-:S03]  /*a8eb0*/  IADD3 R8, P2, R73, R6, RZ ;  /* 0x0000000649087210 */ /* 0x001fc60007f5e0ff */
[----:B------:R-:W4:Y:S02]  /*a8ec0*/  LDL.LU R70, [R1+0x4dc8] ;  /* 0x004dc80001467983 */ /* 0x000f240000300800 */
[----:B------:R-:W-:-:S05]  /*a8ed0*/  IMAD.X R9, R62, 0x1, R5, P2 ;  /* 0x000000013e097824 */ /* 0x000fca00010e0605 */
[----:B------:R0:W-:Y:S02]  /*a8ee0*/  STL.64 [R1+0x3d8], R8 ;  /* 0x0003d80801007387 */ /* 0x0001e40000100a00 */
[----:B0-----:R-:W-:Y:S02]  /*a8ef0*/  IADD3 R8, P2, R73, R4, RZ ;  /* 0x0000000449087210 */ /* 0x001fe40007f5e0ff */
[----:B------:R-:W4:Y:S04]  /*a8f00*/  LDL.LU R73, [R1+0x4eec] ;  /* 0x004eec0001497983 */ /* 0x000f280000300800 */
[----:B------:R-:W4:Y:S01]  /*a8f10*/  LDL.LU R85, [R1+0xd64] ;  /* 0x000d640001557983 */ /* 0x000f220000300800 */
[----:B------:R-:W-:Y:S02]  /*a8f20*/  SHF.R.U32.HI R60, RZ, 0x8, R67 ;  /* 0x00000008ff3c7819 */ /* 0x000fe40000011643 */
[----:B------:R-:W-:Y:S01]  /*a8f30*/  SHF.R.U32.HI R64, RZ, 0x8, R66 ;  /* 0x00000008ff407819 */ /* 0x000fe20000011642 */
[----:B------:R-:W-:-:S05]  /*a8f40*/  IMAD.X R9, R62, 0x1, R3, P2 ;  /* 0x000000013e097824 */ /* 0x000fca00010e0603 */
[----:B------:R0:W-:Y:S01]  /*a8f50*/  STL.64 [R1+0x3d0], R8 ;  /* 0x0003d00801007387 */ /* 0x0001e20000100a00 */
[----:B--2---:R-:W-:Y:S02]  /*a8f60*/  LOP3.LUT R67, R72, 0xffff, RZ, 0xc0, !PT ;  /* 0x0000ffff48437812 */ /* 0x004fe400078ec0ff */
[----:B---3--:R-:W-:Y:S02]  /*a8f70*/  LOP3.LUT R65, R71, 0xffff, RZ, 0xc0, !PT ;  /* 0x0000ffff47417812 */ /* 0x008fe400078ec0ff */
[----:B----4-:R-:W-:Y:S02]  /*a8f80*/  LOP3.LUT R66, R139, 0xffff, RZ, 0xc0, !PT ;  /* 0x0000ffff8b427812 */ /* 0x010fe400078ec0ff */
[----:B------:R-:W-:Y:S02]  /*a8f90*/  PRMT R62, R65, 0x3340, R0 ;  /* 0x00003340413e7816 */ /* 0x000fe40000000000 */
        /* <DEDUP_REMOVED lines=8> */
[----:B------:R-:W2:Y:S04]  /*a9020*/  LDL.LU R72, [R1+0x50f4] ;  /* 0x0050f40001487983 */ /* 0x000ea80000300800 */
[----:B------:R-:W3:Y:S04]  /*a9030*/  LDL.LU R71, [R1+0x4dd4] ;  /* 0x004dd40001477983 */ /* 0x000ee80000300800 */
[----:B------:R0:W-:Y:S04]  /*a9040*/  STL [R1+0xb8], R8 ;  /* 0x0000b80801007387 */ /* 0x0001e80000100800 */
[----:B------:R-:W4:Y:S01]  /*a9050*/  LDL.LU R139, [R1+0x4ef4] ;  /* 0x004ef400018b7983 */ /* 0x000f220000300800 */
[----:B------:R-:W-:-:S02]  /*a9060*/  SHF.R.U32.HI R65, RZ, 0x8, R65 ;  /* 0x00000008ff417819 */ /* 0x000fc40000011641 */
[----:B------:R-:W-:Y:S02]  /*a9070*/  LOP3.LUT R69, R69, 0xffff, RZ, 0xc0, !PT ;  /* 0x0000ffff45457812 */ /* 0x000fe400078ec0ff */
[----:B------:R-:W-:Y:S02]  /*a9080*/  LOP3.LUT R65, R65, 0xffff, RZ, 0xc0, !PT ;  /* 0x0000ffff41417812 */ /* 0x000fe400078ec0ff */
[----:B------:R-:W-:Y:S02]  /*a9090*/  LOP3.LUT R138, R138, 0xffff, RZ, 0xc0, !PT ;  /* 0x0000ffff8a8a7812 */ /* 0x000fe400078ec0ff */
[----:B------:R-:W-:Y:S02]  /*a90a0*/  LOP3.LUT R66, R74, 0xffff, RZ, 0xc0, !PT ;  /* 0x0000ffff4a427812 */ /* 0x000fe400078ec0ff */
[--C-:B------:R-:W-:Y:S02]  /*a90b0*/  PRMT R62, R65, 0x3340, R0.reuse ;  /* 0x00003340413e7816 */ /* 0x100fe40000000000 */
[----:B------:R-:W-:-:S02]  /*a90c0*/  PRMT R63, R138, 0x3340, R0 ;  /* 0x000033408a3f7816 */ /* 0x000fc40000000000 */
[----:B------:R-:W-:Y:S02]  /*a90d0*/  PRMT R65, R69, 0x3340, R66 ;  /* 0x0000334045417816 */ /* 0x000fe40000000042 */
[----:B------:R-:W-:Y:S02]  /*a90e0*/  LOP3.LUT R68, R68, 0xffff, RZ, 0xc0, !PT ;  /* 0x0000ffff44447812 */ /* 0x000fe400078ec0ff */
[----:B------:R-:W-:Y:S02]  /*a90f0*/  LOP3.LUT R70, R70, 0xffff, RZ, 0xc0, !PT ;  /* 0x0000ffff46467812 */ /* 0x000fe400078ec0ff */
[----:B------:R-:W-:Y:S02]  /*a9100*/  PRMT R248, R65, 0x5410, R63 ;  /* 0x0000541041f87816 */ /* 0x000fe4000000003f */
[----:B------:R-:W-:Y:S02]  /*a9110*/  PRMT R63, R70, 0x3340, R0 ;  /* 0x00003340463f7816 */ /* 0x000fe40000000000 */
[----:B------:R-:W-:-:S02]  /*a9120*/  SHF.R.U32.HI R69, RZ, 0x8, R69 ;  /* 0x00000008ff457819 */ /* 0x000fc40000011645 */
[----:B------:R-:W-:-:S04]  /*a9130*/  LOP3.LUT R67, R73, 0xffff, RZ, 0xc0, !PT ;  /* 0x0000ffff49437812 */ /* 0x000fc800078ec0ff */
[----:B------:R-:W-:Y:S02]  /*a9140*/  PRMT R65, R68, 0x3340, R67 ;  /* 0x0000334044417816 */ /* 0x000fe40000000043 */
[----:B0-----:R-:W-:Y:S02]  /*a9150*/  IADD3 R8, P2, R85, R2, RZ ;  /* 0x0000000255087210 */ /* 0x001fe40007f5e0ff */
[----:B------:R-:W-:Y:S02]  /*a9160*/  PRMT R237, R65, 0x5410, R63 ;  /* 0x0000541041ed7816 */ /* 0x000fe4000000003f */
[----:B------:R-:W-:Y:S02]  /*a9170*/  SHF.R.S32.HI R65, RZ, 0x1f, R85 ;  /* 0x0000001fff417819 */ /* 0x000fe40000011455 */
[----:B------:R-:W-:Y:S02]  /*a9180*/  SHF.R.U32.HI R63, RZ, 0x8, R66 ;  /* 0x00000008ff3f7819 */ /* 0x000fe40000011642 */
[----:B------:R-:W-:-:S02]  /*a9190*/  SHF.R.U32.HI R68, RZ, 0x8, R68 ;  /* 0x00000008ff447819 */ /* 0x000fc40000011644 */
[----:B------:R-:W-:Y:S01]  /*a91a0*/  SHF.R.U32.HI R67, RZ, 0x8, R67 ;  /* 0x00000008ff437819 */ /* 0x000fe20000011643 */
[----:B------:R-:W-:Y:S01]  /*a91b0*/  IMAD.X R9, R65, 0x1, R13, P2 ;  /* 0x0000000141097824 */ /* 0x000fe200010e060d */
[----:B------:R-:W-:Y:S02]  /*a91c0*/  LOP3.LUT R66, R69, 0xffff, RZ, 0xc0, !PT ;  /* 0x0000ffff45427812 */ /* 0x000fe400078ec0ff */
[----:B------:R-:W-:Y:S01]  /*a91d0*/  LOP3.LUT R63, R63, 0xffff, RZ, 0xc0, !PT ;  /* 0x0000ffff3f3f7812 */ /* 0x000fe200078ec0ff */
[----:B------:R-:W-:Y:S01]  /*a91e0*/  STL [R1+0x5444], R248 ;  /* 0x005444f801007387 */ /* 0x000fe20000100800 */
        /* <DEDUP_REMOVED lines=8> */
[----:B------:R-:W4:Y:S04]  /*a9270*/  LDL.LU R182, [R1+0x50b8] ;  /* 0x0050b80001b67983 */ /* 0x000f280000300800 */
[----:B------:R-:W4:Y:S04]  /*a9280*/  LDL.LU R86, [R1+0x4678] ;  /* 0x0046780001567983 */ /* 0x000f280000300800 */
[----:B------:R-:W4:Y:S01]  /*a9290*/  LDL.LU R84, [R1+0x4e74] ;  /* 0x004e740001547983 */ /* 0x000f220000300800 */
[----:B0-----:R-:W-:-:S05]  /*a92a0*/  IADD3 R8, P2, R85, R0, RZ ;  /* 0x0000000055087210 */ /* 0x001fca0007f5e0ff */
[----:B------:R-:W-:Y:S01]  /*a92b0*/  IMAD.X R9, R65, 0x1, R7, P2 ;  /* 0x0000000141097824 */ /* 0x000fe200010e0607 */
[----:B--2---:R-:W-:Y:S02]  /*a92c0*/  LOP3.LUT R69, R72, 0xffff, RZ, 0xc0, !PT ;  /* 0x0000ffff48457812 */ /* 0x004fe400078ec0ff */
[----:B---3--:R-:W-:-:S04]  /*a92d0*/  LOP3.LUT R67, R71, 0xffff, RZ, 0xc0, !PT ;  /* 0x0000ffff47437812 */ /* 0x008fc800078ec0ff */
[----:B------:R-:W-:Y:S02]  /*a92e0*/  PRMT R63, R67, 0x3340, R0 ;  /* 0x00003340433f7816 */ /* 0x000fe40000000000 */
[----:B----4-:R-:W-:-:S04]  /*a92f0*/  LOP3.LUT R68, R139, 0xffff, RZ, 0xc0, !PT ;  /* 0x0000ffff8b447812 */ /* 0x010fc800078ec0ff */
[----:B------:R-:W-:-:S04]  /*a9300*/  PRMT R66, R69, 0x3340, R68 ;  /* 0x0000334045427816 */ /* 0x000fc80000000044 */
[----:B------:R-:W-:Y:S02]  /*a9310*/  PRMT R234, R66, 0x5410, R63 ;  /* 0x0000541042ea7816 */ /* 0x000fe4000000003f */
[----:B------:R-:W-:Y:S02]  /*a9320*/  SHF.R.U32.HI R66, RZ, 0x8, R69 ;  /* 0x00000008ff427819 */ /* 0x000fe40000011645 */
[----:B------:R-:W-:Y:S02]  /*a9330*/  SHF.R.U32.HI R63, RZ, 0x8, R68 ;  /* 0x00000008ff3f7819 */ /* 0x000fe40000011644 */
[----:B------:R-:W-:Y:S02]  /*a9340*/  LOP3.LUT R66, R66, 0xffff, RZ, 0xc0, !PT ;  /* 0x0000ffff42427812 */ /* 0x000fe400078ec0ff */
[----:B------:R-:W-:Y:S01]  /*a9350*/  LOP3.LUT R63, R63, 0xffff, RZ, 0xc0, !PT ;  /* 0x0000ffff3f3f7812 */ /* 0x000fe200078ec0ff */
[----:B------:R-:W-:Y:S04]  /*a9360*/  STL [R1+0x5450], R234 ;  /* 0x005450ea01007387 */ /* 0x000fe80000100800 */
[----:B------:R0:W-:Y:S04]  /*a9370*/  STL.64 [R1+0x3c0], R8 ;  /* 0x0003c00801007387 */ /* 0x0001e80000100a00 */
[----:B------:R-:W2:Y:S04]  /*a9380*/  LDL.LU R72, [R1+0x5100] ;  /* 0x0051000001487983 */ /* 0x000ea80000300800 */
[----:B------:R-:W3:Y:S01]  /*a9390*/  LDL.LU R73, [R1+0x4dfc] ;  /* 0x004dfc0001497983 */ /* 0x000ee20000300800 */
[----:B0-----:R-:W-:-:S05]  /*a93a0*/  PRMT R8, R66, 0x3340, R63 ;  /* 0x0000334042087816 */ /* 0x001fca000000003f */
[----:B------:R0:W-:Y:S04]  /*a93b0*/  STL [R1+0xa4], R8 ;  /* 0x0000a40801007387 */ /* 0x0001e80000100800 */
[----:B------:R-:W4:Y:S04]  /*a93c0*/  LDL.LU R74, [R1+0x4f04] ;  /* 0x004f0400014a7983 */ /* 0x000f280000300800 */
[----:B------:R-:W4:Y:S01]  /*a93d0*/  LDL.LU R71, [R1+0x50c0] ;  /* 0x0050c00001477983 */ /* 0x000f220000300800 */
[----:B0-----:R-:W-:-:S03]  /*a93e0*/  IADD3 R8, P2, R85, R6, RZ ;  /* 0x0000000655087210 */ /* 0x001fc60007f5e0ff */
[----:B------:R-:W4:Y:S02]  /*a93f0*/  LDL.LU R139, [R1+0x4674] ;  /* 0x00467400018b7983 */ /* 0x000f240000300800 */
[----:B------:R-:W-:-:S05]  /*a9400*/  IMAD.X R9, R65, 0x1, R5, P2 ;  /* 0x0000000141097824 */ /* 0x000fca00010e0605 */
[----:B------:R0:W-:Y:S01]  /*a9410*/  STL.64 [R1+0x3b8], R8 ;  /* 0x0003b80801007387 */ /* 0x0001e20000100a00 */
[----:B------:R-:W-:Y:S02]  /*a9420*/  SHF.R.U32.HI R67, RZ, 0x8, R67 ;  /* 0x00000008ff437819 */ /* 0x000fe40000011643 */
[----:B0-----:R-:W-:Y:S02]  /*a9430*/  IADD3 R8, P2, R85, R4, RZ ;  /* 0x0000000455087210 */ /* 0x001fe40007f5e0ff */
[----:B------:R-:W4:Y:S01]  /*a9440*/  LDL.LU R85, [R1+0x4e7c] ;  /* 0x004e7c0001557983 */ /* 0x000f220000300800 */
[----:B------:R-:W-:-:S03]  /*a9450*/  LOP3.LUT R67, R67, 0xffff, RZ, 0xc0, !PT ;  /* 0x0000ffff43437812 */ /* 0x000fc600078ec0ff */
[----:B------:R-:W4:Y:S01]  /*a9460*/  LDL.LU R203, [R1+0xd68] ;  /* 0x000d680001cb7983 */ /* 0x000f220000300800 */
[----:B------:R-:W-:Y:S02]  /*a9470*/  PRMT R63, R67, 0x3340, R0 ;  /* 0x00003340433f7816 */ /* 0x000fe40000000000 */
[----:B------:R-:W-:Y:S01]  /*a9480*/  SHF.R.U32.HI R67, RZ, 0x8, R70 ;  /* 0x00000008ff437819 */ /* 0x000fe20000011646 */
[----:B------:R-:W-:Y:S01]  /*a9490*/  IMAD.X R9, R65, 0x1, R3, P2 ;  /* 0x0000000141097824 */ /* 0x000fe200010e0603 */
[----:B------:R-:W-:Y:S02]  /*a94a0*/  LOP3.LUT R70, R182, 0xffff, RZ, 0xc0, !PT ;  /* 0x0000ffffb6467812 */ /* 0x000fe400078ec0ff */
[----:B------:R-:W-:Y:S02]  /*a94b0*/  LOP3.LUT R68, R86, 0xffff, RZ, 0xc0, !PT ;  /* 0x0000ffff56447812 */ /* 0x000fe400078ec0ff */
[----:B------:R-:W-:Y:S02]  /*a94c0*/  LOP3.LUT R69, R84, 0xffff, RZ, 0xc0, !PT ;  /* 0x0000ffff54457812 */ /* 0x000fe400078ec0ff */
[----:B------:R-:W-:-:S02]  /*a94d0*/  PRMT R65, R68, 0x3340, R0 ;  /* 0x0000334044417816 */ /* 0x000fc40000000000 */
[----:B------:R-:W-:-:S04]  /*a94e0*/  PRMT R66, R70, 0x3340, R69 ;  /* 0x0000334046427816 */ /* 0x000fc80000000045 */
[----:B------:R-:W-:Y:S01]  /*a94f0*/  PRMT R240, R66, 0x5410, R65 ;  /* 0x0000541042f07816 */ /* 0x000fe20000000041 */
[----:B------:R0:W-:Y:S04]  /*a9500*/  STL.64 [R1+0x3b0], R8 ;  /* 0x0003b00801007387 */ /* 0x0001e80000100a00 */
[----:B------:R-:W-:Y:S04]  /*a9510*/  STL [R1+0x5454], R240 ;  /* 0x005454f001007387 */ /* 0x000fe80000100800 */
[----:B------:R-:W4:Y:S01]  /*a9520*/  LDL.LU R84, [R1+0x50cc] ;  /* 0x0050cc0001547983 */ /* 0x000f220000300800 */
[----:B------:R-:W-:-:S02]  /*a9530*/  SHF.R.U32.HI R66, RZ, 0x8, R70 ;  /* 0x00000008ff427819 */ /* 0x000fc40000011646 */
[----:B------:R-:W-:Y:S02]  /*a9540*/  SHF.R.U32.HI R65, RZ, 0x8, R69 ;  /* 0x00000008ff417819 */ /* 0x000fe40000011645 */
[----:B------:R-:W-:Y:S02]  /*a9550*/  LOP3.LUT R66, R66, 0xffff, RZ, 0xc0, !PT ;  /* 0x0000ffff42427812 */ /* 0x000fe400078ec0ff */
[----:B------:R-:W-:-:S04]  /*a9560*/  LOP3.LUT R65, R65, 0xffff, RZ, 0xc0, !PT ;  /* 0x0000ffff41417812 */ /* 0x000fc800078ec0ff */
[----:B0-----:R-:W-:-:S05]  /*a9570*/  PRMT R8, R66, 0x3340, R65 ;  /* 0x0000334042087816 */ /* 0x001fca0000000041 */
[----:B------:R0:W-:Y:S04]  /*a9580*/  STL [R1+0xa0], R8 ;  /* 0x0000a00801007387 */ /* 0x0001e80000100800 */
[----:B------:R-:W4:Y:S01]  /*a9590*/  LDL.LU R182, [R1+0x467c] ;  /* 0x00467c0001b67983 */ /* 0x000f220000300800 */
[----:B------:R-:W-:-:S04]  /*a95a0*/  SHF.R.U32.HI R68, RZ, 0x8, R68 ;  /* 0x00000008ff447819 */ /* 0x000fc80000011644 */
[----:B------:R-:W-:-:S04]  /*a95b0*/  LOP3.LUT R68, R68, 0xffff, RZ, 0xc0, !PT ;  /* 0x0000ffff44447812 */ /* 0x000fc800078ec0ff */
[--C-:B------:R-:W-:Y:S02]  /*a95c0*/  PRMT R66, R68, 0x3340, R0.reuse ;  /* 0x0000334044427816 */ /* 0x100fe40000000000 */
[----:B--2---:R-:W-:Y:S02]  /*a95d0*/  LOP3.LUT R72, R72, 0xffff, RZ, 0xc0, !PT ;  /* 0x0000ffff48487812 */ /* 0x004fe400078ec0ff */
[----:B---3--:R-:W-:Y:S02]  /*a95e0*/  LOP3.LUT R73, R73, 0xffff, RZ, 0xc0, !PT ;  /* 0x0000ffff49497812 */ /* 0x008fe400078ec0ff */
[----:B----4-:R-:W-:Y:S02]  /*a95f0*/  LOP3.LUT R70, R74, 0xffff, RZ, 0xc0, !PT ;  /* 0x0000ffff4a467812 */ /* 0x010fe400078ec0ff */
[----:B------:R-:W2:Y:S01]  /*a9600*/  LDL.LU R74, [R1+0x4e8c] ;  /* 0x004e8c00014a7983 */ /* 0x000ea20000300800 */
[----:B------:R-:W-:Y:S02]  /*a9610*/  PRMT R65, R73, 0x3340, R0 ;  /* 0x0000334049417816 */ /* 0x000fe40000000000 */
[----:B------:R-:W-:-:S02]  /*a9620*/  PRMT R68, R72, 0x3340, R70 ;  /* 0x0000334048447816 */ /* 0x000fc40000000046 */
[----:B------:R-:W-:Y:S02]  /*a9630*/  LOP3.LUT R71, R71, 0xffff, RZ, 0xc0, !PT ;  /* 0x0000ffff47477812 */ /* 0x000fe400078ec0ff */
[----:B------:R-:W-:Y:S02]  /*a9640*/  LOP3.LUT R139, R139, 0xffff, RZ, 0xc0, !PT ;  /* 0x0000ffff8b8b7812 */ /* 0x000fe400078ec0ff */
[----:B------:R-:W-:Y:S02]  /*a9650*/  PRMT R220, R68, 0x5410, R65 ;  /* 0x0000541044dc7816 */ /* 0x000fe40000000041 */
[----:B------:R-:W-:Y:S02]  /*a9660*/  PRMT R65, R139, 0x3340, R0 ;  /* 0x000033408b417816 */ /* 0x000fe40000000000 */
[----:B------:R-:W-:Y:S02]  /*a9670*/  SHF.R.U32.HI R72, RZ, 0x8, R72 ;  /* 0x00000008ff487819 */ /* 0x000fe40000011648 */
[----:B------:R-:W-:-:S02]  /*a9680*/  SHF.R.U32.HI R70, RZ, 0x8, R70 ;  /* 0x00000008ff467819 */ /* 0x000fc40000011646 */
[----:B------:R-:W-:-:S04]  /*a9690*/  LOP3.LUT R69, R85, 0xffff, RZ, 0xc0, !PT ;  /* 0x0000ffff55457812 */ /* 0x000fc800078ec0ff */
        /* <DEDUP_REMOVED lines=10> */
[----:B------:R-:W-:Y:S02]  /*a9740*/  LOP3.LUT R71, R72, 0xffff, RZ, 0xc0, !PT ;  /* 0x0000ffff48477812 */ /* 0x000fe400078ec0ff */
[----:B------:R-:W-:Y:S01]  /*a9750*/  LOP3.LUT R70, R70, 0xffff, RZ, 0xc0, !PT ;  /* 0x0000ffff46467812 */ /* 0x000fe200078ec0ff */
[----:B------:R-:W-:Y:S01]  /*a9760*/  STL [R1+0x545c], R244 ;  /* 0x00545cf401007387 */ /* 0x000fe20000100800 */
[----:B------:R-:W-:-:S03]  /*a9770*/  PRMT R11, R69, 0x3340, R65 ;  /* 0x00003340450b7816 */ /* 0x000fc60000000041 */
[----:B------:R0:W-:Y:S04]  /*a9780*/  STL.64 [R1+0x3a8], R8 ;  /* 0x0003a80801007387 */ /* 0x0001e80000100a00 */
[----:B------:R-:W-:Y:S04]  /*a9790*/  STL [R1+0x5460], R11 ;  /* 0x0054600b01007387 */ /* 0x000fe80000100800 */
[----:B------:R-:W3:Y:S01]  /*a97a0*/  LDL.LU R86, [R1+0x5110] ;  /* 0x0051100001567983 */ /* 0x000ee20000300800 */
[----:B0-----:R-:W-:Y:S02]  /*a97b0*/  PRMT R8, R71, 0x3340, R70 ;  /* 0x0000334047087816 */ /* 0x001fe40000000046 */
[----:B------:R-:W-:-:S03]  /*a97c0*/  LOP3.LUT R71, R84, 0xffff, RZ, 0xc0, !PT ;  /* 0x0000ffff54477812 */ /* 0x000fc600078ec0ff */
[----:B------:R0:W-:Y:S04]  /*a97d0*/  STL [R1+0x8c], R8 ;  /* 0x00008c0801007387 */ /* 0x0001e80000100800 */
[----:B------:R-:W4:Y:S04]  /*a97e0*/  LDL.LU R85, [R1+0x4e10] ;  /* 0x004e100001557983 */ /* 0x000f280000300800 */
[----:B------:R-:W4:Y:S01]  /*a97f0*/  LDL.LU R84, [R1+0x4f10] ;  /* 0x004f100001547983 */ /* 0x000f220000300800 */
[----:B------:R-:W-:-:S04]  /*a9800*/  LOP3.LUT R72, R182, 0xffff, RZ, 0xc0, !PT ;  /* 0x0000ffffb6487812 */ /* 0x000fc800078ec0ff */
[----:B------:R-:W-:Y:S02]  /*a9810*/  PRMT R65, R72, 0x3340, R0 ;  /* 0x0000334048417816 */ /* 0x000fe40000000000 */
[----:B0-----:R-:W-:-:S05]  /*a9820*/  IADD3 R8, P2, R203, R0, RZ ;  /* 0x00000000cb087210 */ /* 0x001fca0007f5e0ff */
[----:B------:R-:W-:Y:S01]  /*a9830*/  IMAD.X R9, R68, 0x1, R7, P2 ;  /* 0x0000000144097824 */ /* 0x000fe200010e0607 */
[----:B--2---:R-:W-:-:S04]  /*a9840*/  LOP3.LUT R70, R74, 0xffff, RZ, 0xc0, !PT ;  /* 0x0000ffff4a467812 */ /* 0x004fc800078ec0ff */
[----:B------:R-:W-:-:S04]  /*a9850*/  PRMT R69, R71, 0x3340, R70 ;  /* 0x0000334047457816 */ /* 0x000fc80000000046 */
[----:B------:R-:W-:Y:S02]  /*a9860*/  PRMT R228, R69, 0x5410, R65 ;  /* 0x0000541045e47816 */ /* 0x000fe40000000041 */
[----:B------:R-:W-:-:S03]  /*a9870*/  SHF.R.U32.HI R71, RZ, 0x8, R71 ;  /* 0x00000008ff477819 */ /* 0x000fc60000011647 */
[----:B------:R-:W-:Y:S01]  /*a9880*/  STL [R1+0x5464], R228 ;  /* 0x005464e401007387 */ /* 0x000fe20000100800 */
[----:B------:R-:W-:-:S03]  /*a9890*/  SHF.R.U32.HI R69, RZ, 0x8, R70 ;  /* 0x00000008ff457819 */ /* 0x000fc60000011646 */
[----:B------:R-:W2:Y:S04]  /*a98a0*/  LDL.LU R199, [R1+0x50d0] ;  /* 0x0050d00001c77983 */ /* 0x000ea80000300800 */
[----:B------:R-:W2:Y:S01]  /*a98b0*/  LDL.LU R74, [R1+0x47e8] ;  /* 0x0047e800014a7983 */ /* 0x000ea20000300800 */
[----:B------:R-:W-:-:S03]  /*a98c0*/  LOP3.LUT R70, R71, 0xffff, RZ, 0xc0, !PT ;  /* 0x0000ffff47467812 */ /* 0x000fc600078ec0ff */
[----:B------:R-:W2:Y:S01]  /*a98d0*/  LDL.LU R215, [R1+0x4ea0] ;  /* 0x004ea00001d77983 */ /* 0x000ea20000300800 */
[----:B------:R-:W-:-:S03]  /*a98e0*/  LOP3.LUT R69, R69, 0xffff, RZ, 0xc0, !PT ;  /* 0x0000ffff45457812 */ /* 0x000fc600078ec0ff */
[----:B------:R0:W-:Y:S01]  /*a98f0*/  STL.64 [R1+0x3a0], R8 ;  /* 0x0003a00801007387 */ /* 0x0001e20000100a00 */
[----:B------:R-:W-:-:S03]  /*a9900*/  PRMT R10, R70, 0x3340, R69 ;  /* 0x00003340460a7816 */ /* 0x000fc60000000045 */
[----:B------:R-:W2:Y:S01]  /*a9910*/  LDL.LU R182, [R1+0xd6c] ;  /* 0x000d6c0001b67983 */ /* 0x000ea20000300800 */
[----:B0-----:R-:W-:-:S03]  /*a9920*/  IADD3 R8, P2, R203, R6, RZ ;  /* 0x00000006cb087210 */ /* 0x001fc60007f5e0ff */
[----:B------:R-:W-:Y:S02]  /*a9930*/  STL [R1+0x88], R10 ;  /* 0x0000880a01007387 */ /* 0x000fe40000100800 */
[----:B------:R-:W-:-:S05]  /*a9940*/  IMAD.X R9, R68, 0x1, R5, P2 ;  /* 0x0000000144097824 */ /* 0x000fca00010e0605 */
[----:B------:R0:W-:Y:S01]  /*a9950*/  STL.64 [R1+0x398], R8 ;  /* 0x0003980801007387 */ /* 0x0001e20000100a00 */
[----:B------:R-:W-:Y:S02]  /*a9960*/  SHF.R.U32.HI R65, RZ, 0x8, R73 ;  /* 0x00000008ff417819 */ /* 0x000fe40000011649 */
[----:B0-----:R-:W-:Y:S02]  /*a9970*/  IADD3 R8, P2, R203, R4, RZ ;  /* 0x00000004cb087210 */ /* 0x001fe40007f5e0ff */
[----:B------:R-:W2:Y:S03]  /*a9980*/  LDL.LU R203, [R1+0xd70] ;  /* 0x000d700001cb7983 */ /* 0x000ea60000300800 */
[----:B------:R-:W-:Y:S01]  /*a9990*/  IMAD.X R9, R68, 0x1, R3, P2 ;  /* 0x0000000144097824 */ /* 0x000fe200010e0603 */
[----:B------:R-:W-:Y:S02]  /*a99a0*/  SHF.R.U32.HI R69, RZ, 0x8, R72 ;  /* 0x00000008ff457819 */ /* 0x000fe40000011648 */
[----:B---3--:R-:W-:-:S02]  /*a99b0*/  LOP3.LUT R73, R86, 0xffff, RZ, 0xc0, !PT ;  /* 0x0000ffff56497812 */ /* 0x008fc400078ec0ff */
[----:B------:R0:W-:Y:S01]  /*a99c0*/  STL.64 [R1+0x390], R8 ;  /* 0x0003900801007387 */ /* 0x0001e20000100a00 */
[----:B----4-:R-:W-:-:S03]  /*a99d0*/  LOP3.LUT R71, R85, 0xffff, RZ, 0xc0, !PT ;  /* 0x0000ffff55477812 */ /* 0x010fc600078ec0ff */
[----:B------:R-:W3:Y:S01]  /*a99e0*/  LDL.LU R85, [R1+0x5120] ;  /* 0x0051200001557983 */ /* 0x000ee20000300800 */
[----:B------:R-:W-:-:S03]  /*a99f0*/  LOP3.LUT R72, R84, 0xffff, RZ, 0xc0, !PT ;  /* 0x0000ffff54487812 */ /* 0x000fc600078ec0ff */
[----:B------:R-:W4:Y:S04]  /*a9a00*/  LDL.LU R86, [R1+0x4e20] ;  /* 0x004e200001567983 */ /* 0x000f280000300800 */
[----:B------:R-:W4:Y:S01]  /*a9a10*/  LDL.LU R84, [R1+0x4f28] ;  /* 0x004f280001547983 */ /* 0x000f220000300800 */
[----:B------:R-:W-:Y:S02]  /*a9a20*/  PRMT R68, R71, 0x3340, R0 ;  /* 0x0000334047447816 */ /* 0x000fe40000000000 */
[----:B------:R-:W-:Y:S02]  /*a9a30*/  PRMT R70, R73, 0x3340, R72 ;  /* 0x0000334049467816 */ /* 0x000fe40000000048 */
[----:B------:R-:W-:Y:S02]  /*a9a40*/  SHF.R.U32.HI R71, RZ, 0x8, R71 ;  /* 0x00000008ff477819 */ /* 0x000fe40000011647 */
[----:B------:R-:W-:-:S02]  /*a9a50*/  PRMT R225, R70, 0x5410, R68 ;  /* 0x0000541046e17816 */ /* 0x000fc40000000044 */
[----:B------:R-:W-:Y:S02]  /*a9a60*/  SHF.R.U32.HI R70, RZ, 0x8, R73 ;  /* 0x00000008ff467819 */ /* 0x000fe40000011649 */
[----:B------:R-:W-:Y:S02]  /*a9a70*/  SHF.R.U32.HI R68, RZ, 0x8, R72 ;  /* 0x00000008ff447819 */ /* 0x000fe40000011648 */
[----:B------:R-:W-:Y:S02]  /*a9a80*/  LOP3.LUT R70, R70, 0xffff, RZ, 0xc0, !PT ;  /* 0x0000ffff46467812 */ /* 0x000fe400078ec0ff */
[----:B------:R-:W-:Y:S02]  /*a9a90*/  LOP3.LUT R68, R68, 0xffff, RZ, 0xc0, !PT ;  /* 0x0000ffff44447812 */ /* 0x000fe400078ec0ff */
[----:B------:R-:W-:Y:S02]  /*a9aa0*/  LOP3.LUT R71, R71, 0xffff, RZ, 0xc0, !PT ;  /* 0x0000ffff47477812 */ /* 0x000fe400078ec0ff */
[----:B0-----:R-:W-:-:S02]  /*a9ab0*/  PRMT R8, R70, 0x3340, R68 ;  /* 0x0000334046087816 */ /* 0x001fc40000000044 */
[----:B------:R-:W-:Y:S01]  /*a9ac0*/  PRMT R68, R71, 0x3340, R0 ;  /* 0x0000334047447816 */ /* 0x000fe20000000000 */
[----:B------:R-:W-:Y:S04]  /*a9ad0*/  STL [R1+0x5468], R225 ;  /* 0x005468e101007387 */ /* 0x000fe80000100800 */
[----:B------:R0:W-:Y:S01]  /*a9ae0*/  STL [R1+0x84], R8 ;  /* 0x0000840801007387 */ /* 0x0001e20000100800 */
[----:B--2---:R-:W-:Y:S02]  /*a9af0*/  LOP3.LUT R73, R199, 0xffff, RZ, 0xc0, !PT ;  /* 0x0000ffffc7497812 */ /* 0x004fe400078ec0ff */
[----:B------:R-:W-:Y:S02]  /*a9b00*/  LOP3.LUT R74, R74, 0xffff, RZ, 0xc0, !PT ;  /* 0x0000ffff4a4a7812 */ /* 0x000fe400078ec0ff */
[----:B------:R-:W-:-:S02]  /*a9b10*/  LOP3.LUT R72, R215, 0xffff, RZ, 0xc0, !PT ;  /* 0x0000ffffd7487812 */ /* 0x000fc400078ec0ff */
[----:B------:R-:W-:Y:S02]  /*a9b20*/  PRMT R70, R74, 0x3340, R0 ;  /* 0x000033404a467816 */ /* 0x000fe40000000000 */
[----:B------:R-:W-:-:S04]  /*a9b30*/  PRMT R71, R73, 0x3340, R72 ;  /* 0x0000334049477816 */ /* 0x000fc80000000048 */
[----:B------:R-:W-:Y:S02]  /*a9b40*/  PRMT R231, R71, 0x5410, R70 ;  /* 0x0000541047e77816 */ /* 0x000fe40000000046 */
[----:B------:R-:W-:Y:S02]  /*a9b50*/  SHF.R.S32.HI R71, RZ, 0x1f, R182 ;  /* 0x0000001fff477819 */ /* 0x000fe400000114b6 */
[----:B0-----:R-:W-:Y:S02]  /*a9b60*/  IADD3 R8, P2, R182, R2, RZ ;  /* 0x00000002b6087210 */ /* 0x001fe40007f5e0ff */
[----:B------:R-:W-:Y:S02]  /*a9b70*/  SHF.R.U32.HI R73, RZ, 0x8, R73 ;  /* 0x00000008ff497819 */ /* 0x000fe40000011649 */
[----:B------:R-:W-:Y:S01]  /*a9b80*/  SHF.R.U32.HI R70, RZ, 0x8, R72 ;  /* 0x00000008ff467819 */ /* 0x000fe20000011648 */
[----:B------:R-:W-:Y:S01]  /*a9b90*/  IMAD.X R9, R71, 0x1, R13, P2 ;  /* 0x0000000147097824 */ /* 0x000fe200010e060d */
[----:B------:R-:W-:-:S02]  /*a9ba0*/  LOP3.LUT R72, R73, 0xffff, RZ, 0xc0, !PT ;  /* 0x0000ffff49487812 */ /* 0x000fc400078ec0ff */
[----:B------:R-:W-:Y:S01]  /*a9bb0*/  LOP3.LUT R70, R70, 0xffff, RZ, 0xc0, !PT ;  /* 0x0000ffff46467812 */ /* 0x000fe200078ec0ff */
[----:B------:R-:W-:Y:S03]  /*a9bc0*/  STL [R1+0x546c], R231 ;  /* 0x00546ce701007387 */ /* 0x000fe60000100800 */
[----:B------:R-:W-:Y:S01]  /*a9bd0*/  PRMT R10, R72, 0x3340, R70 ;  /* 0x00003340480a7816 */ /* 0x000fe20000000046 */
[----:B------:R0:W-:Y:S01]  /*a9be0*/  STL.64 [R1+0x388], R8 ;  /* 0x0003880801007387 */ /* 0x0001e20000100a00 */
[----:B------:R-:W-:-:S03]  /*a9bf0*/  SHF.R.U32.HI R70, RZ, 0x8, R74 ;  /* 0x00000008ff467819 */ /* 0x000fc6000001164a */
[----:B------:R-:W-:Y:S01]  /*a9c00*/  STL [R1+0x80], R10 ;  /* 0x0000800a01007387 */ /* 0x000fe20000100800 */
[----:B------:R-:W-:Y:S02]  /*a9c10*/  SHF.R.S32.HI R72, RZ, 0x1f, R203 ;  /* 0x0000001fff487819 */ /* 0x000fe400000114cb */
[----:B0-----:R-:W-:Y:S01]  /*a9c20*/  IADD3 R8, P2, R203, R2, RZ ;  /* 0x00000002cb087210 */ /* 0x001fe20007f5e0ff */
[----:B------:R-:W-:Y:S04]  /*a9c30*/  STL [R1+0x5470], R2 ;  /* 0x0054700201007387 */ /* 0x000fe80000100800 */
[----:B------:R-:W-:Y:S01]  /*a9c40*/  IMAD.X R9, R72, 0x1, R13, P2 ;  /* 0x0000000148097824 */ /* 0x000fe200010e060d */
[----:B------:R-:W-:Y:S01]  /*a9c50*/  STL [R1+0x5474], R13 ;  /* 0x0054740d01007387 */ /* 0x000fe20000100800 */
[----:B---3--:R-:W-:-:S03]  /*a9c60*/  LOP3.LUT R85, R85, 0xffff, RZ, 0xc0, !PT ;  /* 0x0000ffff55557812 */ /* 0x008fc600078ec0ff */
[----:B------:R0:W-:Y:S01]  /*a9c70*/  STL.64 [R1+0x380], R8 ;  /* 0x0003800801007387 */ /* 0x0001e20000100a00 */
[----:B----4-:R-:W-:Y:S02]  /*a9c80*/  LOP3.LUT R86, R86, 0xffff, RZ, 0xc0, !PT ;  /* 0x0000ffff56567812 */ /* 0x010fe400078ec0ff */
[----:B------:R-:W-:Y:S02]  /*a9c90*/  LOP3.LUT R84, R84, 0xffff, RZ, 0xc0, !PT ;  /* 0x0000ffff54547812 */ /* 0x000fe400078ec0ff */
[----:B------:R-:W-:Y:S02]  /*a9ca0*/  PRMT R73, R86, 0x3340, R0 ;  /* 0x0000334056497816 */ /* 0x000fe40000000000 */
[----:B------:R-:W-:Y:S02]  /*a9cb0*/  PRMT R74, R85, 0x3340, R84 ;  /* 0x00003340554a7816 */ /* 0x000fe40000000054 */
[----:B0-----:R-:W-:Y:S02]  /*a9cc0*/  IADD3 R8, P2, R182, R0, RZ ;  /* 0x00000000b6087210 */ /* 0x001fe40007f5e0ff */
[----:B------:R-:W-:-:S03]  /*a9cd0*/  PRMT R18, R74, 0x5410, R73 ;  /* 0x000054104a127816 */ /* 0x000fc60000000049 */
[----:B------:R-:W-:Y:S02]  /*a9ce0*/  IMAD.X R9, R71, 0x1, R7, P2 ;  /* 0x0000000147097824 */ /* 0x000fe400010e0607 */
[----:B------:R-:W-:Y:S04]  /*a9cf0*/  STL [R1+0x5478], R18 ;  /* 0x0054781201007387 */ /* 0x000fe80000100800 */
[----:B------:R0:W-:Y:S04]  /*a9d00*/  STL.64 [R1+0x378], R8 ;  /* 0x0003780801007387 */ /* 0x0001e80000100a00 */
[----:B------:R-:W2:Y:S01]  /*a9d10*/  LDL.LU R199, [R1+0x47e4] ;  /* 0x0047e40001c77983 */ /* 0x000ea20000300800 */
[----:B0-----:R-:W-:-:S05]  /*a9d20*/  IADD3 R8, P2, R203, R0, RZ ;  /* 0x00000000cb087210 */ /* 0x001fca0007f5e0ff */
[----:B------:R-:W-:-:S05]  /*a9d30*/  IMAD.X R9, R72, 0x1, R7, P2 ;  /* 0x0000000148097824 */ /* 0x000fca00010e0607 */
[----:B------:R0:W-:Y:S02]  /*a9d40*/  STL.64 [R1+0x370], R8 ;  /* 0x0003700801007387 */ /* 0x0001e40000100a00 */
[----:B0-----:R-:W-:-:S05]  /*a9d50*/  IADD3 R8, P2, R182, R6, RZ ;  /* 0x00000006b6087210 */ /* 0x001fca0007f5e0ff */
[----:B------:R-:W-:-:S05]  /*a9d60*/  IMAD.X R9, R71, 0x1, R5, P2 ;  /* 0x0000000147097824 */ /* 0x000fca00010e0605 */
[----:B------:R0:W-:Y:S04]  /*a9d70*/  STL.64 [R1+0x368], R8 ;  /* 0x0003680801007387 */ /* 0x0001e80000100a00 */
[----:B------:R-:W3:Y:S01]  /*a9d80*/  LDL.LU R215, [R1+0x4668] ;  /* 0x0046680001d77983 */ /* 0x000ee20000300800 */
[----:B0-----:R-:W-:-:S05]  /*a9d90*/  IADD3 R8, P2, R203, R6, RZ ;  /* 0x00000006cb087210 */ /* 0x001fca0007f5e0ff */
[----:B------:R-:W-:-:S05]  /*a9da0*/  IMAD.X R9, R72, 0x1, R5, P2 ;  /* 0x0000000148097824 */ /* 0x000fca00010e0605 */
[----:B------:R0:W-:Y:S02]  /*a9db0*/  STL.64 [R1+0x360], R8 ;  /* 0x0003600801007387 */ /* 0x0001e40000100a00 */
[----:B0-----:R-:W-:-:S05]  /*a9dc0*/  IADD3 R8, P2, R203, R4, RZ ;  /* 0x00000004cb087210 */ /* 0x001fca0007f5e0ff */
[----:B------:R-:W-:-:S05]  /*a9dd0*/  IMAD.X R9, R72, 0x1, R3, P2 ;  /* 0x0000000148097824 */ /* 0x000fca00010e0603 */
[----:B------:R0:W-:Y:S02]  /*a9de0*/  STL.64 [R1+0x358], R8 ;  /* 0x0003580801007387 */ /* 0x0001e40000100a00 */
[----:B0-----:R-:W-:Y:S02]  /*a9df0*/  IADD3 R8, P2, R182, R4, RZ ;  /* 0x00000004b6087210 */ /* 0x001fe40007f5e0ff */
[----:B------:R-:W4:Y:S04]  /*a9e00*/  LDL.LU R182, [R1+0x4654] ;  /* 0x0046540001b67983 */ /* 0x000f280000300800 */
[----:B------:R-:W4:Y:S04]  /*a9e10*/  LDL.LU R171, [R1+0x4644] ;  /* 0x0046440001ab7983 */ /* 0x000f280000300800 */
[----:B------:R-:W4:Y:S04]  /*a9e20*/  LDL.LU R206, [R1+0x463c] ;  /* 0x00463c0001ce7983 */ /* 0x000f280000300800 */
[----:B------:R-:W4:Y:S01]  /*a9e30*/  LDL.LU R202, [R1+0x4634] ;  /* 0x0046340001ca7983 */ /* 0x000f220000300800 */
[----:B------:R-:W-:Y:S01]  /*a9e40*/  IMAD.X R9, R71, 0x1, R3, P2 ;  /* 0x0000000147097824 */ /* 0x000fe200010e0603 */
[----:B------:R-:W-:-:S02]  /*a9e50*/  PRMT R6, R81, 0x3340, R6 ;  /* 0x0000334051067816 */ /* 0x000fc40000000006 */
[----:B------:R-:W-:Y:S02]  /*a9e60*/  PRMT R81, R129, 0x3340, R125 ;  /* 0x0000334081517816 */ /* 0x000fe4000000007d */
[----:B------:R-:W-:Y:S01]  /*a9e70*/  STL.64 [R1+0x350], R8 ;  /* 0x0003500801007387 */ /* 0x000fe20000100a00 */
[----:B------:R-:W-:-:S03]  /*a9e80*/  PRMT R73, R96, 0x3340, R0 ;  /* 0x0000334060497816 */ /* 0x000fc60000000000 */
[----:B------:R0:W-:Y:S01]  /*a9e90*/  STL [R1+0x547c], R3 ;  /* 0x00547c0301007387 */ /* 0x0001e20000100800 */
[----:B------:R-:W-:-:S03]  /*a9ea0*/  PRMT R4, R75, 0x3340, R4 ;  /* 0x000033404b047816 */ /* 0x000fc60000000004 */
[----:B------:R-:W4:Y:S01]  /*a9eb0*/  LDL.LU R96, [R1+0x5508] ;  /* 0x0055080001607983 */ /* 0x000f220000300800 */
[----:B------:R-:W-:-:S03]  /*a9ec0*/  SHF.R.U32.HI R31, RZ, 0x8, R75 ;  /* 0x00000008ff1f7819 */ /* 0x000fc6000001164b */
[----:B------:R-:W4:Y:S01]  /*a9ed0*/  LDL.LU R203, [R1+0xd8] ;  /* 0x0000d80001cb7983 */ /* 0x000f220000300800 */
[----:B------:R-:W-:Y:S02]  /*a9ee0*/  PRMT R5, R78, 0x3340, R5 ;  /* 0x000033404e057816 */ /* 0x000fe40000000005 */
[----:B------:R-:W-:Y:S02]  /*a9ef0*/  PRMT R76, R77, 0x3340, R76 ;  /* 0x000033404d4c7816 */ /* 0x000fe4000000004c */
[----:B------:R-:W-:Y:S02]  /*a9f00*/  PRMT R78, R83, 0x3340, R82 ;  /* 0x00003340534e7816 */ /* 0x000fe40000000052 */
[----:B------:R-:W-:Y:S02]  /*a9f10*/  PRMT R82, R123, 0x3340, R110 ;  /* 0x000033407b527816 */ /* 0x000fe4000000006e */
[----:B------:R-:W4:Y:S01]  /*a9f20*/  LDL.LU R110, [R1+0x5504] ;  /* 0x00550400016e7983 */ /* 0x000f220000300800 */
[----:B0-----:R-:W-:-:S02]  /*a9f30*/  PRMT R3, R87, 0x5410, R4 ;  /* 0x0000541057037816 */ /* 0x001fc40000000004 */
[----:B------:R-:W-:Y:S01]  /*a9f40*/  SHF.R.U32.HI R92, RZ, 0x8, R111 ;  /* 0x00000008ff5c7819 */ /* 0x000fe2000001166f */
[----:B------:R-:W4:Y:S01]  /*a9f50*/  LDL.LU R123, [R1+0x5500] ;  /* 0x00550000017b7983 */ /* 0x000f220000300800 */
[----:B------:R-:W-:Y:S02]  /*a9f60*/  PRMT R74, R111, 0x3340, R0 ;  /* 0x000033406f4a7816 */ /* 0x000fe40000000000 */
[----:B------:R-:W-:Y:S01]  /*a9f70*/  PRMT R83, R112, 0x3340, R124 ;  /* 0x0000334070537816 */ /* 0x000fe2000000007c */
[----:B------:R-:W4:Y:S04]  /*a9f80*/  LDL.LU R111, [R1+0x54fc] ;  /* 0x0054fc00016f7983 */ /* 0x000f280000300800 */
[----:B------:R-:W4:Y:S04]  /*a9f90*/  LDL.LU R124, [R1+0x54f8] ;  /* 0x0054f800017c7983 */ /* 0x000f280000300800 */
[----:B------:R-:W4:Y:S04]  /*a9fa0*/  LDL.LU R112, [R1+0x54f4] ;  /* 0x0054f40001707983 */ /* 0x000f280000300800 */
[----:B------:R0:W-:Y:S04]  /*a9fb0*/  STL [R1+0x462c], R3 ;  /* 0x00462c0301007387 */ /* 0x0001e80000100800 */
[----:B------:R-:W4:Y:S01]  /*a9fc0*/  LDL.LU R208, [R1+0xd0] ;  /* 0x0000d00001d07983 */ /* 0x000f220000300800 */
[----:B------:R-:W-:-:S02]  /*a9fd0*/  PRMT R77, R80, 0x3340, R79 ;  /* 0x00003340504d7816 */ /* 0x000fc4000000004f */
[----:B------:R-:W-:Y:S02]  /*a9fe0*/  PRMT R80, R122, 0x3340, R119 ;  /* 0x000033407a507816 */ /* 0x000fe40000000077 */
[----:B0-----:R-:W-:Y:S02]  /*a9ff0*/  PRMT R3, R89, 0x5410, R6 ;  /* 0x0000541059037816 */ /* 0x001fe40000000006 */
[----:B--2---:R-:W-:-:S04]  /*aa000*/  LOP3.LUT R129, R199, 0xffff, RZ, 0xc0, !PT ;  /* 0x0000ffffc7817812 */ /* 0x004fc800078ec0ff */
[----:B------:R-:W-:-:S04]  /*aa010*/  PRMT R75, R129, 0x3340, R0 ;  /* 0x00003340814b7816 */ /* 0x000fc80000000000 */
[----:B------:R-:W-:-:S05]  /*aa020*/  PRMT R2, R76, 0x5410, R75 ;  /* 0x000054104c027816 */ /* 0x000fca000000004b */
[----:B------:R0:W-:Y:S02]  /*aa030*/  STL [R1+0x4630], R2 ;  /* 0x0046300201007387 */ /* 0x0001e40000100800 */
[----:B0-----:R-:W-:-:S05]  /*aa040*/  PRMT R2, R88, 0x5410, R5 ;  /* 0x0000541058027816 */ /* 0x001fca0000000005 */
[----:B------:R0:W-:Y:S01]  /*aa050*/  STL [R1+0x4638], R2 ;  /* 0x0046380201007387 */ /* 0x0001e20000100800 */
[----:B---3--:R-:W-:-:S04]  /*aa060*/  LOP3.LUT R125, R215, 0xffff, RZ, 0xc0, !PT ;  /* 0x0000ffffd77d7812 */ /* 0x008fc800078ec0ff */
[----:B------:R-:W-:-:S04]  /*aa070*/  PRMT R4, R125, 0x3340, R0 ;  /* 0x000033407d047816 */ /* 0x000fc80000000000 */
[----:B0-----:R-:W-:-:S05]  /*aa080*/  PRMT R2, R77, 0x5410, R4 ;  /* 0x000054104d027816 */ /* 0x001fca0000000004 */
[----:B------:R0:W-:Y:S04]  /*aa090*/  STL [R1+0x4640], R2 ;  /* 0x0046400201007387 */ /* 0x0001e80000100800 */
[----:B------:R-:W2:Y:S04]  /*aa0a0*/  LDL.LU R199, [R1+0x50e0] ;  /* 0x0050e00001c77983 */ /* 0x000ea80000300800 */
[----:B------:R-:W-:Y:S04]  /*aa0b0*/  STL [R1+0x4648], R3 ;  /* 0x0046480301007387 */ /* 0x000fe80000100800 */
[----:B------:R-:W3:Y:S01]  /*aa0c0*/  LDL.LU R215, [R1+0x47ec] ;  /* 0x0047ec0001d77983 */ /* 0x000ee20000300800 */
[----:B----4-:R-:W-:-:S04]  /*aa0d0*/  LOP3.LUT R122, R182, 0xffff, RZ, 0xc0, !PT ;  /* 0x0000ffffb67a7812 */ /* 0x010fc800078ec0ff */
[----:B------:R-:W-:-:S04]  /*aa0e0*/  PRMT R4, R122, 0x3340, R0 ;  /* 0x000033407a047816 */ /* 0x000fc80000000000 */
[----:B0-----:R-:W-:-:S05]  /*aa0f0*/  PRMT R2, R78, 0x5410, R4 ;  /* 0x000054104e027816 */ /* 0x001fca0000000004 */
[----:B------:R0:W-:Y:S04]  /*aa100*/  STL [R1+0x464c], R2 ;  /* 0x00464c0201007387 */ /* 0x0001e80000100800 */
[----:B------:R-:W4:Y:S01]  /*aa110*/  LDL.LU R182, [R1+0x4ec4] ;  /* 0x004ec40001b67983 */ /* 0x000f220000300800 */
[----:B------:R-:W-:Y:S02]  /*aa120*/  LOP3.LUT R119, R171, 0xffff, RZ, 0xc0, !PT ;  /* 0x0000ffffab777812 */ /* 0x000fe400078ec0ff */
[----:B------:R-:W-:Y:S02]  /*aa130*/  PRMT R7, R113, 0x3340, R7 ;  /* 0x0000334071077816 */ /* 0x000fe40000000007 */
[----:B------:R-:W-:Y:S02]  /*aa140*/  PRMT R79, R115, 0x3340, R114 ;  /* 0x00003340734f7816 */ /* 0x000fe40000000072 */
[----:B------:R-:W-:-:S02]  /*aa150*/  PRMT R4, R119, 0x3340, R0 ;  /* 0x0000334077047816 */ /* 0x000fc40000000000 */
[----:B------:R-:W-:Y:S02]  /*aa160*/  SHF.R.U32.HI R176, RZ, 0x8, R116 ;  /* 0x00000008ffb07819 */ /* 0x000fe40000011674 */
[----:B------:R-:W-:Y:S02]  /*aa170*/  PRMT R71, R116, 0x3340, R0 ;  /* 0x0000334074477816 */ /* 0x000fe40000000000 */
[----:B0-----:R-:W-:Y:S02]  /*aa180*/  PRMT R2, R90, 0x5410, R7 ;  /* 0x000054105a027816 */ /* 0x001fe40000000007 */
[----:B------:R-:W-:Y:S02]  /*aa190*/  LOP3.LUT R116, R206, 0xffff, RZ, 0xc0, !PT ;  /* 0x0000ffffce747812 */ /* 0x000fe400078ec0ff */
[----:B------:R-:W-:Y:S01]  /*aa1a0*/  PRMT R3, R79, 0x5410, R4 ;  /* 0x000054104f037816 */ /* 0x000fe20000000004 */
[----:B------:R0:W-:Y:S01]  /*aa1b0*/  STL [R1+0x4644], R2 ;  /* 0x0046440201007387 */ /* 0x0001e20000100800 */
[----:B------:R-:W-:-:S02]  /*aa1c0*/  PRMT R4, R116, 0x3340, R0 ;  /* 0x0000334074047816 */ /* 0x000fc40000000000 */
[----:B------:R-:W-:Y:S01]  /*aa1d0*/  LOP3.LUT R171, R202, 0xffff, RZ, 0xc0, !PT ;  /* 0x0000ffffcaab7812 */ /* 0x000fe200078ec0ff */
[----:B------:R1:W-:Y:S01]  /*aa1e0*/  STL [R1+0x463c], R3 ;  /* 0x00463c0301007387 */ /* 0x0003e20000100800 */
[----:B------:R-:W-:Y:S02]  /*aa1f0*/  PRMT R72, R173, 0x3340, R0 ;  /* 0x00003340ad487816 */ /* 0x000fe40000000000 */
[----:B0-----:R-:W-:Y:S02]  /*aa200*/  PRMT R2, R91, 0x5410, R71 ;  /* 0x000054105b027816 */ /* 0x001fe40000000047 */
[----:B-1----:R-:W-:-:S03]  /*aa210*/  PRMT R3, R80, 0x5410, R4 ;  /* 0x0000541050037816 */ /* 0x002fc60000000004 */
[----:B------:R0:W-:Y:S01]  /*aa220*/  STL [R1+0x4650], R2 ;  /* 0x0046500201007387 */ /* 0x0001e20000100800 */
[----:B------:R-:W-:-:S03]  /*aa230*/  PRMT R4, R171, 0x3340, R0 ;  /* 0x00003340ab047816 */ /* 0x000fc60000000000 */
[----:B------:R1:W-:Y:S01]  /*aa240*/  STL [R1+0x4654], R3 ;  /* 0x0046540301007387 */ /* 0x0003e20000100800 */
[----:B0-----:R-:W-:Y:S02]  /*aa250*/  PRMT R2, R133, 0x5410, R72 ;  /* 0x0000541085027816 */ /* 0x001fe40000000048 */
[----:B-1----:R-:W-:-:S03]  /*aa260*/  PRMT R3, R81, 0x5410, R4 ;  /* 0x0000541051037816 */ /* 0x002fc60000000004 */
[----:B------:R0:W-:Y:S01]  /*aa270*/  STL [R1+0x4634], R2 ;  /* 0x0046340201007387 */ /* 0x0001e20000100800 */
[----:B------:R-:W-:-:S03]  /*aa280*/  LOP3.LUT R172, R203, 0xffff, RZ, 0xc0, !PT ;  /* 0x0000ffffcbac7812 */ /* 0x000fc600078ec0ff */
[----:B------:R1:W-:Y:S04]  /*aa290*/  STL [R1+0x4658], R3 ;  /* 0x0046580301007387 */ /* 0x0003e80000100800 */
[----:B------:R-:W4:Y:S01]  /*aa2a0*/  LDL.LU R206, [R1+0x513c] ;  /* 0x00513c0001ce7983 */ /* 0x000f220000300800 */
[----:B0-----:R-:W-:-:S03]  /*aa2b0*/  PRMT R2, R140, 0x5410, R73 ;  /* 0x000054108c027816 */ /* 0x001fc60000000049 */
[----:B------:R-:W4:Y:S04]  /*aa2c0*/  LDL.LU R202, [R1+0x4e48] ;  /* 0x004e480001ca7983 */ /* 0x000f280000300800 */
[----:B------:R0:W-:Y:S04]  /*aa2d0*/  STL [R1+0x465c], R2 ;  /* 0x00465c0201007387 */ /* 0x0001e80000100800 */
[----:B------:R-:W4:Y:S01]  /*aa2e0*/  LDL.LU R203, [R1+0x4f4c] ;  /* 0x004f4c0001cb7983 */ /* 0x000f220000300800 */
[----:B------:R-:W-:Y:S02]  /*aa2f0*/  PRMT R4, R172, 0x3340, R0 ;  /* 0x00003340ac047816 */ /* 0x000fe40000000000 */
[----:B------:R-:W-:-:S02]  /*aa300*/  LOP3.LUT R173, R208, 0xffff, RZ, 0xc0, !PT ;  /* 0x0000ffffd0ad7812 */ /* 0x000fc400078ec0ff */
[----:B------:R-:W-:Y:S02]  /*aa310*/  SHF.R.U32.HI R6, RZ, 0x8, R85 ;  /* 0x00000008ff067819 */ /* 0x000fe40000011655 */
[----:B------:R-:W-:Y:S02]  /*aa320*/  SHF.R.U32.HI R5, RZ, 0x8, R84 ;  /* 0x00000008ff057819 */ /* 0x000fe40000011654 */
[----:B-1----:R-:W-:Y:S02]  /*aa330*/  PRMT R3, R82, 0x5410, R4 ;  /* 0x0000541052037816 */ /* 0x002fe40000000004 */
[----:B0-----:R-:W-:Y:S02]  /*aa340*/  PRMT R2, R142, 0x5410, R74 ;  /* 0x000054108e027816 */ /* 0x001fe4000000004a */
[----:B------:R-:W-:Y:S02]  /*aa350*/  PRMT R4, R173, 0x3340, R0 ;  /* 0x00003340ad047816 */ /* 0x000fe40000000000 */
[----:B------:R-:W-:-:S02]  /*aa360*/  LOP3.LUT R6, R6, 0xffff, RZ, 0xc0, !PT ;  /* 0x0000ffff06067812 */ /* 0x000fc400078ec0ff */
[----:B------:R-:W-:Y:S01]  /*aa370*/  LOP3.LUT R5, R5, 0xffff, RZ, 0xc0, !PT ;  /* 0x0000ffff05057812 */ /* 0x000fe200078ec0ff */
[----:B------:R0:W-:Y:S04]  /*aa380*/  STL [R1+0x4660], R3 ;  /* 0x0046600301007387 */ /* 0x0001e80000100800 */
[----:B------:R1:W-:Y:S01]  /*aa390*/  STL [R1+0x4664], R2 ;  /* 0x0046640201007387 */ /* 0x0003e20000100800 */
[----:B0-----:R-:W-:Y:S02]  /*aa3a0*/  PRMT R3, R83, 0x5410, R4 ;  /* 0x0000541053037816 */ /* 0x001fe40000000004 */
[----:B-1----:R-:W-:-:S03]  /*aa3b0*/  PRMT R2, R6, 0x3340, R5 ;  /* 0x0000334006027816 */ /* 0x002fc60000000005 */
[----:B------:R-:W-:Y:S04]  /*aa3c0*/  STL [R1+0x4668], R3 ;  /* 0x0046680301007387 */ /* 0x000fe80000100800 */
[----:B------:R0:W-:Y:S01]  /*aa3d0*/  STL [R1+0x6c], R2 ;  /* 0x00006c0201007387 */ /* 0x0001e20000100800 */
[----:B--2---:R-:W-:-:S03]  /*aa3e0*/  LOP3.LUT R7, R199, 0xffff, RZ, 0xc0, !PT ;  /* 0x0000ffffc7077812 */ /* 0x004fc600078ec0ff */
[----:B------:R-:W2:Y:S01]  /*aa3f0*/  LDL.LU R199, [R1+0x50e8] ;  /* 0x0050e80001c77983 */ /* 0x000ea20000300800 */
[----:B---3--:R-:W-:-:S03]  /*aa400*/  LOP3.LUT R72, R215, 0xffff, RZ, 0xc0, !PT ;  /* 0x0000ffffd7487812 */ /* 0x008fc600078ec0ff */
[----:B------:R-:W3:Y:S01]  /*aa410*/  LDL.LU R215, [R1+0x47f0] ;  /* 0x0047f00001d77983 */ /* 0x000ee20000300800 */
[----:B----4-:R-:W-:-:S03]  /*aa420*/  LOP3.LUT R6, R182, 0xffff, RZ, 0xc0, !PT ;  /* 0x0000ffffb6067812 */ /* 0x010fc600078ec0ff */
[----:B------:R-:W4:Y:S01]  /*aa430*/  LDL.LU R182, [R1+0x4ed4] ;  /* 0x004ed40001b67983 */ /* 0x000f220000300800 */
[----:B------:R-:W-:Y:S02]  /*aa440*/  PRMT R4, R72, 0x3340, R0 ;  /* 0x0000334048047816 */ /* 0x000fe40000000000 */
[----:B------:R-:W-:Y:S02]  /*aa450*/  PRMT R5, R7, 0x3340, R6 ;  /* 0x0000334007057816 */ /* 0x000fe40000000006 */
[----:B------:R-:W-:Y:S02]  /*aa460*/  SHF.R.U32.HI R7, RZ, 0x8, R7 ;  /* 0x00000008ff077819 */ /* 0x000fe40000011607 */
[----:B------:R-:W-:Y:S02]  /*aa470*/  PRMT R216, R5, 0x5410, R4 ;  /* 0x0000541005d87816 */ /* 0x000fe40000000004 */
[----:B------:R-:W-:Y:S02]  /*aa480*/  SHF.R.U32.HI R5, RZ, 0x8, R6 ;  /* 0x00000008ff057819 */ /* 0x000fe40000011606 */
[----:B------:R-:W-:-:S02]  /*aa490*/  LOP3.LUT R6, R7, 0xffff, RZ, 0xc0, !PT ;  /* 0x0000ffff07067812 */ /* 0x000fc400078ec0ff */
[----:B------:R-:W-:-:S04]  /*aa4a0*/  LOP3.LUT R5, R5, 0xffff, RZ, 0xc0, !PT ;  /* 0x0000ffff05057812 */ /* 0x000fc800078ec0ff */
[----:B0-----:R-:W-:Y:S01]  /*aa4b0*/  PRMT R2, R6, 0x3340, R5 ;  /* 0x0000334006027816 */ /* 0x001fe20000000005 */
[----:B------:R-:W-:Y:S04]  /*aa4c0*/  STL [R1+0x5480], R216 ;  /* 0x005480d801007387 */ /* 0x000fe80000100800 */
[----:B------:R0:W-:Y:S04]  /*aa4d0*/  STL [R1+0x68], R2 ;  /* 0x0000680201007387 */ /* 0x0001e80000100800 */
[----:B------:R-:W4:Y:S04]  /*aa4e0*/  LDL.LU R211, [R1+0x514c] ;  /* 0x00514c0001d37983 */ /* 0x000f280000300800 */
[----:B------:R-:W4:Y:S04]  /*aa4f0*/  LDL.LU R209, [R1+0x4e5c] ;  /* 0x004e5c0001d17983 */ /* 0x000f280000300800 */
[----:B------:R-:W4:Y:S01]  /*aa500*/  LDL.LU R208, [R1+0x4f60] ;  /* 0x004f600001d07983 */ /* 0x000f220000300800 */
[----:B------:R-:W-:-:S02]  /*aa510*/  LOP3.LUT R71, R206, 0xffff, RZ, 0xc0, !PT ;  /* 0x0000ffffce477812 */ /* 0x000fc400078ec0ff */
[----:B------:R-:W-:-:S04]  /*aa520*/  LOP3.LUT R73, R202, 0xffff, RZ, 0xc0, !PT ;  /* 0x0000ffffca497812 */ /* 0x000fc800078ec0ff */
[----:B------:R-:W-:Y:S02]  /*aa530*/  PRMT R5, R73, 0x3340, R0 ;  /* 0x0000334049057816 */ /* 0x000fe40000000000 */
[----:B------:R-:W-:-:S04]  /*aa540*/  LOP3.LUT R7, R203, 0xffff, RZ, 0xc0, !PT ;  /* 0x0000ffffcb077812 */ /* 0x000fc800078ec0ff */
[----:B------:R-:W-:Y:S02]  /*aa550*/  PRMT R6, R71, 0x3340, R7 ;  /* 0x0000334047067816 */ /* 0x000fe40000000007 */
[----:B------:R-:W-:Y:S02]  /*aa560*/  SHF.R.U32.HI R71, RZ, 0x8, R71 ;  /* 0x00000008ff477819 */ /* 0x000fe40000011647 */
[----:B------:R-:W-:Y:S02]  /*aa570*/  PRMT R17, R6, 0x5410, R5 ;  /* 0x0000541006117816 */ /* 0x000fe40000000005 */
[----:B------:R-:W-:Y:S02]  /*aa580*/  SHF.R.U32.HI R6, RZ, 0x8, R7 ;  /* 0x00000008ff067819 */ /* 0x000fe40000011607 */
[----:B------:R-:W-:Y:S02]  /*aa590*/  LOP3.LUT R7, R71, 0xffff, RZ, 0xc0, !PT ;  /* 0x0000ffff47077812 */ /* 0x000fe400078ec0ff */
[----:B------:R-:W-:-:S04]  /*aa5a0*/  LOP3.LUT R6, R6, 0xffff, RZ, 0xc0, !PT ;  /* 0x0000ffff06067812 */ /* 0x000fc800078ec0ff */
[----:B0-----:R-:W-:Y:S01]  /*aa5b0*/  PRMT R2, R7, 0x3340, R6 ;  /* 0x0000334007027816 */ /* 0x001fe20000000006 */
[----:B------:R0:W-:Y:S01]  /*aa5c0*/  STL [R1+0x5484], R17 ;  /* 0x0054841101007387 */ /* 0x0001e20000100800 */
[----:B------:R-:W-:-:S03]  /*aa5d0*/  SHF.R.U32.HI R5, RZ, 0x8, R72 ;  /* 0x00000008ff057819 */ /* 0x000fc60000011648 */
        /* <DEDUP_REMOVED lines=8> */
[----:B----4-:R-:W-:-:S03]  /*aa660*/  LOP3.LUT R71, R182, 0xffff, RZ, 0xc0, !PT ;  /* 0x0000ffffb6477812 */ /* 0x010fc600078ec0ff */
[----:B------:R-:W4:Y:S01]  /*aa670*/  LDL.LU R182, [R1+0x4ee8] ;  /* 0x004ee80001b67983 */ /* 0x000f220000300800 */
        /* <DEDUP_REMOVED lines=8> */
[----:B------:R-:W-:Y:S02]  /*aa700*/  PRMT R222, R71, 0x3340, R7 ;  /* 0x0000334047de7816 */ /* 0x000fe40000000007 */
[----:B------:R-:W-:Y:S02]  /*aa710*/  LOP3.LUT R74, R211, 0xffff, RZ, 0xc0, !PT ;  /* 0x0000ffffd34a7812 */ /* 0x000fe400078ec0ff */
[----:B------:R-:W4:Y:S01]  /*aa720*/  LDL.LU R211, [R1+0x50fc] ;  /* 0x0050fc0001d37983 */ /* 0x000f220000300800 */
[----:B------:R-:W-:-:S03]  /*aa730*/  LOP3.LUT R72, R209, 0xffff, RZ, 0xc0, !PT ;  /* 0x0000ffffd1487812 */ /* 0x000fc600078ec0ff */
[----:B------:R-:W4:Y:S01]  /*aa740*/  LDL.LU R209, [R1+0x47f8] ;  /* 0x0047f80001d17983 */ /* 0x000f220000300800 */
[----:B------:R-:W-:-:S03]  /*aa750*/  LOP3.LUT R73, R208, 0xffff, RZ, 0xc0, !PT ;  /* 0x0000ffffd0497812 */ /* 0x000fc600078ec0ff */
[----:B------:R-:W4:Y:S01]  /*aa760*/  LDL.LU R208, [R1+0x4ef0] ;  /* 0x004ef00001d07983 */ /* 0x000f220000300800 */
[----:B------:R-:W-:Y:S02]  /*aa770*/  PRMT R7, R72, 0x3340, R0 ;  /* 0x0000334048077816 */ /* 0x000fe40000000000 */
[----:B------:R-:W-:-:S04]  /*aa780*/  PRMT R71, R74, 0x3340, R73 ;  /* 0x000033404a477816 */ /* 0x000fc80000000049 */
[----:B------:R-:W-:Y:S02]  /*aa790*/  PRMT R249, R71, 0x5410, R7 ;  /* 0x0000541047f97816 */ /* 0x000fe40000000007 */
[----:B------:R-:W-:Y:S02]  /*aa7a0*/  SHF.R.U32.HI R7, RZ, 0x8, R73 ;  /* 0x00000008ff077819 */ /* 0x000fe40000011649 */
[----:B--2---:R-:W-:Y:S02]  /*aa7b0*/  LOP3.LUT R75, R199, 0xffff, RZ, 0xc0, !PT ;  /* 0x0000ffffc74b7812 */ /* 0x004fe400078ec0ff */
[----:B------:R-:W2:Y:S01]  /*aa7c0*/  LDL.LU R199, [R1+0x5158] ;  /* 0x0051580001c77983 */ /* 0x000ea20000300800 */
[----:B---3--:R-:W-:-:S03]  /*aa7d0*/  LOP3.LUT R77, R215, 0xffff, RZ, 0xc0, !PT ;  /* 0x0000ffffd74d7812 */ /* 0x008fc600078ec0ff */
[----:B------:R-:W3:Y:S01]  /*aa7e0*/  LDL.LU R215, [R1+0x4e78] ;  /* 0x004e780001d77983 */ /* 0x000ee20000300800 */
[----:B----4-:R-:W-:-:S03]  /*aa7f0*/  LOP3.LUT R73, R182, 0xffff, RZ, 0xc0, !PT ;  /* 0x0000ffffb6497812 */ /* 0x010fc600078ec0ff */
[----:B------:R-:W4:Y:S01]  /*aa800*/  LDL.LU R182, [R1+0x4f7c] ;  /* 0x004f7c0001b67983 */ /* 0x000f220000300800 */
[----:B------:R-:W-:Y:S02]  /*aa810*/  SHF.R.U32.HI R71, RZ, 0x8, R74 ;  /* 0x00000008ff477819 */ /* 0x000fe4000001164a */
[----:B------:R-:W-:Y:S02]  /*aa820*/  SHF.R.U32.HI R72, RZ, 0x8, R72 ;  /* 0x00000008ff487819 */ /* 0x000fe40000011648 */
[----:B------:R-:W-:Y:S02]  /*aa830*/  LOP3.LUT R71, R71, 0xffff, RZ, 0xc0, !PT ;  /* 0x0000ffff47477812 */ /* 0x000fe400078ec0ff */
[----:B------:R-:W-:Y:S02]  /*aa840*/  LOP3.LUT R7, R7, 0xffff, RZ, 0xc0, !PT ;  /* 0x0000ffff07077812 */ /* 0x000fe400078ec0ff */
[----:B------:R-:W-:Y:S02]  /*aa850*/  LOP3.LUT R72, R72, 0xffff, RZ, 0xc0, !PT ;  /* 0x0000ffff48487812 */ /* 0x000fe400078ec0ff */
[----:B------:R-:W-:-:S02]  /*aa860*/  LOP3.LUT R76, R206, 0xffff, RZ, 0xc0, !PT ;  /* 0x0000ffffce4c7812 */ /* 0x000fc400078ec0ff */
[----:B------:R-:W-:Y:S01]  /*aa870*/  LOP3.LUT R78, R202, 0xffff, RZ, 0xc0, !PT ;  /* 0x0000ffffca4e7812 */ /* 0x000fe200078ec0ff */
[----:B------:R-:W4:Y:S01]  /*aa880*/  LDL.LU R206, [R1+0x515c] ;  /* 0x00515c0001ce7983 */ /* 0x000f220000300800 */
[----:B------:R-:W-:Y:S02]  /*aa890*/  LOP3.LUT R74, R203, 0xffff, RZ, 0xc0, !PT ;  /* 0x0000ffffcb4a7812 */ /* 0x000fe400078ec0ff */
[----:B0-----:R-:W-:Y:S01]  /*aa8a0*/  PRMT R17, R71, 0x3340, R7 ;  /* 0x0000334047117816 */ /* 0x001fe20000000007 */
[----:B------:R-:W4:Y:S01]  /*aa8b0*/  LDL.LU R202, [R1+0x4e80] ;  /* 0x004e800001ca7983 */ /* 0x000f220000300800 */
[--C-:B------:R-:W-:Y:S02]  /*aa8c0*/  PRMT R7, R72, 0x3340, R0.reuse ;  /* 0x0000334048077816 */ /* 0x100fe40000000000 */
[----:B------:R-:W-:Y:S01]  /*aa8d0*/  PRMT R71, R78, 0x3340, R0 ;  /* 0x000033404e477816 */ /* 0x000fe20000000000 */
[----:B------:R-:W4:Y:S01]  /*aa8e0*/  LDL.LU R203, [R1+0x4f84] ;  /* 0x004f840001cb7983 */ /* 0x000f220000300800 */
[----:B------:R-:W-:-:S04]  /*aa8f0*/  PRMT R72, R76, 0x3340, R74 ;  /* 0x000033404c487816 */ /* 0x000fc8000000004a */
[----:B------:R-:W-:Y:S02]  /*aa900*/  PRMT R15, R72, 0x5410, R71 ;  /* 0x00005410480f7816 */ /* 0x000fe40000000047 */
[----:B------:R-:W-:Y:S02]  /*aa910*/  PRMT R71, R77, 0x3340, R0 ;  /* 0x000033404d477816 */ /* 0x000fe40000000000 */
[----:B------:R-:W-:-:S04]  /*aa920*/  PRMT R72, R75, 0x3340, R73 ;  /* 0x000033404b487816 */ /* 0x000fc80000000049 */
[----:B------:R-:W-:Y:S02]  /*aa930*/  PRMT R235, R72, 0x5410, R71 ;  /* 0x0000541048eb7816 */ /* 0x000fe40000000047 */
[----:B------:R-:W-:Y:S02]  /*aa940*/  SHF.R.U32.HI R72, RZ, 0x8, R76 ;  /* 0x00000008ff487819 */ /* 0x000fe4000001164c */
[----:B------:R-:W-:Y:S02]  /*aa950*/  SHF.R.U32.HI R71, RZ, 0x8, R74 ;  /* 0x00000008ff477819 */ /* 0x000fe4000001164a */
[----:B------:R-:W-:Y:S02]  /*aa960*/  LOP3.LUT R72, R72, 0xffff, RZ, 0xc0, !PT ;  /* 0x0000ffff48487812 */ /* 0x000fe400078ec0ff */
[----:B------:R-:W-:-:S04]  /*aa970*/  LOP3.LUT R71, R71, 0xffff, RZ, 0xc0, !PT ;  /* 0x0000ffff47477812 */ /* 0x000fc800078ec0ff */
        /* <DEDUP_REMOVED lines=12> */
[----:B------:R-:W-:Y:S02]  /*aaa40*/  SHF.R.U32.HI R71, RZ, 0x8, R77 ;  /* 0x00000008ff477819 */ /* 0x000fe4000001164d */
[----:B------:R-:W-:-:S02]  /*aaa50*/  LOP3.LUT R77, R211, 0xffff, RZ, 0xc0, !PT ;  /* 0x0000ffffd34d7812 */ /* 0x000fc400078ec0ff */
[----:B------:R-:W-:Y:S01]  /*aaa60*/  LOP3.LUT R114, R209, 0xffff, RZ, 0xc0, !PT ;  /* 0x0000ffffd1727812 */ /* 0x000fe200078ec0ff */
[----:B------:R-:W4:Y:S01]  /*aaa70*/  LDL.LU R211, [R1+0x510c] ;  /* 0x00510c0001d37983 */ /* 0x000f220000300800 */
[----:B------:R-:W-:Y:S02]  /*aaa80*/  LOP3.LUT R75, R208, 0xffff, RZ, 0xc0, !PT ;  /* 0x0000ffffd04b7812 */ /* 0x000fe400078ec0ff */
[----:B------:R-:W-:Y:S01]  /*aaa90*/  PRMT R216, R74, 0x3340, R73 ;  /* 0x000033404ad87816 */ /* 0x000fe20000000049 */
[----:B------:R-:W4:Y:S01]  /*aaaa0*/  LDL.LU R209, [R1+0x4800] ;  /* 0x0048000001d17983 */ /* 0x000f220000300800 */
[----:B------:R-:W-:Y:S02]  /*aaab0*/  PRMT R73, R114, 0x3340, R0 ;  /* 0x0000334072497816 */ /* 0x000fe40000000000 */
[----:B------:R-:W-:Y:S01]  /*aaac0*/  PRMT R74, R77, 0x3340, R75 ;  /* 0x000033404d4a7816 */ /* 0x000fe2000000004b */
[----:B------:R-:W4:Y:S03]  /*aaad0*/  LDL.LU R208, [R1+0x4f08] ;  /* 0x004f080001d07983 */ /* 0x000f260000300800 */
[----:B------:R-:W-:-:S02]  /*aaae0*/  PRMT R16, R74, 0x5410, R73 ;  /* 0x000054104a107816 */ /* 0x000fc40000000049 */
[----:B------:R-:W-:Y:S02]  /*aaaf0*/  PRMT R73, R79, 0x3340, R0 ;  /* 0x000033404f497816 */ /* 0x000fe40000000000 */
[----:B------:R-:W-:Y:S02]  /*aab00*/  PRMT R74, R78, 0x3340, R76 ;  /* 0x000033404e4a7816 */ /* 0x000fe4000000004c */
[----:B------:R-:W-:Y:S02]  /*aab10*/  SHF.R.U32.HI R78, RZ, 0x8, R78 ;  /* 0x00000008ff4e7819 */ /* 0x000fe4000001164e */
[----:B------:R-:W-:Y:S02]  /*aab20*/  PRMT R10, R74, 0x5410, R73 ;  /* 0x000054104a0a7816 */ /* 0x000fe40000000049 */
[----:B------:R-:W-:Y:S02]  /*aab30*/  SHF.R.U32.HI R73, RZ, 0x8, R75 ;  /* 0x00000008ff497819 */ /* 0x000fe4000001164b */
[----:B------:R-:W-:-:S02]  /*aab40*/  SHF.R.U32.HI R75, RZ, 0x8, R76 ;  /* 0x00000008ff4b7819 */ /* 0x000fc4000001164c */
[----:B------:R-:W-:Y:S02]  /*aab50*/  LOP3.LUT R76, R78, 0xffff, RZ, 0xc0, !PT ;  /* 0x0000ffff4e4c7812 */ /* 0x000fe400078ec0ff */
[----:B------:R-:W-:Y:S02]  /*aab60*/  LOP3.LUT R75, R75, 0xffff, RZ, 0xc0, !PT ;  /* 0x0000ffff4b4b7812 */ /* 0x000fe400078ec0ff */
[----:B------:R-:W-:Y:S02]  /*aab70*/  LOP3.LUT R78, R202, 0xffff, RZ, 0xc0, !PT ;  /* 0x0000ffffca4e7812 */ /* 0x000fe400078ec0ff */
[----:B------:R-:W-:Y:S02]  /*aab80*/  PRMT R18, R76, 0x3340, R75 ;  /* 0x000033404c127816 */ /* 0x000fe4000000004b */
[----:B------:R-:W-:Y:S02]  /*aab90*/  LOP3.LUT R76, R206, 0xffff, RZ, 0xc0, !PT ;  /* 0x0000ffffce4c7812 */ /* 0x000fe400078ec0ff */
[----:B------:R-:W4:Y:S01]  /*aaba0*/  LDL.LU R206, [R1+0x5160] ;  /* 0x0051600001ce7983 */ /* 0x000f220000300800 */
[----:B------:R-:W-:-:S03]  /*aabb0*/  LOP3.LUT R75, R203, 0xffff, RZ, 0xc0, !PT ;  /* 0x0000ffffcb4b7812 */ /* 0x000fc600078ec0ff */
[----:B------:R-:W4:Y:S04]  /*aabc0*/  LDL.LU R202, [R1+0x4e98] ;  /* 0x004e980001ca7983 */ /* 0x000f280000300800 */
[----:B------:R-:W4:Y:S01]  /*aabd0*/  LDL.LU R203, [R1+0x4f9c] ;  /* 0x004f9c0001cb7983 */ /* 0x000f220000300800 */
[----:B------:R-:W-:Y:S02]  /*aabe0*/  SHF.R.U32.HI R74, RZ, 0x8, R77 ;  /* 0x00000008ff4a7819 */ /* 0x000fe4000001164d */
[----:B------:R-:W-:Y:S02]  /*aabf0*/  LOP3.LUT R73, R73, 0xffff, RZ, 0xc0, !PT ;  /* 0x0000ffff49497812 */ /* 0x000fe400078ec0ff */
[----:B------:R-:W-:-:S04]  /*aac00*/  LOP3.LUT R74, R74, 0xffff, RZ, 0xc0, !PT ;  /* 0x0000ffff4a4a7812 */ /* 0x000fc800078ec0ff */
[----:B------:R-:W-:Y:S02]  /*aac10*/  PRMT R8, R74, 0x3340, R73 ;  /* 0x000033404a087816 */ /* 0x000fe40000000049 */
[----:B------:R-:W-:Y:S02]  /*aac20*/  PRMT R73, R78, 0x3340, R0 ;  /* 0x000033404e497816 */ /* 0x000fe40000000000 */
[----:B------:R-:W-:Y:S02]  /*aac30*/  PRMT R74, R76, 0x3340, R75 ;  /* 0x000033404c4a7816 */ /* 0x000fe4000000004b */
[----:B------:R-:W-:Y:S02]  /*aac40*/  SHF.R.U32.HI R76, RZ, 0x8, R76 ;  /* 0x00000008ff4c7819 */ /* 0x000fe4000001164c */
[----:B------:R-:W-:Y:S02]  /*aac50*/  PRMT R238, R74, 0x5410, R73 ;  /* 0x000054104aee7816 */ /* 0x000fe40000000049 */
[----:B------:R-:W-:-:S02]  /*aac60*/  SHF.R.U32.HI R73, RZ, 0x8, R79 ;  /* 0x00000008ff497819 */ /* 0x000fc4000001164f */
[----:B------:R-:W-:Y:S02]  /*aac70*/  SHF.R.U32.HI R74, RZ, 0x8, R75 ;  /* 0x00000008ff4a7819 */ /* 0x000fe4000001164b */
[----:B------:R-:W-:Y:S02]  /*aac80*/  LOP3.LUT R75, R76, 0xffff, RZ, 0xc0, !PT ;  /* 0x0000ffff4c4b7812 */ /* 0x000fe400078ec0ff */
[----:B--2---:R-:W-:Y:S02]  /*aac90*/  LOP3.LUT R77, R199, 0xffff, RZ, 0xc0, !PT ;  /* 0x0000ffffc74d7812 */ /* 0x004fe400078ec0ff */
[----:B------:R-:W2:Y:S01]  /*aaca0*/  LDL.LU R199, [R1+0x5164] ;  /* 0x0051640001c77983 */ /* 0x000ea20000300800 */
[----:B---3--:R-:W-:-:S03]  /*aacb0*/  LOP3.LUT R79, R215, 0xffff, RZ, 0xc0, !PT ;  /* 0x0000ffffd74f7812 */ /* 0x008fc600078ec0ff */
[----:B------:R-:W3:Y:S01]  /*aacc0*/  LDL.LU R215, [R1+0x4e9c] ;  /* 0x004e9c0001d77983 */ /* 0x000ee20000300800 */
[----:B----4-:R-:W-:-:S03]  /*aacd0*/  LOP3.LUT R76, R182, 0xffff, RZ, 0xc0, !PT ;  /* 0x0000ffffb64c7812 */ /* 0x010fc600078ec0ff */
[----:B------:R-:W4:Y:S01]  /*aace0*/  LDL.LU R182, [R1+0x4fa4] ;  /* 0x004fa40001b67983 */ /* 0x000f220000300800 */
        /* <DEDUP_REMOVED lines=9> */
[----:B------:R-:W-:Y:S02]  /*aad80*/  LOP3.LUT R75, R75, 0xffff, RZ, 0xc0, !PT ;  /* 0x0000ffff4b4b7812 */ /* 0x000fe400078ec0ff */
[----:B------:R-:W-:Y:S02]  /*aad90*/  LOP3.LUT R78, R211, 0xffff, RZ, 0xc0, !PT ;  /* 0x0000ffffd34e7812 */ /* 0x000fe400078ec0ff */
[----:B------:R-:W-:Y:S02]  /*aada0*/  LOP3.LUT R113, R209, 0xffff, RZ, 0xc0, !PT ;  /* 0x0000ffffd1717812 */ /* 0x000fe400078ec0ff */
[----:B------:R-:W-:-:S02]  /*aadb0*/  LOP3.LUT R77, R208, 0xffff, RZ, 0xc0, !PT ;  /* 0x0000ffffd04d7812 */ /* 0x000fc400078ec0ff */
[----:B-1----:R-:W-:Y:S02]  /*aadc0*/  PRMT R2, R76, 0x3340, R75 ;  /* 0x000033404c027816 */ /* 0x002fe4000000004b */
[----:B------:R-:W-:Y:S02]  /*aadd0*/  PRMT R75, R113, 0x3340, R0 ;  /* 0x00003340714b7816 */ /* 0x000fe40000000000 */
[----:B------:R-:W-:-:S04]  /*aade0*/  PRMT R76, R78, 0x3340, R77 ;  /* 0x000033404e4c7816 */ /* 0x000fc8000000004d */
[----:B------:R-:W-:Y:S02]  /*aadf0*/  PRMT R221, R76, 0x5410, R75 ;  /* 0x000054104cdd7816 */ /* 0x000fe4000000004b */
[----:B------:R-:W-:Y:S02]  /*aae00*/  SHF.R.U32.HI R75, RZ, 0x8, R79 ;  /* 0x00000008ff4b7819 */ /* 0x000fe4000001164f */
[----:B------:R-:W-:Y:S02]  /*aae10*/  LOP3.LUT R81, R206, 0xffff, RZ, 0xc0, !PT ;  /* 0x0000ffffce517812 */ /* 0x000fe400078ec0ff */
[----:B------:R-:W4:Y:S01]  /*aae20*/  LDL.LU R206, [R1+0x5124] ;  /* 0x0051240001ce7983 */ /* 0x000f220000300800 */
[----:B------:R-:W-:-:S03]  /*aae30*/  LOP3.LUT R83, R202, 0xffff, RZ, 0xc0, !PT ;  /* 0x0000ffffca537812 */ /* 0x000fc600078ec0ff */
[----:B------:R-:W4:Y:S01]  /*aae40*/  LDL.LU R202, [R1+0x4804] ;  /* 0x0048040001ca7983 */ /* 0x000f220000300800 */
[----:B------:R-:W-:-:S03]  /*aae50*/  LOP3.LUT R79, R203, 0xffff, RZ, 0xc0, !PT ;  /* 0x0000ffffcb4f7812 */ /* 0x000fc600078ec0ff */
[----:B------:R-:W4:Y:S01]  /*aae60*/  LDL.LU R203, [R1+0x4f18] ;  /* 0x004f180001cb7983 */ /* 0x000f220000300800 */
[----:B------:R-:W-:Y:S02]  /*aae70*/  SHF.R.U32.HI R78, RZ, 0x8, R78 ;  /* 0x00000008ff4e7819 */ /* 0x000fe4000001164e */
        /* <DEDUP_REMOVED lines=8> */
[----:B------:R-:W-:-:S03]  /*aaf00*/  LOP3.LUT R76, R76, 0xffff, RZ, 0xc0, !PT ;  /* 0x0000ffff4c4c7812 */ /* 0x000fc600078ec0ff */
[----:B------:R-:W4:Y:S01]  /*aaf10*/  LDL.LU R211, [R1+0x5168] ;  /* 0x0051680001d37983 */ /* 0x000f220000300800 */
[----:B------:R-:W-:Y:S02]  /*aaf20*/  PRMT R252, R77, 0x3340, R76 ;  /* 0x000033404dfc7816 */ /* 0x000fe4000000004c */
[----:B------:R-:W-:Y:S01]  /*aaf30*/  PRMT R76, R83, 0x3340, R0 ;  /* 0x00003340534c7816 */ /* 0x000fe20000000000 */
[----:B------:R-:W4:Y:S01]  /*aaf40*/  LDL.LU R209, [R1+0x4eb0] ;  /* 0x004eb00001d17983 */ /* 0x000f220000300800 */
[----:B------:R-:W-:-:S03]  /*aaf50*/  PRMT R77, R81, 0x3340, R79 ;  /* 0x00003340514d7816 */ /* 0x000fc6000000004f */
[----:B------:R-:W4:Y:S01]  /*aaf60*/  LDL.LU R208, [R1+0x4fb8] ;  /* 0x004fb80001d07983 */ /* 0x000f220000300800 */
[----:B------:R-:W-:Y:S02]  /*aaf70*/  PRMT R12, R77, 0x5410, R76 ;  /* 0x000054104d0c7816 */ /* 0x000fe4000000004c */
[----:B------:R-:W-:Y:S02]  /*aaf80*/  PRMT R76, R82, 0x3340, R0 ;  /* 0x00003340524c7816 */ /* 0x000fe40000000000 */
[----:B------:R-:W-:-:S04]  /*aaf90*/  PRMT R77, R80, 0x3340, R78 ;  /* 0x00003340504d7816 */ /* 0x000fc8000000004e */
[----:B------:R-:W-:Y:S02]  /*aafa0*/  PRMT R226, R77, 0x5410, R76 ;  /* 0x000054104de27816 */ /* 0x000fe4000000004c */
[----:B------:R-:W-:Y:S02]  /*aafb0*/  SHF.R.U32.HI R77, RZ, 0x8, R80 ;  /* 0x00000008ff4d7819 */ /* 0x000fe40000011650 */
[----:B------:R-:W-:Y:S02]  /*aafc0*/  SHF.R.U32.HI R76, RZ, 0x8, R78 ;  /* 0x00000008ff4c7819 */ /* 0x000fe4000001164e */
[----:B------:R-:W-:Y:S02]  /*aafd0*/  LOP3.LUT R77, R77, 0xffff, RZ, 0xc0, !PT ;  /* 0x0000ffff4d4d7812 */ /* 0x000fe400078ec0ff */
[----:B------:R-:W-:Y:S02]  /*aafe0*/  LOP3.LUT R76, R76, 0xffff, RZ, 0xc0, !PT ;  /* 0x0000ffff4c4c7812 */ /* 0x000fe400078ec0ff */
[----:B------:R-:W-:-:S02]  /*aaff0*/  SHF.R.U32.HI R81, RZ, 0x8, R81 ;  /* 0x00000008ff517819 */ /* 0x000fc40000011651 */
[----:B------:R-:W-:Y:S02]  /*ab000*/  PRMT R225, R77, 0x3340, R76 ;  /* 0x000033404de17816 */ /* 0x000fe4000000004c */
[----:B------:R-:W-:Y:S02]  /*ab010*/  SHF.R.U32.HI R77, RZ, 0x8, R82 ;  /* 0x00000008ff4d7819 */ /* 0x000fe40000011652 */
[----:B------:R-:W-:Y:S02]  /*ab020*/  SHF.R.U32.HI R78, RZ, 0x8, R79 ;  /* 0x00000008ff4e7819 */ /* 0x000fe4000001164f */
[----:B------:R-:W-:Y:S02]  /*ab030*/  LOP3.LUT R79, R81, 0xffff, RZ, 0xc0, !PT ;  /* 0x0000ffff514f7812 */ /* 0x000fe400078ec0ff */
[----:B------:R-:W-:Y:S02]  /*ab040*/  LOP3.LUT R82, R206, 0xffff, RZ, 0xc0, !PT ;  /* 0x0000ffffce527812 */ /* 0x000fe400078ec0ff */
[----:B------:R-:W4:Y:S01]  /*ab050*/  LDL.LU R206, [R1+0x516c] ;  /* 0x00516c0001ce7983 */ /* 0x000f220000300800 */
[----:B------:R-:W-:-:S03]  /*ab060*/  LOP3.LUT R80, R202, 0xffff, RZ, 0xc0, !PT ;  /* 0x0000ffffca507812 */ /* 0x000fc600078ec0ff */
[----:B------:R-:W4:Y:S01]  /*ab070*/  LDL.LU R202, [R1+0x4eb8] ;  /* 0x004eb80001ca7983 */ /* 0x000f220000300800 */
[----:B------:R-:W-:-:S03]  /*ab080*/  LOP3.LUT R81, R203, 0xffff, RZ, 0xc0, !PT ;  /* 0x0000ffffcb517812 */ /* 0x000fc600078ec0ff */
[----:B------:R-:W4:Y:S01]  /*ab090*/  LDL.LU R203, [R1+0x4fc4] ;  /* 0x004fc40001cb7983 */ /* 0x000f220000300800 */
[----:B------:R-:W-:Y:S02]  /*ab0a0*/  LOP3.LUT R78, R78, 0xffff, RZ, 0xc0, !PT ;  /* 0x0000ffff4e4e7812 */ /* 0x000fe400078ec0ff */
[----:B------:R-:W-:Y:S02]  /*ab0b0*/  SHF.R.U32.HI R76, RZ, 0x8, R83 ;  /* 0x00000008ff4c7819 */ /* 0x000fe40000011653 */
[----:B------:R-:W-:Y:S02]  /*ab0c0*/  PRMT R231, R79, 0x3340, R78 ;  /* 0x000033404fe77816 */ /* 0x000fe4000000004e */
[----:B------:R-:W-:Y:S02]  /*ab0d0*/  PRMT R78, R80, 0x3340, R0 ;  /* 0x00003340504e7816 */ /* 0x000fe40000000000 */
[----:B------:R-:W-:-:S04]  /*ab0e0*/  PRMT R79, R82, 0x3340, R81 ;  /* 0x00003340524f7816 */ /* 0x000fc80000000051 */
[----:B------:R-:W-:Y:S02]  /*ab0f0*/  PRMT R251, R79, 0x5410, R78 ;  /* 0x000054104ffb7816 */ /* 0x000fe4000000004e */
[----:B------:R-:W-:Y:S02]  /*ab100*/  SHF.R.U32.HI R78, RZ, 0x8, R81 ;  /* 0x00000008ff4e7819 */ /* 0x000fe40000011651 */
        /* <DEDUP_REMOVED lines=22> */
[----:B------:R-:W-:Y:S02]  /*ab270*/  LOP3.LUT R84, R211, 0xffff, RZ, 0xc0, !PT ;  /* 0x0000ffffd3547812 */ /* 0x000fe400078ec0ff */
[----:B------:R-:W-:Y:S01]  /*ab280*/  LOP3.LUT R82, R209, 0xffff, RZ, 0xc0, !PT ;  /* 0x0000ffffd1527812 */ /* 0x000fe200078ec0ff */
[----:B------:R-:W4:Y:S01]  /*ab290*/  LDL.LU R211, [R1+0x5138] ;  /* 0x0051380001d37983 */ /* 0x000f220000300800 */
[----:B------:R-:W-:-:S02]  /*ab2a0*/  LOP3.LUT R83, R208, 0xffff, RZ, 0xc0, !PT ;  /* 0x0000ffffd0537812 */ /* 0x000fc400078ec0ff */
[----:B------:R-:W-:Y:S01]  /*ab2b0*/  PRMT R11, R80, 0x3340, R79 ;  /* 0x00003340500b7816 */ /* 0x000fe2000000004f */
[----:B------:R-:W4:Y:S01]  /*ab2c0*/  LDL.LU R209, [R1+0x482c] ;  /* 0x00482c0001d17983 */ /* 0x000f220000300800 */
[--C-:B------:R-:W-:Y:S02]  /*ab2d0*/  PRMT R79, R81, 0x3340, R0.reuse ;  /* 0x00003340514f7816 */ /* 0x100fe40000000000 */
[----:B------:R-:W-:Y:S01]  /*ab2e0*/  PRMT R80, R82, 0x3340, R0 ;  /* 0x0000334052507816 */ /* 0x000fe20000000000 */
[----:B------:R-:W4:Y:S01]  /*ab2f0*/  LDL.LU R208, [R1+0x4f3c] ;  /* 0x004f3c0001d07983 */ /* 0x000f220000300800 */
[----:B------:R-:W-:Y:S02]  /*ab300*/  PRMT R81, R84, 0x3340, R83 ;  /* 0x0000334054517816 */ /* 0x000fe40000000053 */
[----:B------:R-:W-:Y:S02]  /*ab310*/  SHF.R.U32.HI R4, RZ, 0x8, R86 ;  /* 0x00000008ff047819 */ /* 0x000fe40000011656 */
[----:B------:R-:W-:-:S02]  /*ab320*/  PRMT R14, R81, 0x5410, R80 ;  /* 0x00005410510e7816 */ /* 0x000fc40000000050 */
[----:B------:R-:W-:Y:S02]  /*ab330*/  LOP3.LUT R86, R206, 0xffff, RZ, 0xc0, !PT ;  /* 0x0000ffffce567812 */ /* 0x000fe400078ec0ff */
[----:B------:R-:W-:Y:S01]  /*ab340*/  SHF.R.U32.HI R81, RZ, 0x8, R84 ;  /* 0x00000008ff517819 */ /* 0x000fe20000011654 */
[----:B------:R-:W4:Y:S01]  /*ab350*/  LDL.LU R206, [R1+0x5170] ;  /* 0x0051700001ce7983 */ /* 0x000f220000300800 */
[----:B------:R-:W-:Y:S02]  /*ab360*/  LOP3.LUT R88, R202, 0xffff, RZ, 0xc0, !PT ;  /* 0x0000ffffca587812 */ /* 0x000fe400078ec0ff */
[----:B------:R-:W-:Y:S01]  /*ab370*/  LOP3.LUT R84, R203, 0xffff, RZ, 0xc0, !PT ;  /* 0x0000ffffcb547812 */ /* 0x000fe200078ec0ff */
[----:B------:R-:W4:Y:S04]  /*ab380*/  LDL.LU R202, [R1+0x4ec0] ;  /* 0x004ec00001ca7983 */ /* 0x000f280000300800 */
[----:B------:R-:W4:Y:S01]  /*ab390*/  LDL.LU R203, [R1+0x4fd8] ;  /* 0x004fd80001cb7983 */ /* 0x000f220000300800 */
[----:B------:R-:W-:-:S02]  /*ab3a0*/  SHF.R.U32.HI R80, RZ, 0x8, R83 ;  /* 0x00000008ff507819 */ /* 0x000fc40000011653 */
        /* <DEDUP_REMOVED lines=13> */
[----:B------:R-:W-:-:S04]  /*ab480*/  PRMT R82, R86, 0x3340, R84 ;  /* 0x0000334056527816 */ /* 0x000fc80000000054 */
[----:B------:R-:W-:Y:S02]  /*ab490*/  PRMT R247, R82, 0x5410, R81 ;  /* 0x0000541052f77816 */ /* 0x000fe40000000051 */
[----:B------:R-:W-:Y:S02]  /*ab4a0*/  PRMT R81, R87, 0x3340, R0 ;  /* 0x0000334057517816 */ /* 0x000fe40000000000 */
[--C-:B------:R-:W-:Y:S02]  /*ab4b0*/  PRMT R82, R85, 0x3340, R83.reuse ;  /* 0x0000334055527816 */ /* 0x100fe40000000053 */
        /* <DEDUP_REMOVED lines=12> */
[----:B------:R-:W-:Y:S02]  /*ab580*/  LOP3.LUT R84, R208, 0xffff, RZ, 0xc0, !PT ;  /* 0x0000ffffd0547812 */ /* 0x000fe400078ec0ff */
[----:B------:R-:W-:Y:S02]  /*ab590*/  PRMT R240, R82, 0x3340, R81 ;  /* 0x0000334052f07816 */ /* 0x000fe40000000051 */
[----:B------:R-:W-:-:S02]  /*ab5a0*/  SHF.R.U32.HI R81, RZ, 0x8, R87 ;  /* 0x00000008ff517819 */ /* 0x000fc40000011657 */
[----:B------:R-:W-:Y:S02]  /*ab5b0*/  SHF.R.U32.HI R142, RZ, 0x8, R88 ;  /* 0x00000008ff8e7819 */ /* 0x000fe40000011658 */
[----:B------:R-:W-:Y:S02]  /*ab5c0*/  PRMT R82, R91, 0x3340, R0 ;  /* 0x000033405b527816 */ /* 0x000fe40000000000 */
[----:B------:R-:W-:Y:S02]  /*ab5d0*/  PRMT R83, R86, 0x3340, R84 ;  /* 0x0000334056537816 */ /* 0x000fe40000000054 */
[----:B------:R-:W-:Y:S02]  /*ab5e0*/  LOP3.LUT R87, R206, 0xffff, RZ, 0xc0, !PT ;  /* 0x0000ffffce577812 */ /* 0x000fe400078ec0ff */
[----:B------:R-:W-:Y:S01]  /*ab5f0*/  LOP3.LUT R88, R202, 0xffff, RZ, 0xc0, !PT ;  /* 0x0000ffffca587812 */ /* 0x000fe200078ec0ff */
[----:B------:R-:W4:Y:S01]  /*ab600*/  LDL.LU R206, [R1+0x5174] ;  /* 0x0051740001ce7983 */ /* 0x000f220000300800 */
[----:B------:R-:W-:-:S02]  /*ab610*/  LOP3.LUT R85, R203, 0xffff, RZ, 0xc0, !PT ;  /* 0x0000ffffcb557812 */ /* 0x000fc400078ec0ff */
[----:B------:R-:W-:Y:S01]  /*ab620*/  PRMT R19, R83, 0x5410, R82 ;  /* 0x0000541053137816 */ /* 0x000fe20000000052 */
[----:B------:R-:W4:Y:S01]  /*ab630*/  LDL.LU R202, [R1+0x4ed8] ;  /* 0x004ed80001ca7983 */ /* 0x000f220000300800 */
[----:B------:R-:W-:Y:S02]  /*ab640*/  PRMT R82, R88, 0x3340, R0 ;  /* 0x0000334058527816 */ /* 0x000fe40000000000 */
[----:B------:R-:W-:Y:S01]  /*ab650*/  PRMT R83, R87, 0x3340, R85 ;  /* 0x0000334057537816 */ /* 0x000fe20000000055 */
[----:B------:R-:W4:Y:S01]  /*ab660*/  LDL.LU R203, [R1+0x4fe4] ;  /* 0x004fe40001cb7983 */ /* 0x000f220000300800 */
[----:B------:R-:W-:Y:S02]  /*ab670*/  SHF.R.U32.HI R87, RZ, 0x8, R87 ;  /* 0x00000008ff577819 */ /* 0x000fe40000011657 */
[----:B------:R-:W-:Y:S02]  /*ab680*/  PRMT R21, R83, 0x5410, R82 ;  /* 0x0000541053157816 */ /* 0x000fe40000000052 */
[----:B------:R-:W-:-:S02]  /*ab690*/  SHF.R.U32.HI R82, RZ, 0x8, R84 ;  /* 0x00000008ff527819 */ /* 0x000fc40000011654 */
        /* <DEDUP_REMOVED lines=11> */
[----:B------:R-:W-:Y:S02]  /*ab750*/  LOP3.LUT R83, R83, 0xffff, RZ, 0xc0, !PT ;  /* 0x0000ffff53537812 */ /* 0x000fe400078ec0ff */
[----:B------:R-:W-:Y:S01]  /*ab760*/  LOP3.LUT R82, R82, 0xffff, RZ, 0xc0, !PT ;  /* 0x0000ffff52527812 */ /* 0x000fe200078ec0ff */
[----:B------:R-:W4:Y:S03]  /*ab770*/  LDL.LU R166, [R1+0x518c] ;  /* 0x00518c0001a67983 */ /* 0x000f260000300800 */
[----:B------:R-:W-:Y:S01]  /*ab780*/  PRMT R250, R83, 0x3340, R82 ;  /* 0x0000334053fa7816 */ /* 0x000fe20000000052 */
[----:B------:R-:W4:Y:S01]  /*ab790*/  LDL.LU R212, [R1+0x5188] ;  /* 0x0051880001d47983 */ /* 0x000f220000300800 */
[----:B------:R-:W-:Y:S02]  /*ab7a0*/  PRMT R82, R86, 0x3340, R0 ;  /* 0x0000334056527816 */ /* 0x000fe40000000000 */
[----:B------:R-:W-:Y:S01]  /*ab7b0*/  PRMT R83, R85, 0x3340, R84 ;  /* 0x0000334055537816 */ /* 0x000fe20000000054 */
[----:B------:R-:W4:Y:S04]  /*ab7c0*/  LDL.LU R210, [R1+0x5194] ;  /* 0x0051940001d27983 */ /* 0x000f280000300800 */
[----:B------:R-:W4:Y:S01]  /*ab7d0*/  LDL.LU R211, [R1+0x5190] ;  /* 0x0051900001d37983 */ /* 0x000f220000300800 */
[----:B------:R-:W-:-:S02]  /*ab7e0*/  PRMT R243, R83, 0x5410, R82 ;  /* 0x0000541053f37816 */ /* 0x000fc40000000052 */
[----:B------:R-:W-:Y:S01]  /*ab7f0*/  SHF.R.U32.HI R83, RZ, 0x8, R85 ;  /* 0x00000008ff537819 */ /* 0x000fe20000011655 */
[----:B------:R-:W4:Y:S01]  /*ab800*/  LDL.LU R209, [R1+0x51ac] ;  /* 0x0051ac0001d17983 */ /* 0x000f220000300800 */
[----:B------:R-:W-:Y:S02]  /*ab810*/  SHF.R.U32.HI R82, RZ, 0x8, R84 ;  /* 0x00000008ff527819 */ /* 0x000fe40000011654 */
[----:B------:R-:W-:Y:S01]  /*ab820*/  LOP3.LUT R83, R83, 0xffff, RZ, 0xc0, !PT ;  /* 0x0000ffff53537812 */ /* 0x000fe200078ec0ff */
[----:B------:R-:W4:Y:S01]  /*ab830*/  LDL.LU R208, [R1+0x51a4] ;  /* 0x0051a40001d07983 */ /* 0x000f220000300800 */
        /* <DEDUP_REMOVED lines=12> */
[----:B------:R-:W-:Y:S02]  /*ab900*/  SHF.R.U32.HI R85, RZ, 0x8, R85 ;  /* 0x00000008ff557819 */ /* 0x000fe40000011655 */
[----:B------:R-:W-:Y:S02]  /*ab910*/  SHF.R.U32.HI R83, RZ, 0x8, R84 ;  /* 0x00000008ff537819 */ /* 0x000fe40000011654 */
[----:B------:R-:W-:Y:S02]  /*ab920*/  LOP3.LUT R84, R85, 0xffff, RZ, 0xc0, !PT ;  /* 0x0000ffff55547812 */ /* 0x000fe400078ec0ff */
[----:B--2---:R-:W-:-:S02]  /*ab930*/  LOP3.LUT R86, R199, 0xffff, RZ, 0xc0, !PT ;  /* 0x0000ffffc7567812 */ /* 0x004fc400078ec0ff */
        /* <DEDUP_REMOVED lines=14> */
[----:B------:R-:W-:Y:S02]  /*aba20*/  SHF.R.U32.HI R87, RZ, 0x8, R210 ;  /* 0x00000008ff577819 */ /* 0x000fe400000116d2 */
[----:B------:R-:W-:Y:S02]  /*aba30*/  SHF.R.U32.HI R86, RZ, 0x8, R211 ;  /* 0x00000008ff567819 */ /* 0x000fe400000116d3 */
[----:B------:R-:W-:Y:S02]  /*aba40*/  LOP3.LUT R87, R87, 0xffff, RZ, 0xc0, !PT ;  /* 0x0000ffff57577812 */ /* 0x000fe400078ec0ff */
[----:B------:R-:W-:-:S02]  /*aba50*/  LOP3.LUT R86, R86, 0xffff, RZ, 0xc0, !PT ;  /* 0x0000ffff56567812 */ /* 0x000fc400078ec0ff */
[----:B------:R-:W-:Y:S02]  /*aba60*/  SHF.R.U32.HI R133, RZ, 0x8, R88 ;  /* 0x00000008ff857819 */ /* 0x000fe40000011658 */
[----:B------:R-:W-:Y:S02]  /*aba70*/  PRMT R248, R87, 0x3340, R86 ;  /* 0x0000334057f87816 */ /* 0x000fe40000000056 */
[----:B------:R-:W-:Y:S02]  /*aba80*/  SHF.R.U32.HI R87, RZ, 0x8, R206 ;  /* 0x00000008ff577819 */ /* 0x000fe400000116ce */
[----:B------:R-:W-:Y:S02]  /*aba90*/  SHF.R.U32.HI R86, RZ, 0x8, R202 ;  /* 0x00000008ff567819 */ /* 0x000fe400000116ca */
[----:B------:R-:W-:Y:S02]  /*abaa0*/  SHF.R.U32.HI R88, RZ, 0x8, R203 ;  /* 0x00000008ff587819 */ /* 0x000fe400000116cb */
[----:B------:R-:W-:-:S02]  /*abab0*/  LOP3.LUT R87, R87, 0xffff, RZ, 0xc0, !PT ;  /* 0x0000ffff57577812 */ /* 0x000fc400078ec0ff */
[----:B------:R-:W-:Y:S02]  /*abac0*/  LOP3.LUT R86, R86, 0xffff, RZ, 0xc0, !PT ;  /* 0x0000ffff56567812 */ /* 0x000fe400078ec0ff */
[----:B------:R-:W-:Y:S02]  /*abad0*/  LOP3.LUT R88, R88, 0xffff, RZ, 0xc0, !PT ;  /* 0x0000ffff58587812 */ /* 0x000fe400078ec0ff */
[----:B------:R-:W-:Y:S02]  /*abae0*/  PRMT R9, R87, 0x3340, R86 ;  /* 0x0000334057097816 */ /* 0x000fe40000000056 */
[----:B------:R-:W-:Y:S02]  /*abaf0*/  PRMT R86, R88, 0x3340, R0 ;  /* 0x0000334058567816 */ /* 0x000fe40000000000 */
[----:B--2---:R-:W-:Y:S02]  /*abb00*/  SHF.R.U32.HI R88, RZ, 0x8, R199 ;  /* 0x00000008ff587819 */ /* 0x004fe400000116c7 */
[----:B------:R-:W2:Y:S01]  /*abb10*/  LDL.LU R199, [R1+0x4ed0] ;  /* 0x004ed00001c77983 */ /* 0x000ea20000300800 */
[----:B----4-:R-:W-:-:S03]  /*abb20*/  SHF.R.U32.HI R89, RZ, 0x8, R182 ;  /* 0x00000008ff597819 */ /* 0x010fc600000116b6 */
[----:B------:R-:W4:Y:S01]  /*abb30*/  LDL.LU R182, [R1+0x4bf0] ;  /* 0x004bf00001b67983 */ /* 0x000f220000300800 */
[----:B---3--:R-:W-:-:S03]  /*abb40*/  SHF.R.U32.HI R87, RZ, 0x8, R215 ;  /* 0x00000008ff577819 */ /* 0x008fc600000116d7 */
[----:B------:R-:W3:Y:S01]  /*abb50*/  LDL.LU R215, [R1+0x4bc0] ;  /* 0x004bc00001d77983 */ /* 0x000ee20000300800 */
[----:B------:R-:W-:Y:S02]  /*abb60*/  PRMT R111, R124, 0x5410, R111 ;  /* 0x000054107c6f7816 */ /* 0x000fe4000000006f */
[----:B------:R-:W-:Y:S02]  /*abb70*/  PRMT R110, R123, 0x5410, R110 ;  /* 0x000054107b6e7816 */ /* 0x000fe4000000006e */
[----:B--2---:R-:W-:-:S05]  /*abb80*/  PRMT R112, R199, 0x5410, R112 ;  /* 0x00005410c7707816 */ /* 0x004fca0000000070 */
[----:B------:R-:W-:Y:S04]  /*abb90*/  STL [R1+0x4628], R112 ;  /* 0x0046287001007387 */ /* 0x000fe80000100800 */
[----:B------:R-:W-:Y:S04]  /*abba0*/  STL [R1+0x1634], R111 ;  /* 0x0016346f01007387 */ /* 0x000fe80000100800 */
[----:B------:R-:W-:Y:S04]  /*abbb0*/  STL [R1+0xd74], R110 ;  /* 0x000d746e01007387 */ /* 0x000fe80000100800 */
[----:B------:R-:W2:Y:S01]  /*abbc0*/  LDL.LU R199, [R1+0x47c8] ;  /* 0x0047c80001c77983 */ /* 0x000ea20000300800 */
[----:B----4-:R-:W-:-:S03]  /*abbd0*/  PRMT R96, R182, 0x5410, R96 ;  /* 0x00005410b6607816 */ /* 0x010fc60000000060 */
[----:B------:R-:W4:Y:S01]  /*abbe0*/  LDL.LU R182, [R1+0x4bb0] ;  /* 0x004bb00001b67983 */ /* 0x000f220000300800 */
[----:B------:R-:W-:Y:S02]  /*abbf0*/  LOP3.LUT R95, R95, 0xffff, RZ, 0xc0, !PT ;  /* 0x0000ffff5f5f7812 */ /* 0x000fe400078ec0ff */
[----:B------:R-:W-:Y:S02]  /*abc00*/  LOP3.LUT R94, R94, 0xffff, RZ, 0xc0, !PT ;  /* 0x0000ffff5e5e7812 */ /* 0x000fe400078ec0ff */
[--C-:B------:R-:W-:Y:S02]  /*abc10*/  PRMT R95, R95, 0x3340, R0.reuse ;  /* 0x000033405f5f7816 */ /* 0x100fe40000000000 */
[----:B------:R-:W-:Y:S02]  /*abc20*/  PRMT R94, R94, 0x3340, R0 ;  /* 0x000033405e5e7816 */ /* 0x000fe40000000000 */
[----:B------:R-:W-:Y:S02]  /*abc30*/  PRMT R95, R121, 0x5410, R95 ;  /* 0x00005410795f7816 */ /* 0x000fe4000000005f */
[----:B---3--:R-:W-:Y:S01]  /*abc40*/  PRMT R94, R215, 0x5410, R94 ;  /* 0x00005410d75e7816 */ /* 0x008fe2000000005e */
[----:B------:R-:W-:Y:S04]  /*abc50*/  STL [R1+0xd70], R96 ;  /* 0x000d706001007387 */ /* 0x000fe80000100800 */
[----:B------:R-:W-:Y:S04]  /*abc60*/  STL [R1+0xd6c], R95 ;  /* 0x000d6c5f01007387 */ /* 0x000fe80000100800 */
[----:B------:R-:W-:Y:S01]  /*abc70*/  STL [R1+0xd68], R94 ;  /* 0x000d685e01007387 */ /* 0x000fe20000100800 */
[----:B------:R-:W-:-:S03]  /*abc80*/  LOP3.LUT R93, R93, 0xffff, RZ, 0xc0, !PT ;  /* 0x0000ffff5d5d7812 */ /* 0x000fc600078ec0ff */
[----:B------:R-:W3:Y:S01]  /*abc90*/  LDL.LU R215, [R1+0x47c0] ;  /* 0x0047c00001d77983 */ /* 0x000ee20000300800 */
[----:B------:R-:W-:Y:S02]  /*abca0*/  PRMT R93, R93, 0x3340, R0 ;  /* 0x000033405d5d7816 */ /* 0x000fe40000000000 */
[----:B------:R-:W-:Y:S02]  /*abcb0*/  LOP3.LUT R88, R88, 0xffff, RZ, 0xc0, !PT ;  /* 0x0000ffff58587812 */ /* 0x000fe400078ec0ff */
[----:B------:R-:W-:Y:S02]  /*abcc0*/  LOP3.LUT R87, R87, 0xffff, RZ, 0xc0, !PT ;  /* 0x0000ffff57577812 */ /* 0x000fe400078ec0ff */
[----:B------:R-:W-:Y:S02]  /*abcd0*/  LOP3.LUT R196, R196, 0xffff, RZ, 0xc0, !PT ;  /* 0x0000ffffc4c47812 */ /* 0x000fe400078ec0ff */
[----:B------:R-:W-:Y:S02]  /*abce0*/  LOP3.LUT R89, R89, 0xffff, RZ, 0xc0, !PT ;  /* 0x0000ffff59597812 */ /* 0x000fe400078ec0ff */
[----:B------:R-:W-:-:S02]  /*abcf0*/  PRMT R93, R117, 0x5410, R93 ;  /* 0x00005410755d7816 */ /* 0x000fc4000000005d */
[----:B------:R-:W-:Y:S02]  /*abd00*/  PRMT R232, R88, 0x3340, R87 ;  /* 0x0000334058e87816 */ /* 0x000fe40000000057 */
[--C-:B------:R-:W-:Y:S02]  /*abd10*/  PRMT R196, R196, 0x3340, R0.reuse ;  /* 0x00003340c4c47816 */ /* 0x100fe40000000000 */
[----:B------:R-:W-:Y:S01]  /*abd20*/  PRMT R87, R89, 0x3340, R0 ;  /* 0x0000334059577816 */ /* 0x000fe20000000000 */
[----:B------:R3:W-:Y:S01]  /*abd30*/  STL [R1+0xd64], R93 ;  /* 0x000d645d01007387 */ /* 0x0007e20000100800 */
[----:B------:R-:W-:Y:S02]  /*abd40*/  SHF.R.U32.HI R89, RZ, 0x8, R91 ;  /* 0x00000008ff597819 */ /* 0x000fe4000001165b */
[----:B------:R-:W-:Y:S02]  /*abd50*/  SHF.R.U32.HI R91, RZ, 0x8, R114 ;  /* 0x00000008ff5b7819 */ /* 0x000fe40000011672 */
[----:B------:R-:W-:-:S02]  /*abd60*/  SHF.R.U32.HI R117, RZ, 0x8, R183 ;  /* 0x00000008ff757819 */ /* 0x000fc400000116b7 */
[----:B------:R-:W2:Y:S01]  /*abd70*/  LDL.LU R183, [R1+0x47cc] ;  /* 0x0047cc0001b77983 */ /* 0x000ea20000300800 */
[----:B------:R-:W-:-:S03]  /*abd80*/  SHF.R.U32.HI R114, RZ, 0x8, R179 ;  /* 0x00000008ff727819 */ /* 0x000fc600000116b3 */
[----:B------:R-:W2:Y:S01]  /*abd90*/  LDL.LU R179, [R1+0x5180] ;  /* 0x0051800001b37983 */ /* 0x000ea20000300800 */
[----:B----4-:R-:W-:-:S03]  /*abda0*/  PRMT R196, R182, 0x5410, R196 ;  /* 0x00005410b6c47816 */ /* 0x010fc600000000c4 */
[----:B------:R-:W4:Y:S01]  /*abdb0*/  LDL.LU R182, [R1+0x5184] ;  /* 0x0051840001b67983 */ /* 0x000f220000300800 */
[----:B------:R-:W-:Y:S02]  /*abdc0*/  LOP3.LUT R92, R92, 0xffff, RZ, 0xc0, !PT ;  /* 0x0000ffff5c5c7812 */ /* 0x000fe400078ec0ff */
[----:B------:R-:W-:Y:S02]  /*abdd0*/  LOP3.LUT R84, R84, 0xffff, RZ, 0xc0, !PT ;  /* 0x0000ffff54547812 */ /* 0x000fe400078ec0ff */
[----:B------:R-:W-:Y:S02]  /*abde0*/  PRMT R92, R92, 0x3340, R0 ;  /* 0x000033405c5c7816 */ /* 0x000fe40000000000 */
[----:B------:R-:W-:Y:S02]  /*abdf0*/  PRMT R242, R85, 0x3340, R84 ;  /* 0x0000334055f27816 */ /* 0x000fe40000000054 */
[----:B------:R-:W-:Y:S02]  /*abe00*/  SHF.R.U32.HI R85, RZ, 0x8, R166 ;  /* 0x00000008ff557819 */ /* 0x000fe400000116a6 */
[----:B------:R-:W-:-:S02]  /*abe10*/  SHF.R.U32.HI R84, RZ, 0x8, R212 ;  /* 0x00000008ff547819 */ /* 0x000fc400000116d4 */
[----:B------:R-:W-:Y:S02]  /*abe20*/  LOP3.LUT R85, R85, 0xffff, RZ, 0xc0, !PT ;  /* 0x0000ffff55557812 */ /* 0x000fe400078ec0ff */
[----:B------:R-:W-:Y:S02]  /*abe30*/  LOP3.LUT R84, R84, 0xffff, RZ, 0xc0, !PT ;  /* 0x0000ffff54547812 */ /* 0x000fe400078ec0ff */
[----:B---3--:R-:W-:Y:S02]  /*abe40*/  PRMT R93, R215, 0x5410, R92 ;  /* 0x00005410d75d7816 */ /* 0x008fe4000000005c */
[----:B------:R-:W-:-:S03]  /*abe50*/  SHF.R.U32.HI R92, RZ, 0x8, R189 ;  /* 0x00000008ff5c7819 */ /* 0x000fc600000116bd */
[----:B------:R0:W-:Y:S01]  /*abe60*/  STL [R1+0xd60], R93 ;  /* 0x000d605d01007387 */ /* 0x0001e20000100800 */
[----:B------:R-:W-:-:S03]  /*abe70*/  PRMT R246, R85, 0x3340, R84 ;  /* 0x0000334055f67816 */ /* 0x000fc60000000054 */
[----:B------:R-:W3:Y:S01]  /*abe80*/  LDL.LU R189, [R1+0x54f0] ;  /* 0x0054f00001bd7983 */ /* 0x000ee20000300800 */
[----:B------:R-:W-:Y:S02]  /*abe90*/  SHF.R.U32.HI R84, RZ, 0x8, R209 ;  /* 0x00000008ff547819 */ /* 0x000fe400000116d1 */
[----:B0-----:R-:W-:Y:S02]  /*abea0*/  SHF.R.U32.HI R93, RZ, 0x8, R188 ;  /* 0x00000008ff5d7819 */ /* 0x001fe400000116bc */
[----:B------:R-:W3:Y:S01]  /*abeb0*/  LDL.LU R188, [R1+0x54ec] ;  /* 0x0054ec0001bc7983 */ /* 0x000ee20000300800 */
[----:B------:R-:W-:-:S03]  /*abec0*/  SHF.R.U32.HI R85, RZ, 0x8, R208 ;  /* 0x00000008ff557819 */ /* 0x000fc600000116d0 */
[----:B------:R-:W3:Y:S04]  /*abed0*/  LDL.LU R210, [R1+0x47c4] ;  /* 0x0047c40001d27983 */ /* 0x000ee80000300800 */
[----:B------:R-:W3:Y:S04]  /*abee0*/  LDL.LU R211, [R1+0x47bc] ;  /* 0x0047bc0001d37983 */ /* 0x000ee80000300800 */
[----:B------:R-:W3:Y:S04]  /*abef0*/  LDL.LU R209, [R1+0x47b8] ;  /* 0x0047b80001d17983 */ /* 0x000ee80000300800 */
[----:B------:R-:W3:Y:S01]  /*abf00*/  LDL.LU R208, [R1+0x47b4] ;  /* 0x0047b40001d07983 */ /* 0x000ee20000300800 */
[----:B----4-:R-:W-:-:S03]  /*abf10*/  SHF.R.U32.HI R96, RZ, 0x8, R182 ;  /* 0x00000008ff607819 */ /* 0x010fc600000116b6 */
[----:B------:R-:W4:Y:S01]  /*abf20*/  LDL.LU R182, [R1+0x4780] ;  /* 0x0047800001b67983 */ /* 0x000f220000300800 */
[----:B------:R-:W-:Y:S02]  /*abf30*/  LOP3.LUT R197, R197, 0xffff, RZ, 0xc0, !PT ;  /* 0x0000ffffc5c57812 */ /* 0x000fe400078ec0ff */
[----:B------:R-:W-:Y:S01]  /*abf40*/  LOP3.LUT R198, R198, 0xffff, RZ, 0xc0, !PT ;  /* 0x0000ffffc6c67812 */ /* 0x000fe200078ec0ff */
[----:B------:R-:W4:Y:S01]  /*abf50*/  LDL.LU R206, [R1+0x477c] ;  /* 0x00477c0001ce7983 */ /* 0x000f220000300800 */
[----:B------:R-:W-:Y:S02]  /*abf60*/  PRMT R197, R197, 0x3340, R0 ;  /* 0x00003340c5c57816 */ /* 0x000fe40000000000 */
[----:B------:R-:W-:Y:S01]  /*abf70*/  SHF.R.U32.HI R110, RZ, 0x8, R172 ;  /* 0x00000008ff6e7819 */ /* 0x000fe200000116ac */
[----:B------:R-:W4:Y:S01]  /*abf80*/  LDL.LU R202, [R1+0xc] ;  /* 0x00000c0001ca7983 */ /* 0x000f220000300800 */
[----:B------:R-:W-:-:S03]  /*abf90*/  SHF.R.U32.HI R94, RZ, 0x8, R173 ;  /* 0x00000008ff5e7819 */ /* 0x000fc600000116ad */
[----:B------:R-:W4:Y:S01]  /*abfa0*/  LDL.LU R172, [R1+0x4774] ;  /* 0x0047740001ac7983 */ /* 0x000f220000300800 */
[----:B------:R-:W-:Y:S02]  /*abfb0*/  PRMT R198, R198, 0x3340, R0 ;  /* 0x00003340c6c67816 */ /* 0x000fe40000000000 */
[----:B--2---:R-:W-:Y:S01]  /*abfc0*/  PRMT R197, R199, 0x5410, R197 ;  /* 0x00005410c7c57816 */ /* 0x004fe200000000c5 */
[----:B------:R-:W2:Y:S01]  /*abfd0*/  LDL.LU R203, [R1+0x8] ;  /* 0x0000080001cb7983 */ /* 0x000ea20000300800 */
[----:B------:R-:W-:Y:S02]  /*abfe0*/  SHF.R.U32.HI R88, RZ, 0x8, R90 ;  /* 0x00000008ff587819 */ /* 0x000fe4000001165a */
[----:B------:R-:W-:Y:S01]  /*abff0*/  SHF.R.U32.HI R124, RZ, 0x8, R174 ;  /* 0x00000008ff7c7819 */ /* 0x000fe200000116ae */
[----:B------:R-:W2:Y:S01]  /*ac000*/  LDL.LU R173, [R1+0x4770] ;  /* 0x0047700001ad7983 */ /* 0x000ea20000300800 */
[----:B------:R-:W-:Y:S02]  /*ac010*/  SHF.R.U32.HI R90, RZ, 0x8, R113 ;  /* 0x00000008ff5a7819 */ /* 0x000fe40000011671 */
[----:B------:R-:W-:Y:S01]  /*ac020*/  SHF.R.U32.HI R95, RZ, 0x8, R179 ;  /* 0x00000008ff5f7819 */ /* 0x000fe200000116b3 */
[----:B------:R-:W2:Y:S01]  /*ac030*/  LDL.LU R199, [R1+0x4] ;  /* 0x0000040001c77983 */ /* 0x000ea20000300800 */
[----:B------:R-:W-:-:S03]  /*ac040*/  SHF.R.U32.HI R113, RZ, 0x8, R171 ;  /* 0x00000008ff717819 */ /* 0x000fc600000116ab */
[----:B------:R-:W2:Y:S01]  /*ac050*/  LDL.LU R174, [R1+0x476c] ;  /* 0x00476c0001ae7983 */ /* 0x000ea20000300800 */
[----:B------:R-:W-:Y:S02]  /*ac060*/  LOP3.LUT R204, R204, 0xffff, RZ, 0xc0, !PT ;  /* 0x0000ffffcccc7812 */ /* 0x000fe400078ec0ff */
[----:B------:R-:W-:Y:S01]  /*ac070*/  PRMT R198, R183, 0x5410, R198 ;  /* 0x00005410b7c67816 */ /* 0x000fe200000000c6 */
[----:B------:R-:W2:Y:S01]  /*ac080*/  LDL.LU R179, [R1] ;  /* 0x0000000001b37983 */ /* 0x000ea20000300800 */
[----:B------:R-:W-:-:S03]  /*ac090*/  LOP3.LUT R180, R180, 0xffff, RZ, 0xc0, !PT ;  /* 0x0000ffffb4b47812 */ /* 0x000fc600078ec0ff */
[----:B------:R-:W2:Y:S01]  /*ac0a0*/  LDL.LU R171, [R1+0x4768] ;  /* 0x0047680001ab7983 */ /* 0x000ea20000300800 */
[----:B------:R-:W-:Y:S02]  /*ac0b0*/  SHF.R.U32.HI R140, RZ, 0x8, R115 ;  /* 0x00000008ff8c7819 */ /* 0x000fe40000011673 */
[----:B------:R-:W-:Y:S01]  /*ac0c0*/  SHF.R.U32.HI R111, RZ, 0x8, R187 ;  /* 0x00000008ff6f7819 */ /* 0x000fe200000116bb */
[----:B------:R-:W2:Y:S01]  /*ac0d0*/  LDL.LU R183, [R1+0x4758] ;  /* 0x0047580001b77983 */ /* 0x000ea20000300800 */
[----:B------:R-:W-:Y:S02]  /*ac0e0*/  LOP3.LUT R190, R190, 0xffff, RZ, 0xc0, !PT ;  /* 0x0000ffffbebe7812 */ /* 0x000fe400078ec0ff */
[----:B------:R-:W-:Y:S01]  /*ac0f0*/  SHF.R.U32.HI R115, RZ, 0x8, R195 ;  /* 0x00000008ff737819 */ /* 0x000fe200000116c3 */
[----:B------:R-:W2:Y:S01]  /*ac100*/  LDL.LU R215, [R1+0x4754] ;  /* 0x0047540001d77983 */ /* 0x000ea20000300800 */
[----:B------:R-:W-:Y:S02]  /*ac110*/  PRMT R204, R204, 0x3340, R0 ;  /* 0x00003340cccc7816 */ /* 0x000fe40000000000 */
[----:B------:R-:W-:Y:S01]  /*ac120*/  SHF.R.U32.HI R112, RZ, 0x8, R191 ;  /* 0x00000008ff707819 */ /* 0x000fe200000116bf */
[----:B------:R-:W2:Y:S01]  /*ac130*/  LDL.LU R187, [R1+0x4748] ;  /* 0x0047480001bb7983 */ /* 0x000ea20000300800 */
[----:B------:R-:W-:-:S03]  /*ac140*/  LOP3.LUT R205, R205, 0xffff, RZ, 0xc0, !PT ;  /* 0x0000ffffcdcd7812 */ /* 0x000fc600078ec0ff */
[----:B------:R-:W2:Y:S01]  /*ac150*/  LDL.LU R195, [R1+0x4744] ;  /* 0x0047440001c37983 */ /* 0x000ea20000300800 */
[----:B------:R-:W-:-:S03]  /*ac160*/  PRMT R180, R180, 0x3340, R0 ;  /* 0x00003340b4b47816 */ /* 0x000fc60000000000 */
[----:B------:R-:W2:Y:S01]  /*ac170*/  LDL.LU R191, [R1+0xd10] ;  /* 0x000d100001bf7983 */ /* 0x000ea20000300800 */
[----:B------:R-:W-:Y:S02]  /*ac180*/  PRMT R190, R190, 0x3340, R0 ;  /* 0x00003340bebe7816 */ /* 0x000fe40000000000 */
[----:B------:R-:W-:Y:S01]  /*ac190*/  SHF.R.U32.HI R123, RZ, 0x8, R161 ;  /* 0x00000008ff7b7819 */ /* 0x000fe200000116a1 */
[----:B------:R-:W2:Y:S01]  /*ac1a0*/  LDL.LU R163, [R1+0xd14] ;  /* 0x000d140001a37983 */ /* 0x000ea20000300800 */
[----:B------:R-:W-:Y:S02]  /*ac1b0*/  SHF.R.U32.HI R121, RZ, 0x8, R160 ;  /* 0x00000008ff797819 */ /* 0x000fe400000116a0 */
[----:B------:R-:W-:Y:S01]  /*ac1c0*/  PRMT R204, R120, 0x5410, R204 ;  /* 0x0000541078cc7816 */ /* 0x000fe200000000cc */
[----:B------:R-:W2:Y:S01]  /*ac1d0*/  LDL.LU R162, [R1+0xd0c] ;  /* 0x000d0c0001a27983 */ /* 0x000ea20000300800 */
[----:B------:R-:W-:Y:S02]  /*ac1e0*/  PRMT R205, R205, 0x3340, R0 ;  /* 0x00003340cdcd7816 */ /* 0x000fe40000000000 */
[----:B------:R-:W-:Y:S01]  /*ac1f0*/  SHF.R.U32.HI R120, RZ, 0x8, R159 ;  /* 0x00000008ff787819 */ /* 0x000fe2000001169f */
[----:B------:R-:W2:Y:S01]  /*ac200*/  LDL.LU R161, [R1+0xd08] ;  /* 0x000d080001a17983 */ /* 0x000ea20000300800 */
[----:B---3--:R-:W-:-:S03]  /*ac210*/  PRMT R180, R208, 0x5410, R180 ;  /* 0x00005410d0b47816 */ /* 0x008fc600000000b4 */
[----:B------:R-:W3:Y:S01]  /*ac220*/  LDL.LU R160, [R1+0xd04] ;  /* 0x000d040001a07983 */ /* 0x000ee20000300800 */
[----:B------:R-:W-:Y:S02]  /*ac230*/  LOP3.LUT R181, R181, 0xffff, RZ, 0xc0, !PT ;  /* 0x0000ffffb5b57812 */ /* 0x000fe400078ec0ff */
[----:B------:R-:W-:Y:S01]  /*ac240*/  PRMT R190, R209, 0x5410, R190 ;  /* 0x00005410d1be7816 */ /* 0x000fe200000000be */
[----:B------:R-:W3:Y:S01]  /*ac250*/  LDL.LU R159, [R1+0xcf8] ;  /* 0x000cf800019f7983 */ /* 0x000ee20000300800 */
[----:B------:R-:W-:-:S03]  /*ac260*/  PRMT R189, R211, 0x5410, R189 ;  /* 0x00005410d3bd7816 */ /* 0x000fc600000000bd */
[----:B------:R-:W3:Y:S01]  /*ac270*/  LDL.LU R208, [R1+0xcfc] ;  /* 0x000cfc0001d07983 */ /* 0x000ee20000300800 */
[----:B------:R-:W-:Y:S02]  /*ac280*/  PRMT R205, R118, 0x5410, R205 ;  /* 0x0000541076cd7816 */ /* 0x000fe400000000cd */
[----:B------:R-:W-:Y:S01]  /*ac290*/  PRMT R188, R210, 0x5410, R188 ;  /* 0x00005410d2bc7816 */ /* 0x000fe200000000bc */
[----:B------:R-:W3:Y:S01]  /*ac2a0*/  LDL.LU R209, [R1+0xcf4] ;  /* 0x000cf40001d17983 */ /* 0x000ee20000300800 */
[----:B------:R-:W-:-:S03]  /*ac2b0*/  SHF.R.U32.HI R118, RZ, 0x8, R201 ;  /* 0x00000008ff767819 */ /* 0x000fc600000116c9 */
[----:B------:R-:W3:Y:S01]  /*ac2c0*/  LDL.LU R211, [R1+0xcec] ;  /* 0x000cec0001d37983 */ /* 0x000ee20000300800 */
[----:B------:R-:W-:-:S03]  /*ac2d0*/  PRMT R181, R181, 0x3340, R0 ;  /* 0x00003340b5b57816 */ /* 0x000fc60000000000 */
[----:B------:R-:W3:Y:S04]  /*ac2e0*/  LDL.LU R210, [R1+0xce8] ;  /* 0x000ce80001d27983 */ /* 0x000ee80000300800 */
[----:B------:R-:W3:Y:S04]  /*ac2f0*/  LDL.LU R201, [R1+0xce4] ;  /* 0x000ce40001c97983 */ /* 0x000ee80000300800 */
[----:B------:R-:W3:Y:S04]  /*ac300*/  LDL.LU R212, [R1+0xcd4] ;  /* 0x000cd40001d47983 */ /* 0x000ee80000300800 */
[----:B------:R-:W3:Y:S04]  /*ac310*/  LDL.LU R164, [R1+0xcb0] ;  /* 0x000cb00001a47983 */ /* 0x000ee80000300800 */
[----:B------:R-:W3:Y:S04]  /*ac320*/  LDL.LU R165, [R1+0xcac] ;  /* 0x000cac0001a57983 */ /* 0x000ee80000300800 */
[----:B------:R-:W3:Y:S01]  /*ac330*/  LDL.LU R166, [R1+0xca8] ;  /* 0x000ca80001a67983 */ /* 0x000ee20000300800 */
[----:B----4-:R-:W-:-:S03]  /*ac340*/  PRMT R181, R182, 0x5410, R181 ;  /* 0x00005410b6b57816 */ /* 0x010fc600000000b5 */
[----:B------:R-:W4:Y:S01]  /*ac350*/  LDL.LU R182, [R1+0x54e8] ;  /* 0x0054e80001b67983 */ /* 0x000f220000300800 */
[----:B------:R-:W-:Y:S02]  /*ac360*/  PRMT R172, R172, 0x5410, R202 ;  /* 0x00005410acac7816 */ /* 0x000fe400000000ca */
[----:B--2---:R-:W-:Y:S02]  /*ac370*/  PRMT R173, R173, 0x5410, R203 ;  /* 0x00005410adad7816 */ /* 0x004fe400000000cb */
[----:B------:R-:W-:Y:S02]  /*ac380*/  PRMT R174, R174, 0x5410, R199 ;  /* 0x00005410aeae7816 */ /* 0x000fe400000000c7 */
[----:B------:R-:W-:Y:S02]  /*ac390*/  PRMT R171, R171, 0x5410, R179 ;  /* 0x00005410abab7816 */ /* 0x000fe400000000b3 */
[----:B----4-:R-:W-:Y:S02]  /*ac3a0*/  PRMT R182, R206, 0x5410, R182 ;  /* 0x00005410ceb67816 */ /* 0x010fe400000000b6 */
[----:B------:R-:W2:Y:S04]  /*ac3b0*/  LDL.LU R206, [R1+0x54e4] ;  /* 0x0054e40001ce7983 */ /* 0x000ea80000300800 */
[----:B------:R-:W3:Y:S04]  /*ac3c0*/  LDL.LU R202, [R1+0x54e0] ;  /* 0x0054e00001ca7983 */ /* 0x000ee80000300800 */
[----:B------:R-:W4:Y:S04]  /*ac3d0*/  LDL.LU R203, [R1+0x54dc] ;  /* 0x0054dc0001cb7983 */ /* 0x000f280000300800 */
[----:B------:R-:W2:Y:S04]  /*ac3e0*/  LDL.LU R199, [R1+0x54d8] ;  /* 0x0054d80001c77983 */ /* 0x000ea80000300800 */
[----:B------:R-:W3:Y:S02]  /*ac3f0*/  LDL.LU R179, [R1+0x54d4] ;  /* 0x0054d40001b37983 */ /* 0x000ee40000300800 */
[----:B---3--:R-:W-:-:S02]  /*ac400*/  PRMT R179, R183, 0x5410, R179 ;  /* 0x00005410b7b37816 */ /* 0x008fc400000000b3 */
[----:B------:R-:W3:Y:S02]  /*ac410*/  LDL.LU R183, [R1+0x54d0] ;  /* 0x0054d00001b77983 */ /* 0x000ee40000300800 */
[----:B---3--:R-:W-:Y:S02]  /*ac420*/  PRMT R183, R215, 0x5410, R183 ;  /* 0x00005410d7b77816 */ /* 0x008fe400000000b7 */
[----:B------:R-:W3:Y:S02]  /*ac430*/  LDL.LU R215, [R1+0x54cc] ;  /* 0x0054cc0001d77983 */ /* 0x000ee40000300800 */
[----:B---3--:R-:W-:Y:S02]  /*ac440*/  PRMT R215, R187, 0x5410, R215 ;  /* 0x00005410bbd77816 */ /* 0x008fe400000000d7 */
[----:B------:R-:W3:Y:S04]  /*ac450*/  LDL.LU R187, [R1+0x54c8] ;  /* 0x0054c80001bb7983 */ /* 0x000ee80000300800 */
[----:B------:R0:W-:Y:S04]  /*ac460*/  STL [R1+0xd5c], R215 ;  /* 0x000d5cd701007387 */ /* 0x0001e80000100800 */
[----:B0-----:R-:W4:Y:S01]  /*ac470*/  LDL R215, [R1+0x400] ;  /* 0x0004000001d77983 */ /* 0x001f220000100800 */
[----:B---3--:R-:W-:-:S03]  /*ac480*/  PRMT R187, R195, 0x5410, R187 ;  /* 0x00005410c3bb7816 */ /* 0x008fc600000000bb */
[----:B------:R-:W3:Y:S01]  /*ac490*/  LDL.LU R195, [R1+0x54c4] ;  /* 0x0054c40001c37983 */ /* 0x000ee20000300800 */
[----:B------:R-:W-:Y:S02]  /*ac4a0*/  LOP3.LUT R207, R207, 0xffff, RZ, 0xc0, !PT ;  /* 0x0000ffffcfcf7812 */ /* 0x000fe400078ec0ff */
[----:B---3--:R-:W-:Y:S02]  /*ac4b0*/  PRMT R195, R191, 0x5410, R195 ;  /* 0x00005410bfc37816 */ /* 0x008fe400000000c3 */
[----:B------:R-:W3:Y:S01]  /*ac4c0*/  LDL.LU R191, [R1+0x54c0] ;  /* 0x0054c00001bf7983 */ /* 0x000ee20000300800 */
[----:B------:R-:W-:Y:S02]  /*ac4d0*/  PRMT R207, R207, 0x3340, R0 ;  /* 0x00003340cfcf7816 */ /* 0x000fe40000000000 */
[----:B--2---:R-:W-:Y:S02]  /*ac4e0*/  PRMT R199, R162, 0x5410, R199 ;  /* 0x00005410a2c77816 */ /* 0x004fe400000000c7 */
[----:B----4-:R-:W-:-:S02]  /*ac4f0*/  PRMT R203, R161, 0x5410, R203 ;  /* 0x00005410a1cb7816 */ /* 0x010fc400000000cb */
[----:B------:R-:W-:Y:S02]  /*ac500*/  PRMT R202, R160, 0x5410, R202 ;  /* 0x00005410a0ca7816 */ /* 0x000fe400000000ca */
[----:B------:R-:W-:Y:S02]  /*ac510*/  PRMT R206, R159, 0x5410, R206 ;  /* 0x000054109fce7816 */ /* 0x000fe400000000ce */
[----:B------:R-:W-:Y:S02]  /*ac520*/  PRMT R207, R208, 0x5410, R207 ;  /* 0x00005410d0cf7816 */ /* 0x000fe400000000cf */
[----:B---3--:R-:W-:Y:S02]  /*ac530*/  PRMT R191, R163, 0x5410, R191 ;  /* 0x00005410a3bf7816 */ /* 0x008fe400000000bf */
[----:B------:R-:W2:Y:S04]  /*ac540*/  LDL.LU R163, [R1+0xc98] ;  /* 0x000c980001a37983 */ /* 0x000ea80000300800 */
[----:B------:R-:W3:Y:S04]  /*ac550*/  LDL.LU R162, [R1+0xc94] ;  /* 0x000c940001a27983 */ /* 0x000ee80000300800 */
[----:B------:R-:W4:Y:S04]  /*ac560*/  LDL.LU R161, [R1+0xc8c] ;  /* 0x000c8c0001a17983 */ /* 0x000f280000300800 */
[----:B------:R-:W4:Y:S04]  /*ac570*/  LDL.LU R160, [R1+0xc90] ;  /* 0x000c900001a07983 */ /* 0x000f280000300800 */
[----:B------:R-:W4:Y:S04]  /*ac580*/  LDL.LU R159, [R1+0xc84] ;  /* 0x000c8400019f7983 */ /* 0x000f280000300800 */
[----:B------:R-:W2:Y:S02]  /*ac590*/  LDL.LU R208, [R1+0x54bc] ;  /* 0x0054bc0001d07983 */ /* 0x000ea40000300800 */
[----:B--2---:R-:W-:-:S02]  /*ac5a0*/  PRMT R208, R209, 0x5410, R208 ;  /* 0x00005410d1d07816 */ /* 0x004fc400000000d0 */
[----:B------:R-:W2:Y:S02]  /*ac5b0*/  LDL.LU R209, [R1+0x54b8] ;  /* 0x0054b80001d17983 */ /* 0x000ea40000300800 */
[----:B--2---:R-:W-:Y:S02]  /*ac5c0*/  PRMT R209, R211, 0x5410, R209 ;  /* 0x00005410d3d17816 */ /* 0x004fe400000000d1 */
[----:B------:R-:W2:Y:S02]  /*ac5d0*/  LDL.LU R211, [R1+0x54b4] ;  /* 0x0054b40001d37983 */ /* 0x000ea40000300800 */
[----:B--2---:R-:W-:Y:S02]  /*ac5e0*/  PRMT R211, R210, 0x5410, R211 ;  /* 0x00005410d2d37816 */ /* 0x004fe400000000d3 */
[----:B------:R-:W2:Y:S02]  /*ac5f0*/  LDL.LU R210, [R1+0x54b0] ;  /* 0x0054b00001d27983 */ /* 0x000ea40000300800 */
[----:B--2---:R-:W-:-:S02]  /*ac600*/  PRMT R210, R201, 0x5410, R210 ;  /* 0x00005410c9d27816 */ /* 0x004fc400000000d2 */
[----:B------:R-:W2:Y:S01]  /*ac610*/  LDL.LU R201, [R1+0x54ac] ;  /* 0x0054ac0001c97983 */ /* 0x000ea20000300800 */
[----:B------:R-:W-:-:S04]  /*ac620*/  LOP3.LUT R213, R213, 0xffff, RZ, 0xc0, !PT ;  /* 0x0000ffffd5d57812 */ /* 0x000fc800078ec0ff */
[----:B------:R-:W-:-:S04]  /*ac630*/  PRMT R213, R213, 0x3340, R0 ;  /* 0x00003340d5d57816 */ /* 0x000fc80000000000 */
[----:B------:R-:W-:Y:S02]  /*ac640*/  PRMT R213, R166, 0x5410, R213 ;  /* 0x00005410a6d57816 */ /* 0x000fe400000000d5 */
[----:B--2---:R-:W-:Y:S02]  /*ac650*/  PRMT R201, R212, 0x5410, R201 ;  /* 0x00005410d4c97816 */ /* 0x004fe400000000c9 */
[----:B------:R-:W2:Y:S04]  /*ac660*/  LDL.LU R212, [R1+0x54a8] ;  /* 0x0054a80001d47983 */ /* 0x000ea80000300800 */
[----:B------:R-:W-:Y:S04]  /*ac670*/  STL [R1+0xd58], R201 ;  /* 0x000d58c901007387 */ /* 0x000fe80000100800 */
[----:B------:R-:W2:Y:S01]  /*ac680*/  LDL.LU R166, [R1+0xc80] ;  /* 0x000c800001a67983 */ /* 0x000ea20000300800 */
[----:B------:R-:W-:-:S02]  /*ac690*/  LOP3.LUT R176, R176, 0xffff, RZ, 0xc0, !PT ;  /* 0x0000ffffb0b07812 */ /* 0x000fc400078ec0ff */
[----:B------:R-:W-:Y:S02]  /*ac6a0*/  LOP3.LUT R214, R214, 0xffff, RZ, 0xc0, !PT ;  /* 0x0000ffffd6d67812 */ /* 0x000fe400078ec0ff */
[----:B------:R-:W-:Y:S02]  /*ac6b0*/  LOP3.LUT R175, R175, 0xffff, RZ, 0xc0, !PT ;  /* 0x0000ffffafaf7812 */ /* 0x000fe400078ec0ff */
[--C-:B------:R-:W-:Y:S02]  /*ac6c0*/  PRMT R176, R176, 0x3340, R0.reuse ;  /* 0x00003340b0b07816 */ /* 0x100fe40000000000 */
[----:B------:R-:W-:Y:S02]  /*ac6d0*/  LOP3.LUT R170, R170, 0xffff, RZ, 0xc0, !PT ;  /* 0x0000ffffaaaa7812 */ /* 0x000fe400078ec0ff */
[--C-:B------:R-:W-:Y:S02]  /*ac6e0*/  PRMT R214, R214, 0x3340, R0.reuse ;  /* 0x00003340d6d67816 */ /* 0x100fe40000000000 */
[----:B------:R-:W-:-:S02]  /*ac6f0*/  PRMT R175, R175, 0x3340, R0 ;  /* 0x00003340afaf7816 */ /* 0x000fc40000000000 */
[----:B------:R-:W-:Y:S02]  /*ac700*/  LOP3.LUT R169, R169, 0xffff, RZ, 0xc0, !PT ;  /* 0x0000ffffa9a97812 */ /* 0x000fe400078ec0ff */
[----:B------:R-:W-:Y:S02]  /*ac710*/  PRMT R170, R170, 0x3340, R0 ;  /* 0x00003340aaaa7816 */ /* 0x000fe40000000000 */
[----:B------:R-:W-:Y:S02]  /*ac720*/  LOP3.LUT R168, R168, 0xffff, RZ, 0xc0, !PT ;  /* 0x0000ffffa8a87812 */ /* 0x000fe400078ec0ff */
[----:B------:R-:W-:Y:S02]  /*ac730*/  PRMT R176, R163, 0x5410, R176 ;  /* 0x00005410a3b07816 */ /* 0x000fe400000000b0 */
[----:B------:R-:W-:Y:S02]  /*ac740*/  PRMT R214, R165, 0x5410, R214 ;  /* 0x00005410a5d67816 */ /* 0x000fe400000000d6 */
[----:B------:R-:W-:Y:S01]  /*ac750*/  PRMT R169, R169, 0x3340, R0 ;  /* 0x00003340a9a97816 */ /* 0x000fe20000000000 */
[----:B------:R-:W2:Y:S01]  /*ac760*/  LDL.LU R165, [R1+0x404] ;  /* 0x0004040001a57983 */ /* 0x000ea20000300800 */
[----:B---3--:R-:W-:-:S02]  /*ac770*/  PRMT R175, R162, 0x5410, R175 ;  /* 0x00005410a2af7816 */ /* 0x008fc400000000af */
[----:B------:R-:W-:Y:S02]  /*ac780*/  PRMT R168, R168, 0x3340, R0 ;  /* 0x00003340a8a87816 */ /* 0x000fe40000000000 */
[----:B----4-:R-:W-:Y:S02]  /*ac790*/  PRMT R170, R161, 0x5410, R170 ;  /* 0x00005410a1aa7816 */ /* 0x010fe400000000aa */
[----:B------:R-:W-:Y:S02]  /*ac7a0*/  PRMT R169, R160, 0x5410, R169 ;  /* 0x00005410a0a97816 */ /* 0x000fe400000000a9 */
[----:B------:R-:W-:Y:S02]  /*ac7b0*/  SHF.R.U32.HI R185, RZ, 0x8, R185 ;  /* 0x00000008ffb97819 */ /* 0x000fe400000116b9 */
[----:B------:R-:W-:Y:S02]  /*ac7c0*/  PRMT R168, R159, 0x5410, R168 ;  /* 0x000054109fa87816 */ /* 0x000fe400000000a8 */
[----:B------:R-:W-:-:S02]  /*ac7d0*/  LOP3.LUT R177, R177, 0xffff, RZ, 0xc0, !PT ;  /* 0x0000ffffb1b17812 */ /* 0x000fc400078ec0ff */
[----:B------:R-:W-:Y:S02]  /*ac7e0*/  LOP3.LUT R178, R178, 0xffff, RZ, 0xc0, !PT ;  /* 0x0000ffffb2b27812 */ /* 0x000fe400078ec0ff */
[----:B------:R-:W-:Y:S02]  /*ac7f0*/  LOP3.LUT R184, R184, 0xffff, RZ, 0xc0, !PT ;  /* 0x0000ffffb8b87812 */ /* 0x000fe400078ec0ff */
[----:B------:R-:W-:Y:S02]  /*ac800*/  LOP3.LUT R185, R185, 0xffff, RZ, 0xc0, !PT ;  /* 0x0000ffffb9b97812 */ /* 0x000fe400078ec0ff */
[----:B------:R-:W-:Y:S02]  /*ac810*/  LOP3.LUT R186, R186, 0xffff, RZ, 0xc0, !PT ;  /* 0x0000ffffbaba7812 */ /* 0x000fe400078ec0ff */
[----:B------:R-:W-:Y:S02]  /*ac820*/  PRMT R177, R177, 0x3340, R0 ;  /* 0x00003340b1b17816 */ /* 0x000fe40000000000 */
[----:B------:R-:W-:-:S02]  /*ac830*/  LOP3.LUT R192, R192, 0xffff, RZ, 0xc0, !PT ;  /* 0x0000ffffc0c07812 */ /* 0x000fc400078ec0ff */
[--C-:B------:R-:W-:Y:S02]  /*ac840*/  PRMT R178, R178, 0x3340, R0.reuse ;  /* 0x00003340b2b27816 */ /* 0x100fe40000000000 */
[----:B------:R-:W-:Y:S02]  /*ac850*/  LOP3.LUT R193, R193, 0xffff, RZ, 0xc0, !PT ;  /* 0x0000ffffc1c17812 */ /* 0x000fe400078ec0ff */
[--C-:B------:R-:W-:Y:S02]  /*ac860*/  PRMT R184, R184, 0x3340, R0.reuse ;  /* 0x00003340b8b87816 */ /* 0x100fe40000000000 */
[----:B------:R-:W-:Y:S02]  /*ac870*/  LOP3.LUT R194, R194, 0xffff, RZ, 0xc0, !PT ;  /* 0x0000ffffc2c27812 */ /* 0x000fe400078ec0ff */
[----:B------:R-:W-:Y:S02]  /*ac880*/  PRMT R185, R185, 0x3340, R0 ;  /* 0x00003340b9b97816 */ /* 0x000fe40000000000 */
[----:B------:R-:W-:-:S02]  /*ac890*/  LOP3.LUT R200, R200, 0xffff, RZ, 0xc0, !PT ;  /* 0x0000ffffc8c87812 */ /* 0x000fc400078ec0ff */
[--C-:B------:R-:W-:Y:S02]  /*ac8a0*/  PRMT R186, R186, 0x3340, R0.reuse ;  /* 0x00003340baba7816 */ /* 0x100fe40000000000 */
[--C-:B------:R-:W-:Y:S02]  /*ac8b0*/  PRMT R192, R192, 0x3340, R0.reuse ;  /* 0x00003340c0c07816 */ /* 0x100fe40000000000 */
[----:B------:R-:W-:Y:S02]  /*ac8c0*/  PRMT R23, R23, 0x5410, R177 ;  /* 0x0000541017177816 */ /* 0x000fe400000000b1 */
[----:B------:R-:W-:Y:S02]  /*ac8d0*/  PRMT R193, R193, 0x3340, R0 ;  /* 0x00003340c1c17816 */ /* 0x000fe40000000000 */
[----:B------:R-:W-:Y:S02]  /*ac8e0*/  PRMT R217, R217, 0x5410, R178 ;  /* 0x00005410d9d97816 */ /* 0x000fe400000000b2 */
[----:B------:R-:W-:-:S02]  /*ac8f0*/  PRMT R194, R194, 0x3340, R0 ;  /* 0x00003340c2c27816 */ /* 0x000fc40000000000 */
[----:B------:R-:W-:Y:S02]  /*ac900*/  LOP3.LUT R167, R167, 0xffff, RZ, 0xc0, !PT ;  /* 0x0000ffffa7a77812 */ /* 0x000fe400078ec0ff */
[----:B------:R-:W-:Y:S02]  /*ac910*/  PRMT R219, R219, 0x5410, R184 ;  /* 0x00005410dbdb7816 */ /* 0x000fe400000000b8 */
        /* <DEDUP_REMOVED lines=8> */
[----:B--2---:R-:W-:Y:S02]  /*ac9a0*/  PRMT R212, R164, 0x5410, R212 ;  /* 0x00005410a4d47816 */ /* 0x004fe400000000d4 */
[----:B------:R-:W2:Y:S04]  /*ac9b0*/  LDL.LU R164, [R1+0x344] ;  /* 0x0003440001a47983 */ /* 0x000ea80000300800 */
[----:B------:R-:W3:Y:S04]  /*ac9c0*/  LDL.LU R163, [R1+0x34c] ;  /* 0x00034c0001a37983 */ /* 0x000ee80000300800 */
[----:B------:R-:W-:Y:S04]  /*ac9d0*/  STL [R1+0xd50], R176 ;  /* 0x000d50b001007387 */ /* 0x000fe80000100800 */
[----:B------:R-:W4:Y:S04]  /*ac9e0*/  LDL.LU R162, [R1+0x340] ;  /* 0x0003400001a27983 */ /* 0x000f280000300800 */
[----:B------:R-:W-:Y:S04]  /*ac9f0*/  STL [R1+0xd44], R175 ;  /* 0x000d44af01007387 */ /* 0x000fe80000100800 */
[----:B------:R-:W4:Y:S04]  /*aca00*/  LDL.LU R161, [R1+0x33c] ;  /* 0x00033c0001a17983 */ /* 0x000f280000300800 */
[----:B------:R-:W-:Y:S04]  /*aca10*/  STL [R1+0xd48], R170 ;  /* 0x000d48aa01007387 */ /* 0x000fe80000100800 */
[----:B------:R-:W4:Y:S04]  /*aca20*/  LDL.LU R160, [R1+0x338] ;  /* 0x0003380001a07983 */ /* 0x000f280000300800 */
[----:B------:R-:W-:Y:S04]  /*aca30*/  STL [R1+0xd40], R169 ;  /* 0x000d40a901007387 */ /* 0x000fe80000100800 */
[----:B------:R-:W4:Y:S04]  /*aca40*/  LDL.LU R159, [R1+0x334] ;  /* 0x00033400019f7983 */ /* 0x000f280000300800 */
[----:B------:R0:W-:Y:S04]  /*aca50*/  STL [R1+0xd34], R168 ;  /* 0x000d34a801007387 */ /* 0x0001e80000100800 */
        /* <DEDUP_REMOVED lines=12> */
[----:B------:R-:W4:Y:S04]  /*acb20*/  LDL.LU R193, [R1+0x210] ;  /* 0x0002100001c17983 */ /* 0x000f280000300800 */
[----:B------:R-:W4:Y:S04]  /*acb30*/  LDL.LU R194, [R1+0x20c] ;  /* 0x00020c0001c27983 */ /* 0x000f280000300800 */
[----:B------:R-:W4:Y:S04]  /*acb40*/  LDL.LU R200, [R1+0x204] ;  /* 0x0002040001c87983 */ /* 0x000f280000300800 */
[----:B------:R-:W4:Y:S04]  /*acb50*/  LDL.LU R201, [R1+0x208] ;  /* 0x0002080001c97983 */ /* 0x000f280000300800 */
[----:B------:R-:W2:Y:S04]  /*acb60*/  LDL.LU R166, [R1+0x54a4] ;  /* 0x0054a40001a67983 */ /* 0x000ea80000300800 */
[----:B------:R0:W-:Y:S04]  /*acb70*/  STL [R1+0xd38], R167 ;  /* 0x000d38a701007387 */ /* 0x0001e80000100800 */
[----:B0-----:R-:W4:Y:S01]  /*acb80*/  LDL.LU R167, [R1+0x24c] ;  /* 0x00024c0001a77983 */ /* 0x001f220000300800 */
[----:B--2---:R-:W-:-:S03]  /*acb90*/  PRMT R166, R165, 0x5410, R166 ;  /* 0x00005410a5a67816 */ /* 0x004fc600000000a6 */
[----:B------:R-:W2:Y:S04]  /*acba0*/  LDL.LU R165, [R1+0x54a0] ;  /* 0x0054a00001a57983 */ /* 0x000ea80000300800 */
[----:B------:R0:W-:Y:S04]  /*acbb0*/  STL [R1+0xd30], R166 ;  /* 0x000d30a601007387 */ /* 0x0001e80000100800 */
[----:B0-----:R-:W4:Y:S01]  /*acbc0*/  LDL.LU R166, [R1+0x248] ;  /* 0x0002480001a67983 */ /* 0x001f220000300800 */
[----:B--2---:R-:W-:-:S03]  /*acbd0*/  PRMT R165, R164, 0x5410, R165 ;  /* 0x00005410a4a57816 */ /* 0x004fc600000000a5 */
[----:B------:R-:W3:Y:S04]  /*acbe0*/  LDL.LU R164, [R1+0x549c] ;  /* 0x00549c0001a47983 */ /* 0x000ee80000300800 */
[----:B------:R0:W-:Y:S04]  /*acbf0*/  STL [R1+0xd24], R165 ;  /* 0x000d24a501007387 */ /* 0x0001e80000100800 */
[----:B0-----:R-:W2:Y:S01]  /*acc00*/  LDL.LU R165, [R1+0x250] ;  /* 0x0002500001a57983 */ /* 0x001ea20000300800 */
[----:B---3--:R-:W-:-:S03]  /*acc10*/  PRMT R164, R163, 0x5410, R164 ;  /* 0x00005410a3a47816 */ /* 0x008fc600000000a4 */
[----:B------:R-:W4:Y:S04]  /*acc20*/  LDL.LU R163, [R1+0x5498] ;  /* 0x0054980001a37983 */ /* 0x000f280000300800 */
[----:B------:R0:W-:Y:S04]  /*acc30*/  STL [R1+0xd20], R164 ;  /* 0x000d20a401007387 */ /* 0x0001e80000100800 */
[----:B0-----:R-:W3:Y:S01]  /*acc40*/  LDL.LU R164, [R1+0x254] ;  /* 0x0002540001a47983 */ /* 0x001ee20000300800 */
[----:B----4-:R-:W-:-:S03]  /*acc50*/  PRMT R163, R162, 0x5410, R163 ;  /* 0x00005410a2a37816 */ /* 0x010fc600000000a3 */
[----:B------:R-:W4:Y:S04]  /*acc60*/  LDL.LU R162, [R1+0x5494] ;  /* 0x0054940001a27983 */ /* 0x000f280000300800 */
[----:B------:R0:W-:Y:S04]  /*acc70*/  STL [R1+0xd1c], R163 ;  /* 0x000d1ca301007387 */ /* 0x0001e80000100800 */
[----:B0-----:R-:W2:Y:S01]  /*acc80*/  LDL.LU R163, [R1+0x258] ;  /* 0x0002580001a37983 */ /* 0x001ea20000300800 */
[----:B----4-:R-:W-:-:S03]  /*acc90*/  PRMT R162, R161, 0x5410, R162 ;  /* 0x00005410a1a27816 */ /* 0x010fc600000000a2 */
        /* <DEDUP_REMOVED lines=8> */
[----:B------:R-:W4:Y:S01]  /*acd20*/  LDL.LU R159, [R1+0x5488] ;  /* 0x00548800019f7983 */ /* 0x000f220000300800 */
        /* <DEDUP_REMOVED lines=10> */
[--C-:B------:R-:W-:Y:S02]  /*acdd0*/  PRMT R155, R155, 0x3340, R0.reuse ;  /* 0x000033409b9b7816 */ /* 0x100fe40000000000 */
[----:B------:R-:W-:-:S02]  /*acde0*/  PRMT R154, R154, 0x3340, R0 ;  /* 0x000033409a9a7816 */ /* 0x000fc40000000000 */
[----:B---3--:R-:W-:Y:S02]  /*acdf0*/  PRMT R158, R162, 0x5410, R158 ;  /* 0x00005410a29e7816 */ /* 0x008fe4000000009e */
[--C-:B------:R-:W-:Y:S02]  /*ace00*/  PRMT R153, R153, 0x3340, R0.reuse ;  /* 0x0000334099997816 */ /* 0x100fe40000000000 */
[----:B--2---:R-:W-:Y:S01]  /*ace10*/  PRMT R157, R163, 0x5410, R157 ;  /* 0x00005410a39d7816 */ /* 0x004fe2000000009d */
[----:B------:R-:W-:Y:S01]  /*ace20*/  STL [R1+0xd08], R160 ;  /* 0x000d08a001007387 */ /* 0x000fe20000100800 */
[----:B------:R-:W-:Y:S02]  /*ace30*/  PRMT R152, R152, 0x3340, R0 ;  /* 0x0000334098987816 */ /* 0x000fe40000000000 */
[----:B------:R-:W-:Y:S02]  /*ace40*/  LOP3.LUT R148, R148, 0xffff, RZ, 0xc0, !PT ;  /* 0x0000ffff94947812 */ /* 0x000fe400078ec0ff */
[----:B------:R-:W-:-:S02]  /*ace50*/  PRMT R156, R164, 0x5410, R156 ;  /* 0x00005410a49c7816 */ /* 0x000fc4000000009c */
[----:B------:R-:W-:Y:S02]  /*ace60*/  PRMT R155, R165, 0x5410, R155 ;  /* 0x00005410a59b7816 */ /* 0x000fe4000000009b */
[----:B------:R-:W-:Y:S02]  /*ace70*/  PRMT R154, R166, 0x5410, R154 ;  /* 0x00005410a69a7816 */ /* 0x000fe4000000009a */
[----:B------:R-:W-:Y:S02]  /*ace80*/  PRMT R153, R167, 0x5410, R153 ;  /* 0x00005410a7997816 */ /* 0x000fe40000000099 */
        /* <DEDUP_REMOVED lines=18> */
[----:B----4-:R-:W-:-:S05]  /*acfb0*/  PRMT R159, R161, 0x5410, R159 ;  /* 0x00005410a19f7816 */ /* 0x010fca000000009f */
        /* <DEDUP_REMOVED lines=20> */
[----:B0-----:R-:W2:Y:S04]  /*ad100*/  LDL.LU R153, [R1+0x200] ;  /* 0x0002000001997983 */ /* 0x001ea80000300800 */
[----:B------:R-:W-:Y:S04]  /*ad110*/  STL [R1+0xc94], R108 ;  /* 0x000c946c01007387 */ /* 0x000fe80000100800 */
[----:B------:R-:W3:Y:S04]  /*ad120*/  LDL.LU R154, [R1+0x1fc] ;  /* 0x0001fc00019a7983 */ /* 0x000ee80000300800 */
        /* <DEDUP_REMOVED lines=29> */
[----:B------:R-:W-:-:S04]  /*ad300*/  LOP3.LUT R24, R24, 0xffff, RZ, 0xc0, !PT ;  /* 0x0000ffff18187812 */ /* 0x000fc800078ec0ff */
[--C-:B------:R-:W-:Y:S02]  /*ad310*/  PRMT R24, R24, 0x3340, R0.reuse ;  /* 0x0000334018187816 */ /* 0x100fe40000000000 */
[----:B------:R-:W-:Y:S02]  /*ad320*/  LOP3.LUT R28, R28, 0xffff, RZ, 0xc0, !PT ;  /* 0x0000ffff1c1c7812 */ /* 0x000fe400078ec0ff */
[----:B------:R-:W-:Y:S02]  /*ad330*/  LOP3.LUT R29, R29, 0xffff, RZ, 0xc0, !PT ;  /* 0x0000ffff1d1d7812 */ /* 0x000fe400078ec0ff */
[--C-:B------:R-:W-:Y:S02]  /*ad340*/  PRMT R28, R28, 0x3340, R0.reuse ;  /* 0x000033401c1c7816 */ /* 0x100fe40000000000 */
[----:B------:R-:W-:Y:S02]  /*ad350*/  LOP3.LUT R31, R31, 0xffff, RZ, 0xc0, !PT ;  /* 0x0000ffff1f1f7812 */ /* 0x000fe400078ec0ff */
[----:B------:R-:W-:-:S02]  /*ad360*/  PRMT R29, R29, 0x3340, R0 ;  /* 0x000033401d1d7816 */ /* 0x000fc40000000000 */
[--C-:B------:R-:W-:Y:S02]  /*ad370*/  PRMT R30, R30, 0x3340, R0.reuse ;  /* 0x000033401e1e7816 */ /* 0x100fe40000000000 */
[--C-:B------:R-:W-:Y:S02]  /*ad380*/  PRMT R31, R31, 0x3340, R0.reuse ;  /* 0x000033401f1f7816 */ /* 0x100fe40000000000 */
[----:B------:R-:W-:Y:S02]  /*ad390*/  LOP3.LUT R32, R32, 0xffff, RZ, 0xc0, !PT ;  /* 0x0000ffff20207812 */ /* 0x000fe400078ec0ff */
[----:B------:R-:W-:Y:S02]  /*ad3a0*/  LOP3.LUT R34, R34, 0xffff, RZ, 0xc0, !PT ;  /* 0x0000ffff22227812 */ /* 0x000fe400078ec0ff */
[--C-:B------:R-:W-:Y:S02]  /*ad3b0*/  PRMT R32, R32, 0x3340, R0.reuse ;  /* 0x0000334020207816 */ /* 0x100fe40000000000 */
[----:B------:R-:W-:-:S02]  /*ad3c0*/  PRMT R34, R34, 0x3340, R0 ;  /* 0x0000334022227816 */ /* 0x000fc40000000000 */
[----:B------:R-:W-:Y:S02]  /*ad3d0*/  LOP3.LUT R35, R35, 0xffff, RZ, 0xc0, !PT ;  /* 0x0000ffff23237812 */ /* 0x000fe400078ec0ff */
[----:B------:R-:W-:Y:S02]  /*ad3e0*/  LOP3.LUT R36, R36, 0xffff, RZ, 0xc0, !PT ;  /* 0x0000ffff24247812 */ /* 0x000fe400078ec0ff */
[----:B------:R-:W-:Y:S02]  /*ad3f0*/  LOP3.LUT R37, R37, 0xffff, RZ, 0xc0, !PT ;  /* 0x0000ffff25257812 */ /* 0x000fe400078ec0ff */
[--C-:B------:R-:W-:Y:S02]  /*ad400*/  PRMT R35, R35, 0x3340, R0.reuse ;  /* 0x0000334023237816 */ /* 0x100fe40000000000 */
[--C-:B------:R-:W-:Y:S02]  /*ad410*/  PRMT R36, R36, 0x3340, R0.reuse ;  /* 0x0000334024247816 */ /* 0x100fe40000000000 */
[----:B------:R-:W-:-:S02]  /*ad420*/  PRMT R37, R37, 0x3340, R0 ;  /* 0x0000334025257816 */ /* 0x000fc40000000000 */
[----:B------:R-:W-:Y:S02]  /*ad430*/  LOP3.LUT R39, R39, 0xffff, RZ, 0xc0, !PT ;  /* 0x0000ffff27277812 */ /* 0x000fe400078ec0ff */
[----:B------:R-:W-:Y:S02]  /*ad440*/  LOP3.LUT R40, R40, 0xffff, RZ, 0xc0, !PT ;  /* 0x0000ffff28287812 */ /* 0x000fe400078ec0ff */
[--C-:B------:R-:W-:Y:S02]  /*ad450*/  PRMT R39, R39, 0x3340, R0.reuse ;  /* 0x0000334027277816 */ /* 0x100fe40000000000 */
[----:B------:R-:W-:Y:S02]  /*ad460*/  PRMT R40, R40, 0x3340, R0 ;  /* 0x0000334028287816 */ /* 0x000fe40000000000 */
[----:B------:R-:W-:Y:S02]  /*ad470*/  LOP3.LUT R41, R41, 0xffff, RZ, 0xc0, !PT ;  /* 0x0000ffff29297812 */ /* 0x000fe400078ec0ff */
[----:B------:R-:W-:-:S02]  /*ad480*/  LOP3.LUT R43, R43, 0xffff, RZ, 0xc0, !PT ;  /* 0x0000ffff2b2b7812 */ /* 0x000fc400078ec0ff */
[--C-:B------:R-:W-:Y:S02]  /*ad490*/  PRMT R41, R41, 0x3340, R0.reuse ;  /* 0x0000334029297816 */ /* 0x100fe40000000000 */
[--C-:B------:R-:W-:Y:S02]  /*ad4a0*/  PRMT R45, R45, 0x3340, R0.reuse ;  /* 0x000033402d2d7816 */ /* 0x100fe40000000000 */
[----:B------:R-:W-:Y:S02]  /*ad4b0*/  PRMT R43, R43, 0x3340, R0 ;  /* 0x000033402b2b7816 */ /* 0x000fe40000000000 */
[----:B--2---:R-:W-:Y:S02]  /*ad4c0*/  PRMT R107, R153, 0x5410, R106 ;  /* 0x00005410996b7816 */ /* 0x004fe4000000006a */
[----:B---3--:R-:W-:-:S03]  /*ad4d0*/  PRMT R106, R154, 0x5410, R105 ;  /* 0x000054109a6a7816 */ /* 0x008fc60000000069 */
[----:B------:R-:W-:Y:S01]  /*ad4e0*/  STL [R1+0xc8c], R107 ;  /* 0x000c8c6b01007387 */ /* 0x000fe20000100800 */
[----:B----4-:R-:W-:-:S03]  /*ad4f0*/  PRMT R105, R155, 0x5410, R104 ;  /* 0x000054109b697816 */ /* 0x010fc60000000068 */
[----:B------:R-:W-:Y:S01]  /*ad500*/  STL [R1+0xc80], R106 ;  /* 0x000c806a01007387 */ /* 0x000fe20000100800 */
[----:B------:R-:W-:-:S03]  /*ad510*/  PRMT R104, R156, 0x5410, R103 ;  /* 0x000054109c687816 */ /* 0x000fc60000000067 */
        /* <DEDUP_REMOVED lines=18> */
[----:B------:R0:W-:Y:S01]  /*ad640*/  STL [R1+0x24c], R24 ;  /* 0x00024c1801007387 */ /* 0x0001e20000100800 */
[----:B------:R-:W-:-:S03]  /*ad650*/  PRMT R25, R166, 0x5410, R27 ;  /* 0x00005410a6197816 */ /* 0x000fc6000000001b */
[----:B------:R1:W-:Y:S01]  /*ad660*/  STL [R1+0x248], R26 ;  /* 0x0002481a01007387 */ /* 0x0003e20000100800 */
[----:B0-----:R-:W-:-:S03]  /*ad670*/  PRMT R24, R167, 0x5410, R28 ;  /* 0x00005410a7187816 */ /* 0x001fc6000000001c */
[----:B------:R0:W-:Y:S01]  /*ad680*/  STL [R1+0x244], R25 ;  /* 0x0002441901007387 */ /* 0x0001e20000100800 */
[----:B-1----:R-:W-:-:S03]  /*ad690*/  PRMT R26, R168, 0x5410, R29 ;  /* 0x00005410a81a7816 */ /* 0x002fc6000000001d */
[----:B------:R1:W-:Y:S01]  /*ad6a0*/  STL [R1+0x240], R24 ;  /* 0x0002401801007387 */ /* 0x0003e20000100800 */
[----:B0-----:R-:W-:-:S03]  /*ad6b0*/  PRMT R25, R169, 0x5410, R30 ;  /* 0x00005410a9197816 */ /* 0x001fc6000000001e */
[----:B------:R0:W-:Y:S01]  /*ad6c0*/  STL [R1+0x23c], R26 ;  /* 0x00023c1a01007387 */ /* 0x0001e20000100800 */
[----:B-1----:R-:W-:-:S03]  /*ad6d0*/  PRMT R24, R170, 0x5410, R31 ;  /* 0x00005410aa187816 */ /* 0x002fc6000000001f */
[----:B------:R1:W-:Y:S04]  /*ad6e0*/  STL [R1+0x238], R25 ;  /* 0x0002381901007387 */ /* 0x0003e80000100800 */
[----:B------:R2:W-:Y:S01]  /*ad6f0*/  STL [R1+0x234], R24 ;  /* 0x0002341801007387 */ /* 0x0005e20000100800 */
[----:B0-----:R-:W-:Y:S02]  /*ad700*/  PRMT R26, R175, 0x5410, R32 ;  /* 0x00005410af1a7816 */ /* 0x001fe40000000020 */
[----:B-1----:R-:W-:-:S03]  /*ad710*/  PRMT R25, R176, 0x5410, R33 ;  /* 0x00005410b0197816 */ /* 0x002fc60000000021 */
[----:B------:R0:W-:Y:S01]  /*ad720*/  STL [R1+0x22c], R26 ;  /* 0x00022c1a01007387 */ /* 0x0001e20000100800 */
[----:B--2---:R-:W-:-:S03]  /*ad730*/  PRMT R24, R177, 0x5410, R34 ;  /* 0x00005410b1187816 */ /* 0x004fc60000000022 */
        /* <DEDUP_REMOVED lines=10> */
[----:B------:R-:W-:Y:S01]  /*ad7e0*/  STL [R1+0x210], R26 ;  /* 0x0002101a01007387 */ /* 0x000fe20000100800 */
[----:B--2---:R-:W-:-:S03]  /*ad7f0*/  PRMT R24, R193, 0x5410, R40 ;  /* 0x00005410c1187816 */ /* 0x004fc60000000028 */
[----:B------:R-:W-:Y:S04]  /*ad800*/  STL [R1+0x20c], R25 ;  /* 0x00020c1901007387 */ /* 0x000fe80000100800 */
[----:B------:R0:W-:Y:S04]  /*ad810*/  STL [R1+0x208], R24 ;  /* 0x0002081801007387 */ /* 0x0001e80000100800 */
[----:B------:R-:W2:Y:S04]  /*ad820*/  LDL.LU R153, [R1+0x11c] ;  /* 0x00011c0001997983 */ /* 0x000ea80000300800 */
[----:B------:R-:W3:Y:S04]  /*ad830*/  LDL.LU R154, [R1+0x118] ;  /* 0x00011800019a7983 */ /* 0x000ee80000300800 */
[----:B------:R-:W4:Y:S04]  /*ad840*/  LDL.LU R155, [R1+0x114] ;  /* 0x00011400019b7983 */ /* 0x000f280000300800 */
[----:B------:R-:W2:Y:S04]  /*ad850*/  LDL.LU R156, [R1+0x10c] ;  /* 0x00010c00019c7983 */ /* 0x000ea80000300800 */
[----:B------:R-:W3:Y:S04]  /*ad860*/  LDL.LU R157, [R1+0x108] ;  /* 0x00010800019d7983 */ /* 0x000ee80000300800 */
[----:B------:R-:W4:Y:S04]  /*ad870*/  LDL.LU R158, [R1+0x100] ;  /* 0x00010000019e7983 */ /* 0x000f280000300800 */
[----:B------:R-:W2:Y:S04]  /*ad880*/  LDL.LU R159, [R1+0x104] ;  /* 0x00010400019f7983 */ /* 0x000ea80000300800 */
        /* <DEDUP_REMOVED lines=11> */
[----:B------:R-:W4:Y:S04]  /*ad940*/  LDL.LU R175, [R1+0xc0] ;  /* 0x0000c00001af7983 */ /* 0x000f280000300800 */
[----:B------:R-:W3:Y:S04]  /*ad950*/  LDL.LU R176, [R1+0xb8] ;  /* 0x0000b80001b07983 */ /* 0x000ee80000300800 */
[----:B------:R-:W3:Y:S04]  /*ad960*/  LDL.LU R177, [R1+0xa4] ;  /* 0x0000a40001b17983 */ /* 0x000ee80000300800 */
[----:B------:R-:W3:Y:S04]  /*ad970*/  LDL.LU R178, [R1+0xac] ;  /* 0x0000ac0001b27983 */ /* 0x000ee80000300800 */
[----:B------:R-:W2:Y:S04]  /*ad980*/  LDL.LU R184, [R1+0xa0] ;  /* 0x0000a00001b87983 */ /* 0x000ea80000300800 */
[----:B------:R-:W4:Y:S04]  /*ad990*/  LDL.LU R185, [R1+0x8c] ;  /* 0x00008c0001b97983 */ /* 0x000f280000300800 */
[----:B------:R-:W3:Y:S04]  /*ad9a0*/  LDL.LU R186, [R1+0x88] ;  /* 0x0000880001ba7983 */ /* 0x000ee80000300800 */
[----:B------:R-:W3:Y:S01]  /*ad9b0*/  LDL.LU R192, [R1+0x84] ;  /* 0x0000840001c07983 */ /* 0x000ee20000300800 */
[----:B------:R-:W-:-:S02]  /*ad9c0*/  PRMT R41, R194, 0x5410, R41 ;  /* 0x00005410c2297816 */ /* 0x000fc40000000029 */
[----:B------:R-:W-:Y:S01]  /*ad9d0*/  PRMT R45, R200, 0x5410, R45 ;  /* 0x00005410c82d7816 */ /* 0x000fe2000000002d */
[----:B------:R-:W3:Y:S01]  /*ad9e0*/  LDL.LU R193, [R1+0x80] ;  /* 0x0000800001c17983 */ /* 0x000ee20000300800 */
[----:B------:R-:W-:-:S03]  /*ad9f0*/  PRMT R43, R201, 0x5410, R43 ;  /* 0x00005410c92b7816 */ /* 0x000fc6000000002b */
[----:B------:R-:W3:Y:S04]  /*ada00*/  LDL.LU R194, [R1+0x6c] ;  /* 0x00006c0001c27983 */ /* 0x000ee80000300800 */
[----:B------:R-:W3:Y:S04]  /*ada10*/  LDL.LU R200, [R1+0x68] ;  /* 0x0000680001c87983 */ /* 0x000ee80000300800 */
[----:B------:R-:W3:Y:S01]  /*ada20*/  LDL.LU R201, [R1+0x64] ;  /* 0x0000640001c97983 */ /* 0x000ee20000300800 */
[----:B------:R-:W-:Y:S02]  /*ada30*/  LOP3.LUT R71, R71, 0xffff, RZ, 0xc0, !PT ;  /* 0x0000ffff47477812 */ /* 0x000fe400078ec0ff */
[----:B------:R-:W-:-:S02]  /*ada40*/  LOP3.LUT R72, R72, 0xffff, RZ, 0xc0, !PT ;  /* 0x0000ffff48487812 */ /* 0x000fc400078ec0ff */
[----:B------:R-:W-:Y:S02]  /*ada50*/  LOP3.LUT R73, R73, 0xffff, RZ, 0xc0, !PT ;  /* 0x0000ffff49497812 */ /* 0x000fe400078ec0ff */
[----:B------:R-:W-:Y:S02]  /*ada60*/  LOP3.LUT R74, R74, 0xffff, RZ, 0xc0, !PT ;  /* 0x0000ffff4a4a7812 */ /* 0x000fe400078ec0ff */
[--C-:B------:R-:W-:Y:S02]  /*ada70*/  PRMT R71, R71, 0x3340, R0.reuse ;  /* 0x0000334047477816 */ /* 0x100fe40000000000 */
[----:B------:R-:W-:Y:S02]  /*ada80*/  LOP3.LUT R75, R75, 0xffff, RZ, 0xc0, !PT ;  /* 0x0000ffff4b4b7812 */ /* 0x000fe400078ec0ff */
[----:B------:R-:W-:Y:S02]  /*ada90*/  PRMT R72, R72, 0x3340, R0 ;  /* 0x0000334048487816 */ /* 0x000fe40000000000 */
[----:B------:R-:W-:-:S02]  /*adaa0*/  LOP3.LUT R65, R65, 0xffff, RZ, 0xc0, !PT ;  /* 0x0000ffff41417812 */ /* 0x000fc400078ec0ff */
[--C-:B------:R-:W-:Y:S02]  /*adab0*/  PRMT R73, R73, 0x3340, R0.reuse ;  /* 0x0000334049497816 */ /* 0x100fe40000000000 */
[----:B------:R-:W-:Y:S02]  /*adac0*/  LOP3.LUT R69, R69, 0xffff, RZ, 0xc0, !PT ;  /* 0x0000ffff45457812 */ /* 0x000fe400078ec0ff */
[--C-:B------:R-:W-:Y:S02]  /*adad0*/  PRMT R74, R74, 0x3340, R0.reuse ;  /* 0x000033404a4a7816 */ /* 0x100fe40000000000 */
[----:B------:R-:W-:Y:S02]  /*adae0*/  PRMT R32, R17, 0x5410, R7 ;  /* 0x0000541011207816 */ /* 0x000fe40000000007 */
[----:B------:R-:W-:Y:S01]  /*adaf0*/  PRMT R75, R75, 0x3340, R0 ;  /* 0x000033404b4b7816 */ /* 0x000fe20000000000 */
[----:B------:R-:W3:Y:S01]  /*adb00*/  LDL.LU R17, [R1+0x5484] ;  /* 0x0054840001117983 */ /* 0x000ee20000300800 */
[----:B------:R-:W-:-:S02]  /*adb10*/  LOP3.LUT R76, R76, 0xffff, RZ, 0xc0, !PT ;  /* 0x0000ffff4c4c7812 */ /* 0x000fc400078ec0ff */
[----:B------:R-:W-:Y:S02]  /*adb20*/  PRMT R71, R216, 0x5410, R71 ;  /* 0x00005410d8477816 */ /* 0x000fe40000000047 */
[----:B------:R-:W-:Y:S01]  /*adb30*/  LOP3.LUT R77, R77, 0xffff, RZ, 0xc0, !PT ;  /* 0x0000ffff4d4d7812 */ /* 0x000fe200078ec0ff */
[----:B------:R-:W3:Y:S01]  /*adb40*/  LDL.LU R216, [R1+0x5480] ;  /* 0x0054800001d87983 */ /* 0x000ee20000300800 */
[----:B------:R-:W-:Y:S02]  /*adb50*/  PRMT R72, R3, 0x5410, R72 ;  /* 0x0000541003487816 */ /* 0x000fe40000000048 */
[--C-:B------:R-:W-:Y:S01]  /*adb60*/  PRMT R65, R65, 0x3340, R0.reuse ;  /* 0x0000334041417816 */ /* 0x100fe20000000000 */
[----:B------:R-:W3:Y:S01]  /*adb70*/  LDL.LU R3, [R1+0x547c] ;  /* 0x00547c0001037983 */ /* 0x000ee20000300800 */
[----:B------:R-:W-:Y:S02]  /*adb80*/  PRMT R73, R18, 0x5410, R73 ;  /* 0x0000541012497816 */ /* 0x000fe40000000049 */
[----:B------:R-:W-:Y:S01]  /*adb90*/  PRMT R69, R69, 0x3340, R0 ;  /* 0x0000334045457816 */ /* 0x000fe20000000000 */
[----:B------:R-:W3:Y:S01]  /*adba0*/  LDL.LU R18, [R1+0x5478] ;  /* 0x0054780001127983 */ /* 0x000ee20000300800 */
[----:B------:R-:W-:-:S02]  /*adbb0*/  PRMT R74, R13, 0x5410, R74 ;  /* 0x000054100d4a7816 */ /* 0x000fc4000000004a */
[--C-:B------:R-:W-:Y:S01]  /*adbc0*/  PRMT R76, R76, 0x3340, R0.reuse ;  /* 0x000033404c4c7816 */ /* 0x100fe20000000000 */
[----:B------:R-:W3:Y:S01]  /*adbd0*/  LDL.LU R13, [R1+0x5474] ;  /* 0x00547400010d7983 */ /* 0x000ee20000300800 */
[----:B------:R-:W-:Y:S02]  /*adbe0*/  PRMT R75, R2, 0x5410, R75 ;  /* 0x00005410024b7816 */ /* 0x000fe4000000004b */
[----:B------:R-:W-:Y:S01]  /*adbf0*/  PRMT R77, R77, 0x3340, R0 ;  /* 0x000033404d4d7816 */ /* 0x000fe20000000000 */
[----:B------:R-:W3:Y:S01]  /*adc00*/  LDL.LU R2, [R1+0x5470] ;  /* 0x0054700001027983 */ /* 0x000ee20000300800 */
[----:B------:R-:W-:Y:S02]  /*adc10*/  LOP3.LUT R81, R81, 0xffff, RZ, 0xc0, !PT ;  /* 0x0000ffff51517812 */ /* 0x000fe400078ec0ff */
[----:B------:R-:W-:Y:S02]  /*adc20*/  LOP3.LUT R142, R142, 0xffff, RZ, 0xc0, !PT ;  /* 0x0000ffff8e8e7812 */ /* 0x000fe400078ec0ff */
[----:B------:R-:W-:-:S02]  /*adc30*/  LOP3.LUT R133, R133, 0xffff, RZ, 0xc0, !PT ;  /* 0x0000ffff85857812 */ /* 0x000fc400078ec0ff */
[----:B------:R-:W-:Y:S02]  /*adc40*/  PRMT R76, R231, 0x5410, R76 ;  /* 0x00005410e74c7816 */ /* 0x000fe4000000004c */
[----:B------:R-:W-:Y:S02]  /*adc50*/  LOP3.LUT R82, R82, 0xffff, RZ, 0xc0, !PT ;  /* 0x0000ffff52527812 */ /* 0x000fe400078ec0ff */
[----:B------:R-:W-:Y:S02]  /*adc60*/  PRMT R77, R225, 0x5410, R77 ;  /* 0x00005410e14d7816 */ /* 0x000fe4000000004d */
[----:B------:R-:W-:Y:S02]  /*adc70*/  LOP3.LUT R4, R4, 0xffff, RZ, 0xc0, !PT ;  /* 0x0000ffff04047812 */ /* 0x000fe400078ec0ff */
[----:B------:R-:W-:Y:S02]  /*adc80*/  PRMT R81, R81, 0x3340, R0 ;  /* 0x0000334051517816 */ /* 0x000fe40000000000 */
        /* <DEDUP_REMOVED lines=10> */
[--C-:B------:R-:W-:Y:S02]  /*add30*/  PRMT R82, R82, 0x3340, R0.reuse ;  /* 0x0000334052527816 */ /* 0x100fe40000000000 */
[--C-:B------:R-:W-:Y:S02]  /*add40*/  PRMT R4, R4, 0x3340, R0.reuse ;  /* 0x0000334004047816 */ /* 0x100fe40000000000 */
[----:B------:R-:W-:-:S02]  /*add50*/  PRMT R83, R83, 0x3340, R0 ;  /* 0x0000334053537816 */ /* 0x000fc40000000000 */
[----:B------:R-:W-:Y:S02]  /*add60*/  PRMT R81, R220, 0x5410, R81 ;  /* 0x00005410dc517816 */ /* 0x000fe40000000051 */
[--C-:B------:R-:W-:Y:S02]  /*add70*/  PRMT R5, R5, 0x3340, R0.reuse ;  /* 0x0000334005057816 */ /* 0x100fe40000000000 */
        /* <DEDUP_REMOVED lines=8> */
[----:B------:R-:W-:Y:S02]  /*ade00*/  PRMT R82, R241, 0x5410, R82 ;  /* 0x00005410f1527816 */ /* 0x000fe40000000052 */
[----:B------:R-:W-:-:S02]  /*ade10*/  LOP3.LUT R91, R91, 0xffff, RZ, 0xc0, !PT ;  /* 0x0000ffff5b5b7812 */ /* 0x000fc400078ec0ff */
[----:B------:R-:W-:Y:S02]  /*ade20*/  PRMT R83, R237, 0x5410, R83 ;  /* 0x00005410ed537816 */ /* 0x000fe40000000053 */
[--C-:B------:R-:W-:Y:S02]  /*ade30*/  PRMT R88, R88, 0x3340, R0.reuse ;  /* 0x0000334058587816 */ /* 0x100fe40000000000 */
[--C-:B------:R-:W-:Y:S02]  /*ade40*/  PRMT R89, R89, 0x3340, R0.reuse ;  /* 0x0000334059597816 */ /* 0x100fe40000000000 */
        /* <DEDUP_REMOVED lines=10> */
[----:B--2---:R-:W-:Y:S02]  /*adef0*/  PRMT R66, R184, 0x5410, R66 ;  /* 0x00005410b8427816 */ /* 0x004fe40000000042 */
[----:B------:R-:W2:Y:S01]  /*adf00*/  LDL.LU R184, [R1+0x16c] ;  /* 0x00016c0001b87983 */ /* 0x000ea20000300800 */
[----:B----4-:R-:W-:-:S03]  /*adf10*/  PRMT R65, R185, 0x5410, R65 ;  /* 0x00005410b9417816 */ /* 0x010fc60000000041 */
[----:B------:R-:W4:Y:S01]  /*adf20*/  LDL.LU R185, [R1+0x17c] ;  /* 0x00017c0001b97983 */ /* 0x000f220000300800 */
[----:B---3--:R-:W-:-:S03]  /*adf30*/  PRMT R69, R186, 0x5410, R69 ;  /* 0x00005410ba457816 */ /* 0x008fc60000000045 */
[----:B------:R-:W3:Y:S04]  /*adf40*/  LDL.LU R186, [R1+0x1a4] ;  /* 0x0001a40001ba7983 */ /* 0x000ee80000300800 */
[----:B------:R-:W3:Y:S01]  /*adf50*/  LDL.LU R231, [R1+0x546c] ;  /* 0x00546c0001e77983 */ /* 0x000ee20000300800 */
[----:B------:R-:W-:-:S03]  /*adf60*/  PRMT R68, R192, 0x5410, R68 ;  /* 0x00005410c0447816 */ /* 0x000fc60000000044 */
[----:B------:R-:W3:Y:S01]  /*adf70*/  LDL.LU R225, [R1+0x5468] ;  /* 0x0054680001e17983 */ /* 0x000ee20000300800 */
[----:B------:R-:W-:-:S03]  /*adf80*/  IMAD.MOV.U32 R192, RZ, RZ, R215 ;  /* 0x000000ffffc07224 */ /* 0x000fc600078e00d7 */
[----:B------:R-:W3:Y:S04]  /*adf90*/  LDL.LU R228, [R1+0x5464] ;  /* 0x0054640001e47983 */ /* 0x000ee80000300800 */
[----:B------:R-:W2:Y:S04]  /*adfa0*/  LDL.LU R11, [R1+0x5460] ;  /* 0x00546000010b7983 */ /* 0x000ea80000300800 */
[----:B------:R-:W3:Y:S04]  /*adfb0*/  LDL.LU R244, [R1+0x545c] ;  /* 0x00545c0001f47983 */ /* 0x000ee80000300800 */
[----:B------:R-:W3:Y:S01]  /*adfc0*/  LDL.LU R215, [R1+0x1ec] ;  /* 0x0001ec0001d77983 */ /* 0x000ee20000300800 */
[----:B------:R-:W-:-:S03]  /*adfd0*/  PRMT R34, R194, 0x5410, R4 ;  /* 0x00005410c2227816 */ /* 0x000fc60000000004 */
[----:B------:R-:W3:Y:S01]  /*adfe0*/  LDL.LU R220, [R1+0x5458] ;  /* 0x0054580001dc7983 */ /* 0x000ee20000300800 */
[----:B------:R-:W-:-:S03]  /*adff0*/  PRMT R35, R200, 0x5410, R5 ;  /* 0x00005410c8237816 */ /* 0x000fc60000000005 */
[----:B------:R-:W3:Y:S01]  /*ae000*/  LDL.LU R240, [R1+0x5454] ;  /* 0x0054540001f07983 */ /* 0x000ee20000300800 */
[----:B------:R-:W-:-:S03]  /*ae010*/  PRMT R4, R248, 0x5410, R84 ;  /* 0x00005410f8047816 */ /* 0x000fc60000000054 */
[----:B------:R-:W3:Y:S01]  /*ae020*/  LDL.LU R234, [R1+0x5450] ;  /* 0x0054500001ea7983 */ /* 0x000ee20000300800 */
[----:B------:R-:W-:-:S03]  /*ae030*/  PRMT R33, R201, 0x5410, R6 ;  /* 0x00005410c9217816 */ /* 0x000fc60000000006 */
[----:B------:R-:W4:Y:S01]  /*ae040*/  LDL.LU R241, [R1+0x544c] ;  /* 0x00544c0001f17983 */ /* 0x000f220000300800 */
[----:B------:R-:W-:-:S03]  /*ae050*/  PRMT R5, R246, 0x5410, R85 ;  /* 0x00005410f6057816 */ /* 0x000fc60000000055 */
[----:B------:R-:W3:Y:S01]  /*ae060*/  LDL.LU R237, [R1+0x5448] ;  /* 0x0054480001ed7983 */ /* 0x000ee20000300800 */
[----:B------:R-:W-:-:S03]  /*ae070*/  PRMT R6, R9, 0x5410, R86 ;  /* 0x0000541009067816 */ /* 0x000fc60000000056 */
        /* <DEDUP_REMOVED lines=10> */
[----:B------:R-:W-:-:S02]  /*ae120*/  SHF.R.U32.HI R139, RZ, 0x8, R139 ;  /* 0x00000008ff8b7819 */ /* 0x000fc4000001168b */
[----:B------:R-:W-:Y:S02]  /*ae130*/  LOP3.LUT R70, R70, 0xffff, RZ, 0xc0, !PT ;  /* 0x0000ffff46467812 */ /* 0x000fe400078ec0ff */
[----:B------:R-:W-:Y:S02]  /*ae140*/  SHF.R.U32.HI R138, RZ, 0x8, R138 ;  /* 0x00000008ff8a7819 */ /* 0x000fe4000001168a */
[----:B------:R-:W-:Y:S02]  /*ae150*/  SHF.R.U32.HI R137, RZ, 0x8, R137 ;  /* 0x00000008ff897819 */ /* 0x000fe40000011689 */
[----:B------:R-:W-:Y:S02]  /*ae160*/  SHF.R.U32.HI R132, RZ, 0x8, R132 ;  /* 0x00000008ff847819 */ /* 0x000fe40000011684 */
[----:B------:R-:W-:Y:S02]  /*ae170*/  LOP3.LUT R139, R139, 0xffff, RZ, 0xc0, !PT ;  /* 0x0000ffff8b8b7812 */ /* 0x000fe400078ec0ff */
[----:B------:R-:W-:-:S02]  /*ae180*/  PRMT R70, R70, 0x3340, R0 ;  /* 0x0000334046467816 */ /* 0x000fc40000000000 */
[----:B------:R-:W-:Y:S02]  /*ae190*/  LOP3.LUT R138, R138, 0xffff, RZ, 0xc0, !PT ;  /* 0x0000ffff8a8a7812 */ /* 0x000fe400078ec0ff */
[----:B------:R-:W-:Y:S02]  /*ae1a0*/  LOP3.LUT R64, R64, 0xffff, RZ, 0xc0, !PT ;  /* 0x0000ffff40407812 */ /* 0x000fe400078ec0ff */
[----:B------:R-:W-:Y:S02]  /*ae1b0*/  LOP3.LUT R137, R137, 0xffff, RZ, 0xc0, !PT ;  /* 0x0000ffff89897812 */ /* 0x000fe400078ec0ff */
[----:B------:R-:W-:Y:S02]  /*ae1c0*/  LOP3.LUT R132, R132, 0xffff, RZ, 0xc0, !PT ;  /* 0x0000ffff84847812 */ /* 0x000fe400078ec0ff */
[--C-:B------:R-:W-:Y:S02]  /*ae1d0*/  PRMT R139, R139, 0x3340, R0.reuse ;  /* 0x000033408b8b7816 */ /* 0x100fe40000000000 */
[----:B------:R-:W-:-:S02]  /*ae1e0*/  PRMT R138, R138, 0x3340, R0 ;  /* 0x000033408a8a7816 */ /* 0x000fc40000000000 */
[----:B------:R-:W-:Y:S02]  /*ae1f0*/  PRMT R70, R193, 0x5410, R70 ;  /* 0x00005410c1467816 */ /* 0x000fe40000000046 */
[--C-:B------:R-:W-:Y:S01]  /*ae200*/  PRMT R64, R64, 0x3340, R0.reuse ;  /* 0x0000334040407816 */ /* 0x100fe20000000000 */
[----:B------:R-:W3:Y:S01]  /*ae210*/  LDL.LU R193, [R1+0x274] ;  /* 0x0002740001c17983 */ /* 0x000ee20000300800 */
[--C-:B------:R-:W-:Y:S02]  /*ae220*/  PRMT R137, R137, 0x3340, R0.reuse ;  /* 0x0000334089897816 */ /* 0x100fe40000000000 */
[----:B------:R-:W-:Y:S01]  /*ae230*/  PRMT R132, R132, 0x3340, R0 ;  /* 0x0000334084847816 */ /* 0x000fe20000000000 */
[----:B------:R-:W3:Y:S01]  /*ae240*/  LDL.LU R200, [R1+0x288] ;  /* 0x0002880001c87983 */ /* 0x000ee20000300800 */
[----:B------:R-:W-:-:S03]  /*ae250*/  PRMT R64, R175, 0x5410, R64 ;  /* 0x00005410af407816 */ /* 0x000fc60000000040 */
[----:B------:R-:W3:Y:S01]  /*ae260*/  LDL.LU R201, [R1+0x29c] ;  /* 0x00029c0001c97983 */ /* 0x000ee20000300800 */
[----:B--2---:R-:W-:-:S03]  /*ae270*/  PRMT R139, R11, 0x5410, R139 ;  /* 0x000054100b8b7816 */ /* 0x004fc6000000008b */
[----:B------:R-:W2:Y:S01]  /*ae280*/  LDL.LU R11, [R1+0x5420] ;  /* 0x00542000010b7983 */ /* 0x000ea20000300800 */
[----:B----4-:R-:W-:-:S03]  /*ae290*/  PRMT R138, R241, 0x5410, R138 ;  /* 0x00005410f18a7816 */ /* 0x010fc6000000008a */
[----:B------:R-:W4:Y:S01]  /*ae2a0*/  LDL.LU R241, [R1+0x541c] ;  /* 0x00541c0001f17983 */ /* 0x000f220000300800 */
[----:B---3--:R-:W-:-:S03]  /*ae2b0*/  PRMT R137, R232, 0x5410, R137 ;  /* 0x00005410e8897816 */ /* 0x008fc60000000089 */
[----:B------:R-:W3:Y:S01]  /*ae2c0*/  LDL.LU R232, [R1+0x5418] ;  /* 0x0054180001e87983 */ /* 0x000ee20000300800 */
[----:B------:R-:W-:-:S03]  /*ae2d0*/  PRMT R175, R222, 0x5410, R132 ;  /* 0x00005410deaf7816 */ /* 0x000fc60000000084 */
[----:B------:R-:W0:Y:S01]  /*ae2e0*/  LDL.LU R222, [R1+0x5414] ;  /* 0x0054140001de7983 */ /* 0x000e220000300800 */
[----:B------:R-:W-:Y:S02]  /*ae2f0*/  LOP3.LUT R51, R51, 0xffff, RZ, 0xc0, !PT ;  /* 0x0000ffff33337812 */ /* 0x000fe400078ec0ff */
[----:B------:R-:W-:Y:S02]  /*ae300*/  LOP3.LUT R49, R49, 0xffff, RZ, 0xc0, !PT ;  /* 0x0000ffff31317812 */ /* 0x000fe400078ec0ff */
[--C-:B------:R-:W-:Y:S02]  /*ae310*/  PRMT R51, R51, 0x3340, R0.reuse ;  /* 0x0000334033337816 */ /* 0x100fe40000000000 */
[----:B------:R-:W-:Y:S02]  /*ae320*/  LOP3.LUT R53, R53, 0xffff, RZ, 0xc0, !PT ;  /* 0x0000ffff35357812 */ /* 0x000fe400078ec0ff */
[----:B------:R-:W-:Y:S02]  /*ae330*/  PRMT R49, R49, 0x3340, R0 ;  /* 0x0000334031317816 */ /* 0x000fe40000000000 */
[----:B------:R-:W-:-:S02]  /*ae340*/  LOP3.LUT R52, R52, 0xffff, RZ, 0xc0, !PT ;  /* 0x0000ffff34347812 */ /* 0x000fc400078ec0ff */
[----:B------:R-:W-:Y:S02]  /*ae350*/  LOP3.LUT R58, R58, 0xffff, RZ, 0xc0, !PT ;  /* 0x0000ffff3a3a7812 */ /* 0x000fe400078ec0ff */
[----:B------:R-:W-:Y:S02]  /*ae360*/  SHF.R.U32.HI R130, RZ, 0x8, R130 ;  /* 0x00000008ff827819 */ /* 0x000fe40000011682 */
[--C-:B------:R-:W-:Y:S02]  /*ae370*/  PRMT R53, R53, 0x3340, R0.reuse ;  /* 0x0000334035357816 */ /* 0x100fe40000000000 */
[----:B------:R-:W-:Y:S02]  /*ae380*/  LOP3.LUT R56, R56, 0xffff, RZ, 0xc0, !PT ;  /* 0x0000ffff38387812 */ /* 0x000fe400078ec0ff */
[----:B------:R-:W-:Y:S02]  /*ae390*/  PRMT R51, R158, 0x5410, R51 ;  /* 0x000054109e337816 */ /* 0x000fe40000000033 */
[----:B------:R-:W-:Y:S01]  /*ae3a0*/  PRMT R52, R52, 0x3340, R0 ;  /* 0x0000334034347816 */ /* 0x000fe20000000000 */
[----:B------:R-:W2:Y:S01]  /*ae3b0*/  LDL.LU R158, [R1+0x304] ;  /* 0x00030400019e7983 */ /* 0x000ea20000300800 */
[----:B------:R-:W-:-:S02]  /*ae3c0*/  LOP3.LUT R61, R61, 0xffff, RZ, 0xc0, !PT ;  /* 0x0000ffff3d3d7812 */ /* 0x000fc400078ec0ff */
[----:B------:R-:W-:Y:S02]  /*ae3d0*/  PRMT R49, R159, 0x5410, R49 ;  /* 0x000054109f317816 */ /* 0x000fe40000000031 */
[----:B------:R-:W-:Y:S01]  /*ae3e0*/  PRMT R58, R58, 0x3340, R0 ;  /* 0x000033403a3a7816 */ /* 0x000fe20000000000 */
[----:B------:R-:W4:Y:S01]  /*ae3f0*/  LDL.LU R159, [R1+0x328] ;  /* 0x00032800019f7983 */ /* 0x000f220000300800 */
[----:B------:R-:W-:Y:S02]  /*ae400*/  LOP3.LUT R130, R130, 0xffff, RZ, 0xc0, !PT ;  /* 0x0000ffff82827812 */ /* 0x000fe400078ec0ff */
[----:B------:R-:W-:Y:S02]  /*ae410*/  PRMT R50, R160, 0x5410, R50 ;  /* 0x00005410a0327816 */ /* 0x000fe40000000032 */
[----:B------:R-:W-:Y:S01]  /*ae420*/  PRMT R57, R57, 0x3340, R0 ;  /* 0x0000334039397816 */ /* 0x000fe20000000000 */
[----:B------:R-:W3:Y:S01]  /*ae430*/  LDL.LU R160, [R1+0x348] ;  /* 0x0003480001a07983 */ /* 0x000ee20000300800 */
[----:B------:R-:W-:-:S02]  /*ae440*/  PRMT R54, R161, 0x5410, R54 ;  /* 0x00005410a1367816 */ /* 0x000fc40000000036 */
[--C-:B------:R-:W-:Y:S01]  /*ae450*/  PRMT R56, R56, 0x3340, R0.reuse ;  /* 0x0000334038387816 */ /* 0x100fe20000000000 */
[----:B------:R-:W4:Y:S01]  /*ae460*/  LDL.LU R161, [R1+0xc88] ;  /* 0x000c880001a17983 */ /* 0x000f220000300800 */
[----:B------:R-:W-:Y:S02]  /*ae470*/  PRMT R53, R162, 0x5410, R53 ;  /* 0x00005410a2357816 */ /* 0x000fe40000000035 */
[----:B------:R-:W-:Y:S01]  /*ae480*/  PRMT R61, R61, 0x3340, R0 ;  /* 0x000033403d3d7816 */ /* 0x000fe20000000000 */
[----:B------:R-:W4:Y:S01]  /*ae490*/  LDL.LU R162, [R1+0xccc] ;  /* 0x000ccc0001a27983 */ /* 0x000f220000300800 */
[----:B------:R-:W-:Y:S02]  /*ae4a0*/  PRMT R52, R163, 0x5410, R52 ;  /* 0x00005410a3347816 */ /* 0x000fe40000000034 */
[----:B------:R-:W-:Y:S01]  /*ae4b0*/  PRMT R130, R130, 0x3340, R0 ;  /* 0x0000334082827816 */ /* 0x000fe20000000000 */
[----:B------:R-:W4:Y:S01]  /*ae4c0*/  LDL.LU R163, [R1+0xcdc] ;  /* 0x000cdc0001a37983 */ /* 0x000f220000300800 */
[----:B------:R-:W-:-:S02]  /*ae4d0*/  PRMT R58, R164, 0x5410, R58 ;  /* 0x00005410a43a7816 */ /* 0x000fc4000000003a */
[----:B------:R-:W-:Y:S01]  /*ae4e0*/  PRMT R57, R165, 0x5410, R57 ;  /* 0x00005410a5397816 */ /* 0x000fe20000000039 */
[----:B------:R-:W4:Y:S01]  /*ae4f0*/  LDL.LU R164, [R1+0xce0] ;  /* 0x000ce00001a47983 */ /* 0x000f220000300800 */
[----:B------:R-:W-:Y:S02]  /*ae500*/  PRMT R56, R166, 0x5410, R56 ;  /* 0x00005410a6387816 */ /* 0x000fe40000000038 */
[----:B------:R-:W-:Y:S01]  /*ae510*/  PRMT R61, R168, 0x5410, R61 ;  /* 0x00005410a83d7816 */ /* 0x000fe2000000003d */
[----:B------:R-:W4:Y:S04]  /*ae520*/  LDL.LU R165, [R1+0xcf0] ;  /* 0x000cf00001a57983 */ /* 0x000f280000300800 */
[----:B------:R-:W4:Y:S04]  /*ae530*/  LDL.LU R166, [R1+0xd00] ;  /* 0x000d000001a67983 */ /* 0x000f280000300800 */
[----:B------:R-:W4:Y:S01]  /*ae540*/  LDL.LU R168, [R1+0x4710] ;  /* 0x0047100001a87983 */ /* 0x000f220000300800 */
[----:B0-----:R-:W-:-:S03]  /*ae550*/  PRMT R24, R222, 0x5410, R130 ;  /* 0x00005410de187816 */ /* 0x001fc60000000082 */
[----:B------:R-:W2:Y:S01]  /*ae560*/  LDL.LU R222, [R1+0x5410] ;  /* 0x0054100001de7983 */ /* 0x000ea20000300800 */
[----:B------:R-:W-:Y:S02]  /*ae570*/  LOP3.LUT R59, R59, 0xffff, RZ, 0xc0, !PT ;  /* 0x0000ffff3b3b7812 */ /* 0x000fe400078ec0ff */
[----:B------:R-:W-:Y:S02]  /*ae580*/  SHF.R.U32.HI R136, RZ, 0x8, R136 ;  /* 0x00000008ff887819 */ /* 0x000fe40000011688 */
[----:B------:R-:W-:Y:S02]  /*ae590*/  SHF.R.U32.HI R129, RZ, 0x8, R129 ;  /* 0x00000008ff817819 */ /* 0x000fe40000011681 */
[----:B------:R-:W-:Y:S02]  /*ae5a0*/  LOP3.LUT R60, R60, 0xffff, RZ, 0xc0, !PT ;  /* 0x0000ffff3c3c7812 */ /* 0x000fe400078ec0ff */
[----:B------:R-:W-:Y:S02]  /*ae5b0*/  SHF.R.U32.HI R135, RZ, 0x8, R135 ;  /* 0x00000008ff877819 */ /* 0x000fe40000011687 */
[----:B------:R-:W-:-:S02]  /*ae5c0*/  SHF.R.U32.HI R128, RZ, 0x8, R128 ;  /* 0x00000008ff807819 */ /* 0x000fc40000011680 */
[----:B------:R-:W-:Y:S02]  /*ae5d0*/  SHF.R.U32.HI R134, RZ, 0x8, R134 ;  /* 0x00000008ff867819 */ /* 0x000fe40000011686 */
[----:B------:R-:W-:Y:S02]  /*ae5e0*/  SHF.R.U32.HI R126, RZ, 0x8, R126 ;  /* 0x00000008ff7e7819 */ /* 0x000fe4000001167e */
[--C-:B------:R-:W-:Y:S02]  /*ae5f0*/  PRMT R59, R59, 0x3340, R0.reuse ;  /* 0x000033403b3b7816 */ /* 0x100fe40000000000 */
[----:B------:R-:W-:Y:S02]  /*ae600*/  LOP3.LUT R136, R136, 0xffff, RZ, 0xc0, !PT ;  /* 0x0000ffff88887812 */ /* 0x000fe400078ec0ff */
        /* <DEDUP_REMOVED lines=10> */
[----:B------:R-:W4:Y:S01]  /*ae6b0*/  LDL.LU R169, [R1+0x4778] ;  /* 0x0047780001a97983 */ /* 0x000f220000300800 */
[----:B------:R-:W-:Y:S02]  /*ae6c0*/  PRMT R128, R128, 0x3340, R0 ;  /* 0x0000334080807816 */ /* 0x000fe40000000000 */
[----:B------:R-:W-:Y:S02]  /*ae6d0*/  PRMT R60, R170, 0x5410, R60 ;  /* 0x00005410aa3c7816 */ /* 0x000fe4000000003c */
[--C-:B------:R-:W-:Y:S01]  /*ae6e0*/  PRMT R134, R134, 0x3340, R0.reuse ;  /* 0x0000334086867816 */ /* 0x100fe20000000000 */
[----:B------:R-:W4:Y:S01]  /*ae6f0*/  LDL.LU R170, [R1+0x47d0] ;  /* 0x0047d00001aa7983 */ /* 0x000f220000300800 */
[----:B------:R-:W-:-:S02]  /*ae700*/  PRMT R126, R126, 0x3340, R0 ;  /* 0x000033407e7e7816 */ /* 0x000fc40000000000 */
[----:B------:R-:W-:Y:S01]  /*ae710*/  LOP3.LUT R124, R124, 0xffff, RZ, 0xc0, !PT ;  /* 0x0000ffff7c7c7812 */ /* 0x000fe200078ec0ff */
[----:B------:R0:W-:Y:S01]  /*ae720*/  STL [R1+0x200], R24 ;  /* 0x0002001801007387 */ /* 0x0001e20000100800 */
[----:B------:R-:W-:Y:S02]  /*ae730*/  PRMT R62, R176, 0x5410, R62 ;  /* 0x00005410b03e7816 */ /* 0x000fe4000000003e */
[----:B------:R-:W-:Y:S01]  /*ae740*/  PRMT R136, R184, 0x5410, R136 ;  /* 0x00005410b8887816 */ /* 0x000fe20000000088 */
[----:B------:R-:W4:Y:S01]  /*ae750*/  LDL.LU R176, [R1+0x47d4] ;  /* 0x0047d40001b07983 */ /* 0x000f220000300800 */
[----:B------:R-:W-:Y:S02]  /*ae760*/  PRMT R25, R194, 0x5410, R129 ;  /* 0x00005410c2197816 */ /* 0x000fe40000000081 */
[----:B------:R-:W-:Y:S01]  /*ae770*/  PRMT R135, R185, 0x5410, R135 ;  /* 0x00005410b9877816 */ /* 0x000fe20000000087 */
[----:B------:R-:W4:Y:S01]  /*ae780*/  LDL.LU R184, [R1+0x4c04] ;  /* 0x004c040001b87983 */ /* 0x000f220000300800 */
[----:B------:R-:W-:-:S02]  /*ae790*/  PRMT R134, R186, 0x5410, R134 ;  /* 0x00005410ba867816 */ /* 0x000fc40000000086 */
[----:B0-----:R-:W-:Y:S01]  /*ae7a0*/  PRMT R24, R193, 0x5410, R128 ;  /* 0x00005410c1187816 */ /* 0x001fe20000000080 */
[----:B------:R-:W4:Y:S01]  /*ae7b0*/  LDL.LU R185, [R1+0x4c44] ;  /* 0x004c440001b97983 */ /* 0x000f220000300800 */
[----:B------:R-:W-:Y:S02]  /*ae7c0*/  PRMT R26, R200, 0x5410, R126 ;  /* 0x00005410c81a7816 */ /* 0x000fe4000000007e */
[----:B------:R-:W-:Y:S01]  /*ae7d0*/  PRMT R124, R124, 0x3340, R0 ;  /* 0x000033407c7c7816 */ /* 0x000fe20000000000 */
[----:B------:R-:W4:Y:S04]  /*ae7e0*/  LDL.LU R186, [R1+0x4f30] ;  /* 0x004f300001ba7983 */ /* 0x000f280000300800 */
[----:B------:R-:W4:Y:S04]  /*ae7f0*/  LDL.LU R194, [R1+0x51c4] ;  /* 0x0051c40001c27983 */ /* 0x000f280000300800 */
[----:B------:R-:W-:Y:S04]  /*ae800*/  STL [R1+0x204], R25 ;  /* 0x0002041901007387 */ /* 0x000fe80000100800 */
[----:B------:R2:W-:Y:S04]  /*ae810*/  STL [R1+0x214], R24 ;  /* 0x0002141801007387 */ /* 0x0005e80000100800 */
[----:B------:R-:W-:Y:S01]  /*ae820*/  STL [R1+0x224], R26 ;  /* 0x0002241a01007387 */ /* 0x000fe20000100800 */
[----:B--2---:R-:W-:-:S03]  /*ae830*/  PRMT R24, R222, 0x5410, R124 ;  /* 0x00005410de187816 */ /* 0x004fc6000000007c */
[----:B------:R-:W2:Y:S01]  /*ae840*/  LDL.LU R222, [R1+0x540c] ;  /* 0x00540c0001de7983 */ /* 0x000ea20000300800 */
[----:B------:R-:W-:-:S04]  /*ae850*/  SHF.R.U32.HI R125, RZ, 0x8, R125 ;  /* 0x00000008ff7d7819 */ /* 0x000fc8000001167d */
[----:B------:R-:W-:Y:S02]  /*ae860*/  LOP3.LUT R125, R125, 0xffff, RZ, 0xc0, !PT ;  /* 0x0000ffff7d7d7812 */ /* 0x000fe400078ec0ff */
[----:B------:R-:W-:Y:S02]  /*ae870*/  SHF.R.U32.HI R122, RZ, 0x8, R122 ;  /* 0x00000008ff7a7819 */ /* 0x000fe4000001167a */
[----:B------:R-:W-:Y:S02]  /*ae880*/  PRMT R125, R125, 0x3340, R0 ;  /* 0x000033407d7d7816 */ /* 0x000fe40000000000 */
[----:B------:R-:W-:Y:S02]  /*ae890*/  LOP3.LUT R67, R67, 0xffff, RZ, 0xc0, !PT ;  /* 0x0000ffff43437812 */ /* 0x000fe400078ec0ff */
[----:B------:R-:W-:Y:S02]  /*ae8a0*/  LOP3.LUT R55, R55, 0xffff, RZ, 0xc0, !PT ;  /* 0x0000ffff37377812 */ /* 0x000fe400078ec0ff */
[----:B------:R-:W-:-:S02]  /*ae8b0*/  LOP3.LUT R123, R123, 0xffff, RZ, 0xc0, !PT ;  /* 0x0000ffff7b7b7812 */ /* 0x000fc400078ec0ff */
[----:B------:R-:W-:Y:S02]  /*ae8c0*/  PRMT R25, R201, 0x5410, R125 ;  /* 0x00005410c9197816 */ /* 0x000fe4000000007d */
[----:B------:R-:W-:Y:S02]  /*ae8d0*/  LOP3.LUT R122, R122, 0xffff, RZ, 0xc0, !PT ;  /* 0x0000ffff7a7a7812 */ /* 0x000fe400078ec0ff */
[--C-:B------:R-:W-:Y:S02]  /*ae8e0*/  PRMT R67, R67, 0x3340, R0.reuse ;  /* 0x0000334043437816 */ /* 0x100fe40000000000 */
[----:B------:R-:W-:Y:S02]  /*ae8f0*/  LOP3.LUT R121, R121, 0xffff, RZ, 0xc0, !PT ;  /* 0x0000ffff79797812 */ /* 0x000fe400078ec0ff */
[--C-:B------:R-:W-:Y:S02]  /*ae900*/  PRMT R55, R55, 0x3340, R0.reuse ;  /* 0x0000334037377816 */ /* 0x100fe40000000000 */
[----:B------:R-:W-:Y:S01]  /*ae910*/  SHF.R.U32.HI R119, RZ, 0x8, R119 ;  /* 0x00000008ff777819 */ /* 0x000fe20000011677 */
[----:B------:R0:W-:Y:S01]  /*ae920*/  STL [R1+0x330], R25 ;  /* 0x0003301901007387 */ /* 0x0001e20000100800 */
[----:B------:R-:W-:-:S02]  /*ae930*/  PRMT R123, R123, 0x3340, R0 ;  /* 0x000033407b7b7816 */ /* 0x000fc40000000000 */
[--C-:B------:R-:W-:Y:S02]  /*ae940*/  PRMT R122, R122, 0x3340, R0.reuse ;  /* 0x000033407a7a7816 */ /* 0x100fe40000000000 */
[----:B------:R-:W-:Y:S02]  /*ae950*/  PRMT R63, R177, 0x5410, R63 ;  /* 0x00005410b13f7816 */ /* 0x000fe4000000003f */
[----:B------:R-:W-:Y:S01]  /*ae960*/  PRMT R121, R121, 0x3340, R0 ;  /* 0x0000334079797816 */ /* 0x000fe20000000000 */
[----:B------:R-:W2:Y:S01]  /*ae970*/  LDL.LU R177, [R1+0x51c0] ;  /* 0x0051c00001b17983 */ /* 0x000ea20000300800 */
[----:B------:R-:W-:Y:S02]  /*ae980*/  PRMT R67, R178, 0x5410, R67 ;  /* 0x00005410b2437816 */ /* 0x000fe40000000043 */
[----:B------:R-:W-:Y:S01]  /*ae990*/  LOP3.LUT R119, R119, 0xffff, RZ, 0xc0, !PT ;  /* 0x0000ffff77777812 */ /* 0x000fe200078ec0ff */
[----:B------:R-:W2:Y:S01]  /*ae9a0*/  LDL.LU R178, [R1+0x51bc] ;  /* 0x0051bc0001b27983 */ /* 0x000ea20000300800 */
[----:B------:R-:W-:Y:S01]  /*ae9b0*/  PRMT R55, R167, 0x5410, R55 ;  /* 0x00005410a7377816 */ /* 0x000fe20000000037 */
[----:B------:R-:W-:Y:S01]  /*ae9c0*/  IMAD.MOV.U32 R167, RZ, RZ, R192 ;  /* 0x000000ffffa77224 */ /* 0x000fe200078e00c0 */
[----:B0-----:R-:W-:Y:S01]  /*ae9d0*/  PRMT R25, R158, 0x5410, R123 ;  /* 0x000054109e197816 */ /* 0x001fe2000000007b */
[----:B------:R4:W-:Y:S01]  /*ae9e0*/  STL [R1+0x334], R24 ;  /* 0x0003341801007387 */ /* 0x0009e20000100800 */
[----:B---3--:R-:W-:-:S03]  /*ae9f0*/  PRMT R26, R160, 0x5410, R121 ;  /* 0x00005410a01a7816 */ /* 0x008fc60000000079 */
[----:B------:R-:W3:Y:S01]  /*aea00*/  LDL.LU R192, [R1+0x51b8] ;  /* 0x0051b80001c07983 */ /* 0x000ee20000300800 */
[----:B------:R-:W-:-:S03]  /*aea10*/  PRMT R119, R119, 0x3340, R0 ;  /* 0x0000334077777816 */ /* 0x000fc60000000000 */
[----:B------:R-:W3:Y:S01]  /*aea20*/  LDL.LU R193, [R1+0x499c] ;  /* 0x00499c0001c17983 */ /* 0x000ee20000300800 */
[----:B----4-:R-:W-:-:S03]  /*aea30*/  PRMT R24, R159, 0x5410, R122 ;  /* 0x000054109f187816 */ /* 0x010fc6000000007a */
[----:B------:R-:W4:Y:S04]  /*aea40*/  LDL.LU R200, [R1+0x4998] ;  /* 0x0049980001c87983 */ /* 0x000f280000300800 */
[----:B------:R-:W4:Y:S04]  /*aea50*/  LDL.LU R201, [R1+0x31c] ;  /* 0x00031c0001c97983 */ /* 0x000f280000300800 */
[----:B------:R-:W-:Y:S04]  /*aea60*/  STL [R1+0x338], R25 ;  /* 0x0003381901007387 */ /* 0x000fe80000100800 */
[----:B------:R2:W-:Y:S04]  /*aea70*/  STL [R1+0x344], R24 ;  /* 0x0003441801007387 */ /* 0x0005e80000100800 */
[----:B------:R0:W-:Y:S01]  /*aea80*/  STL [R1+0x348], R26 ;  /* 0x0003481a01007387 */ /* 0x0001e20000100800 */
[----:B------:R-:W-:-:S02]  /*aea90*/  LOP3.LUT R120, R120, 0xffff, RZ, 0xc0, !PT ;  /* 0x0000ffff78787812 */ /* 0x000fc400078ec0ff */
[----:B------:R-:W-:Y:S01]  /*aeaa0*/  LOP3.LUT R118, R118, 0xffff, RZ, 0xc0, !PT ;  /* 0x0000ffff76767812 */ /* 0x000fe200078ec0ff */
[----:B------:R-:W1:Y:S01]  /*aeab0*/  LDS.128 R84, [R167] ;  /* 0x00000000a7547984 */ /* 0x000e620000000c00 */
[----:B--2---:R-:W-:-:S03]  /*aeac0*/  PRMT R24, R222, 0x5410, R119 ;  /* 0x00005410de187816 */ /* 0x004fc60000000077 */
[----:B------:R-:W2:Y:S01]  /*aead0*/  LDL.LU R222, [R1+0x5408] ;  /* 0x0054080001de7983 */ /* 0x000ea20000300800 */
[----:B------:R-:W-:Y:S02]  /*aeae0*/  PRMT R120, R120, 0x3340, R0 ;  /* 0x0000334078787816 */ /* 0x000fe40000000000 */
[----:B------:R-:W-:Y:S02]  /*aeaf0*/  LOP3.LUT R117, R117, 0xffff, RZ, 0xc0, !PT ;  /* 0x0000ffff75757812 */ /* 0x000fe400078ec0ff */
[----:B------:R-:W-:Y:S02]  /*aeb00*/  SHF.R.U32.HI R116, RZ, 0x8, R116 ;  /* 0x00000008ff747819 */ /* 0x000fe40000011674 */
[----:B------:R-:W-:Y:S02]  /*aeb10*/  PRMT R25, R161, 0x5410, R120 ;  /* 0x00005410a1197816 */ /* 0x000fe40000000078 */
[--C-:B------:R-:W-:Y:S02]  /*aeb20*/  PRMT R118, R118, 0x3340, R0.reuse ;  /* 0x0000334076767816 */ /* 0x100fe40000000000 */
[----:B------:R-:W-:-:S02]  /*aeb30*/  PRMT R117, R117, 0x3340, R0 ;  /* 0x0000334075757816 */ /* 0x000fc40000000000 */
[----:B------:R-:W-:Y:S01]  /*aeb40*/  LOP3.LUT R116, R116, 0xffff, RZ, 0xc0, !PT ;  /* 0x0000ffff74747812 */ /* 0x000fe200078ec0ff */
[----:B------:R1:W-:Y:S01]  /*aeb50*/  STL [R1+0xc88], R25 ;  /* 0x000c881901007387 */ /* 0x0003e20000100800 */
[----:B------:R-:W-:Y:S02]  /*aeb60*/  LOP3.LUT R115, R115, 0xffff, RZ, 0xc0, !PT ;  /* 0x0000ffff73737812 */ /* 0x000fe400078ec0ff */
[----:B------:R-:W-:Y:S02]  /*aeb70*/  LOP3.LUT R114, R114, 0xffff, RZ, 0xc0, !PT ;  /* 0x0000ffff72727812 */ /* 0x000fe400078ec0ff */
[----:B------:R-:W-:Y:S02]  /*aeb80*/  PRMT R116, R116, 0x3340, R0 ;  /* 0x0000334074747816 */ /* 0x000fe40000000000 */
[----:B0-----:R-:W-:Y:S02]  /*aeb90*/  PRMT R26, R163, 0x5410, R117 ;  /* 0x00005410a31a7816 */ /* 0x001fe40000000075 */
[----:B-1----:R-:W-:-:S02]  /*aeba0*/  PRMT R25, R162, 0x5410, R118 ;  /* 0x00005410a2197816 */ /* 0x002fc40000000076 */
[--C-:B------:R-:W-:Y:S01]  /*aebb0*/  PRMT R115, R115, 0x3340, R0.reuse ;  /* 0x0000334073737816 */ /* 0x100fe20000000000 */
[----:B------:R0:W-:Y:S01]  /*aebc0*/  STL [R1+0xca4], R24 ;  /* 0x000ca41801007387 */ /* 0x0001e20000100800 */
[----:B------:R-:W-:Y:S02]  /*aebd0*/  PRMT R114, R114, 0x3340, R0 ;  /* 0x0000334072727816 */ /* 0x000fe40000000000 */
[----:B------:R-:W-:Y:S01]  /*aebe0*/  LOP3.LUT R112, R112, 0xffff, RZ, 0xc0, !PT ;  /* 0x0000ffff70707812 */ /* 0x000fe200078ec0ff */
[----:B------:R1:W-:Y:S04]  /*aebf0*/  STL [R1+0xcb4], R25 ;  /* 0x000cb41901007387 */ /* 0x0003e80000100800 */
[----:B------:R1:W-:Y:S01]  /*aec00*/  STL [R1+0xcb8], R26 ;  /* 0x000cb81a01007387 */ /* 0x0003e20000100800 */
[----:B0-----:R-:W-:-:S02]  /*aec10*/  PRMT R24, R164, 0x5410, R116 ;  /* 0x00005410a4187816 */ /* 0x001fc40000000074 */
[----:B------:R-:W-:Y:S02]  /*aec20*/  PRMT R112, R112, 0x3340, R0 ;  /* 0x0000334070707816 */ /* 0x000fe40000000000 */
[----:B-1----:R-:W-:Y:S01]  /*aec30*/  PRMT R25, R165, 0x5410, R115 ;  /* 0x00005410a5197816 */ /* 0x002fe20000000073 */
[----:B------:R-:W-:Y:S01]  /*aec40*/  STL [R1+0xccc], R24 ;  /* 0x000ccc1801007387 */ /* 0x000fe20000100800 */
[----:B------:R-:W-:-:S03]  /*aec50*/  PRMT R26, R166, 0x5410, R114 ;  /* 0x00005410a61a7816 */ /* 0x000fc60000000072 */
[----:B------:R2:W-:Y:S04]  /*aec60*/  STL [R1+0xcdc], R25 ;  /* 0x000cdc1901007387 */ /* 0x0005e80000100800 */
[----:B------:R0:W-:Y:S01]  /*aec70*/  STL [R1+0xce0], R26 ;  /* 0x000ce01a01007387 */ /* 0x0001e20000100800 */
        /* <DEDUP_REMOVED lines=11> */
[----:B---3--:R-:W-:Y:S02]  /*aed30*/  PRMT R7, R7, 0x5210, R192 ;  /* 0x0000521007077816 */ /* 0x008fe400000000c0 */
[----:B------:R-:W-:Y:S02]  /*aed40*/  LOP3.LUT R29, R193, 0xffff, RZ, 0xc0, !PT ;  /* 0x0000ffffc11d7812 */ /* 0x000fe400078ec0ff */
[----:B----4-:R-:W-:Y:S02]  /*aed50*/  LOP3.LUT R30, R200, 0xffff, RZ, 0xc0, !PT ;  /* 0x0000ffffc81e7812 */ /* 0x010fe400078ec0ff */
[----:B------:R-:W-:Y:S01]  /*aed60*/  LOP3.LUT R31, R201, 0xffff, RZ, 0xc0, !PT ;  /* 0x0000ffffc91f7812 */ /* 0x000fe200078ec0ff */
[----:B------:R-:W-:Y:S01]  /*aed70*/  BAR.SYNC.DEFER_BLOCKING 0x0 ;  /* 0x0000000000007b1d */ /* 0x000fe20000010000 */
[----:B--2---:R-:W-:-:S05]  /*aed80*/  PRMT R25, R222, 0x5410, R112 ;  /* 0x00005410de197816 */ /* 0x004fca0000000070 */
[----:B------:R-:W2:Y:S01]  /*aed90*/  LDL.LU R222, [R1+0x5404] ;  /* 0x0054040001de7983 */ /* 0x000ea20000300800 */
[--C-:B------:R-:W-:Y:S02]  /*aeda0*/  PRMT R113, R113, 0x3340, R0.reuse ;  /* 0x0000334071717816 */ /* 0x100fe40000000000 */
[--C-:B------:R-:W-:Y:S02]  /*aedb0*/  PRMT R111, R111, 0x3340, R0.reuse ;  /* 0x000033406f6f7816 */ /* 0x100fe40000000000 */
[----:B------:R-:W-:Y:S02]  /*aedc0*/  PRMT R24, R168, 0x5410, R113 ;  /* 0x00005410a8187816 */ /* 0x000fe40000000071 */
[----:B------:R-:W-:-:S03]  /*aedd0*/  PRMT R110, R110, 0x3340, R0 ;  /* 0x000033406e6e7816 */ /* 0x000fc60000000000 */
[----:B------:R1:W-:Y:S01]  /*aede0*/  STL [R1+0xcf0], R24 ;  /* 0x000cf01801007387 */ /* 0x0003e20000100800 */
[----:B------:R-:W-:Y:S02]  /*aedf0*/  PRMT R92, R92, 0x3340, R0 ;  /* 0x000033405c5c7816 */ /* 0x000fe40000000000 */
[----:B0-----:R-:W-:Y:S02]  /*aee00*/  PRMT R26, R170, 0x5410, R110 ;  /* 0x00005410aa1a7816 */ /* 0x001fe4000000006e */
[--C-:B------:R-:W-:Y:S01]  /*aee10*/  PRMT R93, R93, 0x3340, R0.reuse ;  /* 0x000033405d5d7816 */ /* 0x100fe20000000000 */
[----:B------:R0:W-:Y:S01]  /*aee20*/  STL [R1+0xd00], R25 ;  /* 0x000d001901007387 */ /* 0x0001e20000100800 */
[--C-:B------:R-:W-:Y:S02]  /*aee30*/  PRMT R94, R94, 0x3340, R0.reuse ;  /* 0x000033405e5e7816 */ /* 0x100fe40000000000 */
[----:B-1----:R-:W-:Y:S02]  /*aee40*/  PRMT R24, R169, 0x5410, R111 ;  /* 0x00005410a9187816 */ /* 0x002fe4000000006f */
[----:B------:R-:W-:-:S03]  /*aee50*/  PRMT R96, R96, 0x3340, R0 ;  /* 0x0000334060607816 */ /* 0x000fc60000000000 */
[----:B------:R1:W-:Y:S01]  /*aee60*/  STL [R1+0xd04], R24 ;  /* 0x000d041801007387 */ /* 0x0003e20000100800 */
[----:B0-----:R-:W-:-:S03]  /*aee70*/  PRMT R25, R176, 0x5410, R92 ;  /* 0x00005410b0197816 */ /* 0x001fc6000000005c */
[----:B------:R0:W-:Y:S01]  /*aee80*/  STL [R1+0xd18], R26 ;  /* 0x000d181a01007387 */ /* 0x0001e20000100800 */
[----:B-1----:R-:W-:-:S03]  /*aee90*/  PRMT R24, R184, 0x5410, R93 ;  /* 0x00005410b8187816 */ /* 0x002fc6000000005d */
[----:B------:R-:W-:Y:S01]  /*aeea0*/  STL [R1+0xd28], R25 ;  /* 0x000d281901007387 */ /* 0x000fe20000100800 */
[----:B0-----:R-:W-:-:S03]  /*aeeb0*/  PRMT R26, R185, 0x5410, R94 ;  /* 0x00005410b91a7816 */ /* 0x001fc6000000005e */
[----:B------:R2:W-:Y:S04]  /*aeec0*/  STL [R1+0xd2c], R24 ;  /* 0x000d2c1801007387 */ /* 0x0005e80000100800 */
[----:B------:R-:W-:Y:S01]  /*aeed0*/  STL [R1+0xd3c], R26 ;  /* 0x000d3c1a01007387 */ /* 0x000fe20000100800 */
[----:B--2---:R-:W-:-:S03]  /*aeee0*/  PRMT R24, R222, 0x5410, R96 ;  /* 0x00005410de187816 */ /* 0x004fc60000000060 */
[----:B------:R-:W2:Y:S01]  /*aeef0*/  LDL.LU R222, [R1+0x5400] ;  /* 0x0054000001de7983 */ /* 0x000ea20000300800 */
[----:B------:R-:W-:-:S04]  /*aef00*/  PRMT R95, R95, 0x3340, R0 ;  /* 0x000033405f5f7816 */ /* 0x000fc80000000000 */
[----:B------:R-:W-:-:S05]  /*aef10*/  PRMT R25, R186, 0x5410, R95 ;  /* 0x00005410ba197816 */ /* 0x000fca000000005f */
[----:B------:R-:W-:Y:S04]  /*aef20*/  STL [R1+0xd4c], R25 ;  /* 0x000d4c1901007387 */ /* 0x000fe80000100800 */
[----:B------:R-:W3:Y:S04]  /*aef30*/  LDL.LU R184, [R1+0x49b8] ;  /* 0x0049b80001b87983 */ /* 0x000ee80000300800 */
[----:B------:R0:W-:Y:S04]  /*aef40*/  STL [R1+0xd54], R24 ;  /* 0x000d541801007387 */ /* 0x0001e80000100800 */
[----:B------:R-:W4:Y:S04]  /*aef50*/  LDL.LU R185, [R1+0x49b0] ;  /* 0x0049b00001b97983 */ /* 0x000f280000300800 */
[----:B------:R-:W4:Y:S04]  /*aef60*/  LDL.LU R186, [R1+0x324] ;  /* 0x0003240001ba7983 */ /* 0x000f280000300800 */
[----:B------:R-:W4:Y:S01]  /*aef70*/  LDL.LU R194, [R1+0x320] ;  /* 0x0003200001c27983 */ /* 0x000f220000300800 */
[----:B--2---:R-:W-:-:S03]  /*aef80*/  LOP3.LUT R36, R222, 0xffff, RZ, 0xc0, !PT ;  /* 0x0000ffffde247812 */ /* 0x004fc600078ec0ff */
[----:B------:R-:W2:Y:S01]  /*aef90*/  LDL.LU R222, [R1+0x53fc] ;  /* 0x0053fc0001de7983 */ /* 0x000ea20000300800 */
[----:B0-----:R-:W-:Y:S02]  /*aefa0*/  PRMT R24, R21, 0x4210, R29 ;  /* 0x0000421015187816 */ /* 0x001fe4000000001d */
[----:B------:R-:W-:Y:S01]  /*aefb0*/  PRMT R25, R223, 0x4210, R30 ;  /* 0x00004210df197816 */ /* 0x000fe2000000001e */
[----:B------:R-:W4:Y:S01]  /*aefc0*/  LDL.LU R21, [R1+0x53f8] ;  /* 0x0053f80001157983 */ /* 0x000f220000300800 */
[----:B------:R-:W-:Y:S02]  /*aefd0*/  PRMT R26, R243, 0x4210, R31 ;  /* 0x00004210f31a7816 */ /* 0x000fe4000000001f */
[----:B------:R-:W-:Y:S01]  /*aefe0*/  PRMT R27, R22, 0x4210, R36 ;  /* 0x00004210161b7816 */ /* 0x000fe20000000024 */
[----:B------:R-:W4:Y:S04]  /*aeff0*/  LDL.LU R223, [R1+0x53f4] ;  /* 0x0053f40001df7983 */ /* 0x000f280000300800 */
[----:B------:R-:W4:Y:S04]  /*af000*/  LDL.LU R243, [R1+0x53f0] ;  /* 0x0053f00001f37983 */ /* 0x000f280000300800 */
[----:B------:R-:W4:Y:S04]  /*af010*/  LDL.LU R22, [R1+0x53ec] ;  /* 0x0053ec0001167983 */ /* 0x000f280000300800 */
[----:B------:R-:W-:Y:S04]  /*af020*/  STL.64 [R1+0x40], R84 ;  /* 0x0000405401007387 */ /* 0x000fe80000100a00 */
[----:B------:R-:W-:Y:S04]  /*af030*/  STL.64 [R1+0x48], R86 ;  /* 0x0000485601007387 */ /* 0x000fe80000100a00 */
[----:B------:R-:W4:Y:S04]  /*af040*/  LDL.LU R192, [R1+0x49c0] ;  /* 0x0049c00001c07983 */ /* 0x000f280000300800 */
[----:B------:R-:W4:Y:S04]  /*af050*/  LDL.LU R193, [R1+0x49bc] ;  /* 0x0049bc0001c17983 */ /* 0x000f280000300800 */
[----:B--2---:R-:W-:Y:S01]  /*af060*/  STSM.16.M88.4 [R222], R4 ;  /* 0x00000004de007844 */ /* 0x004fe20000000200 */
[----:B------:R-:W-:Y:S06]  /*af070*/  BAR.SYNC.DEFER_BLOCKING 0x0 ;  /* 0x0000000000007b1d */ /* 0x000fec0000010000 */
[----:B------:R-:W0:Y:S02]  /*af080*/  LDS.128 R4, [R167] ;  /* 0x00000000a7047984 */ /* 0x000e240000000c00 */
[----:B------:R-:W-:Y:S06]  /*af090*/  BAR.SYNC.DEFER_BLOCKING 0x0 ;  /* 0x0000000000007b1d */ /* 0x000fec0000010000 */
[----:B0-----:R0:W-:Y:S04]  /*af0a0*/  STL.64 [R1+0x30], R4 ;  /* 0x0000300401007387 */ /* 0x0011e80000100a00 */
[----:B------:R1:W-:Y:S04]  /*af0b0*/  STL.64 [R1+0x38], R6 ;  /* 0x0000380601007387 */ /* 0x0003e80000100a00 */
[----:B------:R-:W2:Y:S04]  /*af0c0*/  LDL.LU R200, [R1+0x4818] ;  /* 0x0048180001c87983 */ /* 0x000ea80000300800 */
[----:B------:R-:W2:Y:S04]  /*af0d0*/  LDL.LU R201, [R1+0x32c] ;  /* 0x00032c0001c97983 */ /* 0x000ea80000300800 */
[----:B------:R4:W-:Y:S01]  /*af0e0*/  STSM.16.M88.4 [R222], R24 ;  /* 0x00000018de007844 */ /* 0x0009e20000000200 */
[----:B------:R-:W-:Y:S01]  /*af0f0*/  BAR.SYNC.DEFER_BLOCKING 0x0 ;  /* 0x0000000000007b1d */ /* 0x000fe20000010000 */
[----:B0-----:R-:W-:-:S02]  /*af100*/  PRMT R4, R133, 0x5210, R29 ;  /* 0x0000521085047816 */ /* 0x001fc4000000001d */
[----:B------:R-:W-:-:S03]  /*af110*/  PRMT R5, R83, 0x5210, R30 ;  /* 0x0000521053057816 */ /* 0x000fc6000000001e */
[----:B------:R-:W0:Y:S01]  /*af120*/  LDS.128 R84, [R167] ;  /* 0x00000000a7547984 */ /* 0x000e220000000c00 */
[----:B-1----:R-:W-:Y:S02]  /*af130*/  PRMT R6, R82, 0x5210, R31 ;  /* 0x0000521052067816 */ /* 0x002fe4000000001f */
[----:B------:R-:W-:Y:S01]  /*af140*/  PRMT R7, R88, 0x5210, R36 ;  /* 0x0000521058077816 */ /* 0x000fe20000000024 */
[----:B------:R-:W-:Y:S06]  /*af150*/  BAR.SYNC.DEFER_BLOCKING 0x0 ;  /* 0x0000000000007b1d */ /* 0x000fec0000010000 */
[----:B------:R-:W-:Y:S02]  /*af160*/  STSM.16.M88.4 [R222], R4 ;  /* 0x00000004de007844 */ /* 0x000fe40000000200 */
[----:B------:R-:W-:Y:S06]  /*af170*/  BAR.SYNC.DEFER_BLOCKING 0x0 ;  /* 0x0000000000007b1d */ /* 0x000fec0000010000 */
[----:B------:R-:W1:Y:S01]  /*af180*/  LDS.128 R4, [R167] ;  /* 0x00000000a7047984 */ /* 0x000e620000000c00 */
[----:B---3--:R-:W-:-:S02]  /*af190*/  LOP3.LUT R29, R184, 0xffff, RZ, 0xc0, !PT ;  /* 0x0000ffffb81d7812 */ /* 0x008fc400078ec0ff */
[----:B----4-:R-:W-:Y:S02]  /*af1a0*/  LOP3.LUT R30, R185, 0xffff, RZ, 0xc0, !PT ;  /* 0x0000ffffb91e7812 */ /* 0x010fe400078ec0ff */
[----:B------:R-:W-:Y:S02]  /*af1b0*/  LOP3.LUT R31, R186, 0xffff, RZ, 0xc0, !PT ;  /* 0x0000ffffba1f7812 */ /* 0x000fe400078ec0ff */
[----:B------:R-:W-:Y:S02]  /*af1c0*/  LOP3.LUT R36, R194, 0xffff, RZ, 0xc0, !PT ;  /* 0x0000ffffc2247812 */ /* 0x000fe400078ec0ff */
[----:B------:R-:W-:Y:S02]  /*af1d0*/  PRMT R24, R14, 0x4210, R29 ;  /* 0x000042100e187816 */ /* 0x000fe4000000001d */
[----:B------:R-:W3:Y:S01]  /*af1e0*/  LDL.LU R14, [R1+0x53e8] ;  /* 0x0053e800010e7983 */ /* 0x000ee20000300800 */
[----:B------:R-:W-:Y:S02]  /*af1f0*/  PRMT R25, R247, 0x4210, R30 ;  /* 0x00004210f7197816 */ /* 0x000fe4000000001e */
[----:B------:R-:W-:Y:S01]  /*af200*/  PRMT R26, R229, 0x4210, R31 ;  /* 0x00004210e51a7816 */ /* 0x000fe2000000001f */
[----:B------:R-:W4:Y:S01]  /*af210*/  LDL.LU R247, [R1+0x53e4] ;  /* 0x0053e40001f77983 */ /* 0x000f220000300800 */
[----:B------:R-:W-:-:S03]  /*af220*/  PRMT R27, R19, 0x4210, R36 ;  /* 0x00004210131b7816 */ /* 0x000fc60000000024 */
[----:B------:R-:W3:Y:S04]  /*af230*/  LDL.LU R229, [R1+0x53e0] ;  /* 0x0053e00001e57983 */ /* 0x000ee80000300800 */
[----:B------:R-:W3:Y:S04]  /*af240*/  LDL.LU R19, [R1+0x53dc] ;  /* 0x0053dc0001137983 */ /* 0x000ee80000300800 */
[----:B0-----:R-:W-:Y:S04]  /*af250*/  STL.64 [R1+0x20], R84 ;  /* 0x0000205401007387 */ /* 0x001fe80000100a00 */
[----:B------:R-:W-:Y:S04]  /*af260*/  STL.64 [R1+0x28], R86 ;  /* 0x0000285601007387 */ /* 0x000fe80000100a00 */
[----:B------:R-:W4:Y:S04]  /*af270*/  LDL.LU R184, [R1+0x49d4] ;  /* 0x0049d40001b87983 */ /* 0x000f280000300800 */
[----:B------:R-:W3:Y:S04]  /*af280*/  LDL.LU R185, [R1+0x49d0] ;  /* 0x0049d00001b97983 */ /* 0x000ee80000300800 */
[----:B-1----:R-:W-:Y:S04]  /*af290*/  STL.64 [R1+0x10], R4 ;  /* 0x0000100401007387 */ /* 0x002fe80000100a00 */
[----:B------:R-:W-:Y:S04]  /*af2a0*/  STL.64 [R1+0x18], R6 ;  /* 0x0000180601007387 */ /* 0x000fe80000100a00 */
[----:B------:R-:W3:Y:S04]  /*af2b0*/  LDL.LU R186, [R1+0x4860] ;  /* 0x0048600001ba7983 */ /* 0x000ee80000300800 */
[----:B------:R-:W3:Y:S01]  /*af2c0*/  LDL.LU R194, [R1+0x4830] ;  /* 0x0048300001c27983 */ /* 0x000ee20000300800 */
[----:B------:R-:W-:Y:S06]  /*af2d0*/  BAR.SYNC.DEFER_BLOCKING 0x0 ;  /* 0x0000000000007b1d */ /* 0x000fec0000010000 */
[----:B------:R0:W-:Y:S02]  /*af2e0*/  STSM.16.M88.4 [R222], R24 ;  /* 0x00000018de007844 */ /* 0x0001e40000000200 */
[----:B------:R-:W-:Y:S06]  /*af2f0*/  BAR.SYNC.DEFER_BLOCKING 0x0 ;  /* 0x0000000000007b1d */ /* 0x000fec0000010000 */
[----:B------:R-:W1:Y:S01]  /*af300*/  LDS.128 R4, [R167] ;  /* 0x00000000a7047984 */ /* 0x000e620000000c00 */
[----:B0-----:R-:W-:-:S02]  /*af310*/  PRMT R24, R80, 0x5210, R29 ;  /* 0x0000521050187816 */ /* 0x001fc4000000001d */
[----:B------:R-:W-:Y:S02]  /*af320*/  PRMT R25, R28, 0x5210, R30 ;  /* 0x000052101c197816 */ /* 0x000fe4000000001e */
[----:B------:R-:W-:Y:S02]  /*af330*/  PRMT R26, R81, 0x5210, R31 ;  /* 0x00005210511a7816 */ /* 0x000fe4000000001f */
[----:B------:R-:W-:Y:S01]  /*af340*/  PRMT R27, R89, 0x5210, R36 ;  /* 0x00005210591b7816 */ /* 0x000fe20000000024 */
[----:B------:R-:W-:Y:S01]  /*af350*/  BAR.SYNC.DEFER_BLOCKING 0x0 ;  /* 0x0000000000007b1d */ /* 0x000fe20000010000 */
[----:B------:R-:W-:Y:S02]  /*af360*/  LOP3.LUT R36, R192, 0xffff, RZ, 0xc0, !PT ;  /* 0x0000ffffc0247812 */ /* 0x000fe400078ec0ff */
[----:B------:R-:W-:Y:S02]  /*af370*/  LOP3.LUT R37, R193, 0xffff, RZ, 0xc0, !PT ;  /* 0x0000ffffc1257812 */ /* 0x000fe400078ec0ff */
[----:B------:R-:W-:-:S02]  /*af380*/  PRMT R28, R12, 0x4210, R36 ;  /* 0x000042100c1c7816 */ /* 0x000fc40000000024 */
[----:B------:R-:W-:Y:S01]  /*af390*/  PRMT R29, R226, 0x4210, R37 ;  /* 0x00004210e21d7816 */ /* 0x000fe20000000025 */
[----:B------:R-:W3:Y:S04]  /*af3a0*/  LDL.LU R12, [R1+0x53d8] ;  /* 0x0053d800010c7983 */ /* 0x000ee80000300800 */
[----:B------:R-:W3:Y:S04]  /*af3b0*/  LDL.LU R226, [R1+0x53d4] ;  /* 0x0053d40001e27983 */ /* 0x000ee80000300800 */
[----:B------:R0:W-:Y:S01]  /*af3c0*/  STSM.16.M88.4 [R222], R24 ;  /* 0x00000018de007844 */ /* 0x0001e20000000200 */
[----:B--2---:R-:W-:-:S02]  /*af3d0*/  LOP3.LUT R38, R200, 0xffff, RZ, 0xc0, !PT ;  /* 0x0000ffffc8267812 */ /* 0x004fc400078ec0ff */
[----:B------:R-:W-:Y:S02]  /*af3e0*/  LOP3.LUT R39, R201, 0xffff, RZ, 0xc0, !PT ;  /* 0x0000ffffc9277812 */ /* 0x000fe400078ec0ff */
[----:B------:R-:W-:Y:S02]  /*af3f0*/  PRMT R30, R251, 0x4210, R38 ;  /* 0x00004210fb1e7816 */ /* 0x000fe40000000026 */
[----:B------:R-:W2:Y:S01]  /*af400*/  LDL.LU R251, [R1+0x53d0] ;  /* 0x0053d00001fb7983 */ /* 0x000ea20000300800 */
[----:B------:R-:W-:Y:S01]  /*af410*/  PRMT R31, R245, 0x4210, R39 ;  /* 0x00004210f51f7816 */ /* 0x000fe20000000027 */
[----:B------:R-:W-:Y:S06]  /*af420*/  BAR.SYNC.DEFER_BLOCKING 0x0 ;  /* 0x0000000000007b1d */ /* 0x000fec0000010000 */
[----:B------:R-:W2:Y:S04]  /*af430*/  LDL.LU R245, [R1+0x53cc] ;  /* 0x0053cc0001f57983 */ /* 0x000ea80000300800 */
[----:B------:R-:W2:Y:S04]  /*af440*/  LDL.LU R192, [R1+0x49e0] ;  /* 0x0049e00001c07983 */ /* 0x000ea80000300800 */
[----:B------:R-:W2:Y:S04]  /*af450*/  LDL.LU R193, [R1+0x49dc] ;  /* 0x0049dc0001c17983 */ /* 0x000ea80000300800 */
[----:B-1----:R-:W-:Y:S04]  /*af460*/  STL.64 [R1], R4 ;  /* 0x0000000401007387 */ /* 0x002fe80000100a00 */
[----:B------:R-:W-:Y:S04]  /*af470*/  STL.64 [R1+0x8], R6 ;  /* 0x0000080601007387 */ /* 0x000fe80000100a00 */
[----:B------:R-:W-:Y:S01]  /*af480*/  LDS.128 R4, [R167] ;  /* 0x00000000a7047984 */ /* 0x000fe20000000c00 */
[----:B------:R-:W-:Y:S06]  /*af490*/  BAR.SYNC.DEFER_BLOCKING 0x0 ;  /* 0x0000000000007b1d */ /* 0x000fec0000010000 */
[----:B------:R-:W2:Y:S04]  /*af4a0*/  LDL.LU R200, [R1+0x4874] ;  /* 0x0048740001c87983 */ /* 0x000ea80000300800 */
[----:B------:R-:W2:Y:S04]  /*af4b0*/  LDL.LU R201, [R1+0x4864] ;  /* 0x0048640001c97983 */ /* 0x000ea80000300800 */
[----:B------:R1:W-:Y:S01]  /*af4c0*/  STSM.16.M88.4 [R222], R28 ;  /* 0x0000001cde007844 */ /* 0x0003e20000000200 */
[----:B0-----:R-:W-:-:S02]  /*af4d0*/  PRMT R24, R76, 0x5210, R36 ;  /* 0x000052104c187816 */ /* 0x001fc40000000024 */
[----:B------:R-:W-:Y:S02]  /*af4e0*/  PRMT R25, R77, 0x5210, R37 ;  /* 0x000052104d197816 */ /* 0x000fe40000000025 */
[----:B------:R-:W-:Y:S02]  /*af4f0*/  PRMT R26, R78, 0x5210, R38 ;  /* 0x000052104e1a7816 */ /* 0x000fe40000000026 */
[----:B------:R-:W-:Y:S01]  /*af500*/  PRMT R27, R79, 0x5210, R39 ;  /* 0x000052104f1b7816 */ /* 0x000fe20000000027 */
[----:B------:R-:W-:Y:S06]  /*af510*/  BAR.SYNC.DEFER_BLOCKING 0x0 ;  /* 0x0000000000007b1d */ /* 0x000fec0000010000 */
[----:B------:R-:W0:Y:S02]  /*af520*/  LDS.128 R76, [R167] ;  /* 0x00000000a74c7984 */ /* 0x000e240000000c00 */
[----:B------:R-:W-:Y:S06]  /*af530*/  BAR.SYNC.DEFER_BLOCKING 0x0 ;  /* 0x0000000000007b1d */ /* 0x000fec0000010000 */
[----:B------:R-:W-:Y:S02]  /*af540*/  STSM.16.M88.4 [R222], R24 ;  /* 0x00000018de007844 */ /* 0x000fe40000000200 */
[----:B------:R-:W-:Y:S06]  /*af550*/  BAR.SYNC.DEFER_BLOCKING 0x0 ;  /* 0x0000000000007b1d */ /* 0x000fec0000010000 */
[----:B------:R-:W0:Y:S01]  /*af560*/  LDS.128 R24, [R167] ;  /* 0x00000000a7187984 */ /* 0x000e220000000c00 */
[----:B----4-:R-:W-:-:S02]  /*af570*/  LOP3.LUT R36, R184, 0xffff, RZ, 0xc0, !PT ;  /* 0x0000ffffb8247812 */ /* 0x010fc400078ec0ff */
[----:B---3--:R-:W-:Y:S02]  /*af580*/  LOP3.LUT R37, R185, 0xffff, RZ, 0xc0, !PT ;  /* 0x0000ffffb9257812 */ /* 0x008fe400078ec0ff */
[----:B------:R-:W-:Y:S02]  /*af590*/  LOP3.LUT R38, R186, 0xffff, RZ, 0xc0, !PT ;  /* 0x0000ffffba267812 */ /* 0x000fe400078ec0ff */
[----:B------:R-:W-:Y:S02]  /*af5a0*/  LOP3.LUT R39, R194, 0xffff, RZ, 0xc0, !PT ;  /* 0x0000ffffc2277812 */ /* 0x000fe400078ec0ff */
[----:B-1----:R-:W-:Y:S02]  /*af5b0*/  PRMT R28, R10, 0x4210, R36 ;  /* 0x000042100a1c7816 */ /* 0x002fe40000000024 */
        /* <DEDUP_REMOVED lines=11> */
[----:B------:R0:W-:Y:S04]  /*af670*/  STL.64 [R1+0x70], R24 ;  /* 0x0000701801007387 */ /* 0x0001e80000100a00 */
[----:B------:R1:W-:Y:S04]  /*af680*/  STL.64 [R1+0x78], R26 ;  /* 0x0000781a01007387 */ /* 0x0003e80000100a00 */
[----:B------:R-:W3:Y:S04]  /*af690*/  LDL.LU R186, [R1+0x48a0] ;  /* 0x0048a00001ba7983 */ /* 0x000ee80000300800 */
[----:B------:R-:W3:Y:S01]  /*af6a0*/  LDL.LU R194, [R1+0x489c] ;  /* 0x00489c0001c27983 */ /* 0x000ee20000300800 */
[----:B------:R-:W-:Y:S06]  /*af6b0*/  BAR.SYNC.DEFER_BLOCKING 0x0 ;  /* 0x0000000000007b1d */ /* 0x000fec0000010000 */
[----:B------:R2:W-:Y:S02]  /*af6c0*/  STSM.16.M88.4 [R222], R28 ;  /* 0x0000001cde007844 */ /* 0x0005e40000000200 */
        /* <DEDUP_REMOVED lines=10> */
[----:B--2---:R-:W-:-:S02]  /*af770*/  LOP3.LUT R36, R192, 0xffff, RZ, 0xc0, !PT ;  /* 0x0000ffffc0247812 */ /* 0x004fc400078ec0ff */
[----:B------:R-:W-:Y:S02]  /*af780*/  LOP3.LUT R37, R193, 0xffff, RZ, 0xc0, !PT ;  /* 0x0000ffffc1257812 */ /* 0x000fe400078ec0ff */
[----:B------:R-:W-:Y:S02]  /*af790*/  PRMT R28, R249, 0x4210, R36 ;  /* 0x00004210f91c7816 */ /* 0x000fe40000000024 */
[----:B------:R-:W2:Y:S01]  /*af7a0*/  LDL.LU R249, [R1+0x53b8] ;  /* 0x0053b80001f97983 */ /* 0x000ea20000300800 */
[----:B------:R-:W-:-:S03]  /*af7b0*/  PRMT R29, R15, 0x4210, R37 ;  /* 0x000042100f1d7816 */ /* 0x000fc60000000025 */
[----:B------:R-:W2:Y:S01]  /*af7c0*/  LDL.LU R15, [R1+0x53b4] ;  /* 0x0053b400010f7983 */ /* 0x000ea20000300800 */
[----:B------:R-:W-:Y:S02]  /*af7d0*/  LOP3.LUT R38, R200, 0xffff, RZ, 0xc0, !PT ;  /* 0x0000ffffc8267812 */ /* 0x000fe400078ec0ff */
[----:B------:R-:W-:Y:S02]  /*af7e0*/  LOP3.LUT R39, R201, 0xffff, RZ, 0xc0, !PT ;  /* 0x0000ffffc9277812 */ /* 0x000fe400078ec0ff */
[----:B------:R-:W-:Y:S02]  /*af7f0*/  PRMT R30, R235, 0x4210, R38 ;  /* 0x00004210eb1e7816 */ /* 0x000fe40000000026 */
[----:B------:R-:W2:Y:S01]  /*af800*/  LDL.LU R235, [R1+0x53b0] ;  /* 0x0053b00001eb7983 */ /* 0x000ea20000300800 */
[----:B------:R-:W-:Y:S01]  /*af810*/  PRMT R31, R16, 0x4210, R39 ;  /* 0x00004210101f7816 */ /* 0x000fe20000000027 */
[----:B------:R-:W-:Y:S06]  /*af820*/  BAR.SYNC.DEFER_BLOCKING 0x0 ;  /* 0x0000000000007b1d */ /* 0x000fec0000010000 */
[----:B------:R-:W2:Y:S04]  /*af830*/  LDL.LU R16, [R1+0x53ac] ;  /* 0x0053ac0001107983 */ /* 0x000ea80000300800 */
[----:B0-----:R-:W-:Y:S04]  /*af840*/  STL.64 [R1+0x60], R76 ;  /* 0x0000604c01007387 */ /* 0x001fe80000100a00 */
[----:B------:R-:W-:Y:S04]  /*af850*/  STL.64 [R1+0x68], R78 ;  /* 0x0000684e01007387 */ /* 0x000fe80000100a00 */
[----:B------:R-:W2:Y:S04]  /*af860*/  LDL.LU R192, [R1+0x4a14] ;  /* 0x004a140001c07983 */ /* 0x000ea80000300800 */
[----:B------:R-:W2:Y:S04]  /*af870*/  LDL.LU R193, [R1+0x4a10] ;  /* 0x004a100001c17983 */ /* 0x000ea80000300800 */
[----:B------:R-:W-:Y:S04]  /*af880*/  STSM.16.M88.4 [R222], R28 ;  /* 0x0000001cde007844 */ /* 0x000fe80000000200 */
[----:B-1----:R0:W-:Y:S04]  /*af890*/  STL.64 [R1+0x50], R24 ;  /* 0x0000501801007387 */ /* 0x0021e80000100a00 */
[----:B------:R1:W-:Y:S04]  /*af8a0*/  STL.64 [R1+0x58], R26 ;  /* 0x0000581a01007387 */ /* 0x0003e80000100a00 */
[----:B------:R-:W2:Y:S04]  /*af8b0*/  LDL.LU R200, [R1+0x48d8] ;  /* 0x0048d80001c87983 */ /* 0x000ea80000300800 */
[----:B------:R-:W2:Y:S01]  /*af8c0*/  LDL.LU R201, [R1+0x48a8] ;  /* 0x0048a80001c97983 */ /* 0x000ea20000300800 */
[----:B0-----:R-:W-:Y:S01]  /*af8d0*/  PRMT R25, R72, 0x5210, R37 ;  /* 0x0000521048197816 */ /* 0x001fe20000000025 */
[----:B------:R-:W-:Y:S01]  /*af8e0*/  BAR.SYNC.DEFER_BLOCKING 0x0 ;  /* 0x0000000000007b1d */ /* 0x000fe20000010000 */
[----:B------:R-:W-:-:S02]  /*af8f0*/  PRMT R24, R32, 0x5210, R36 ;  /* 0x0000521020187816 */ /* 0x000fc40000000024 */
[----:B-1----:R-:W-:-:S03]  /*af900*/  PRMT R26, R71, 0x5210, R38 ;  /* 0x00005210471a7816 */ /* 0x002fc60000000026 */
[----:B------:R-:W0:Y:S01]  /*af910*/  LDS.128 R72, [R167] ;  /* 0x00000000a7487984 */ /* 0x000e220000000c00 */
[----:B------:R-:W-:Y:S01]  /*af920*/  PRMT R27, R91, 0x5210, R39 ;  /* 0x000052105b1b7816 */ /* 0x000fe20000000027 */
[----:B------:R-:W-:Y:S06]  /*af930*/  BAR.SYNC.DEFER_BLOCKING 0x0 ;  /* 0x0000000000007b1d */ /* 0x000fec0000010000 */
[----:B------:R-:W-:Y:S02]  /*af940*/  STSM.16.M88.4 [R222], R24 ;  /* 0x00000018de007844 */ /* 0x000fe40000000200 */
[----:B------:R-:W-:Y:S06]  /*af950*/  BAR.SYNC.DEFER_BLOCKING 0x0 ;  /* 0x0000000000007b1d */ /* 0x000fec0000010000 */
[----:B------:R-:W1:Y:S01]  /*af960*/  LDS.128 R24, [R167] ;  /* 0x00000000a7187984 */ /* 0x000e620000000c00 */
[----:B----4-:R-:W-:-:S02]  /*af970*/  LOP3.LUT R32, R184, 0xffff, RZ, 0xc0, !PT ;  /* 0x0000ffffb8207812 */ /* 0x010fc400078ec0ff */
[----:B---3--:R-:W-:Y:S02]  /*af980*/  LOP3.LUT R36, R185, 0xffff, RZ, 0xc0, !PT ;  /* 0x0000ffffb9247812 */ /* 0x008fe400078ec0ff */
[----:B------:R-:W-:Y:S02]  /*af990*/  PRMT R28, R18, 0x4210, R32 ;  /* 0x00004210121c7816 */ /* 0x000fe40000000020 */
[----:B------:R-:W3:Y:S01]  /*af9a0*/  LDL.LU R18, [R1+0x53a8] ;  /* 0x0053a80001127983 */ /* 0x000ee20000300800 */
[----:B------:R-:W-:-:S03]  /*af9b0*/  PRMT R29, R17, 0x4210, R36 ;  /* 0x00004210111d7816 */ /* 0x000fc60000000024 */
[----:B------:R-:W4:Y:S01]  /*af9c0*/  LDL.LU R17, [R1+0x53a4] ;  /* 0x0053a40001117983 */ /* 0x000f220000300800 */
[----:B------:R-:W-:Y:S02]  /*af9d0*/  LOP3.LUT R37, R186, 0xffff, RZ, 0xc0, !PT ;  /* 0x0000ffffba257812 */ /* 0x000fe400078ec0ff */
[----:B------:R-:W-:Y:S02]  /*af9e0*/  LOP3.LUT R38, R194, 0xffff, RZ, 0xc0, !PT ;  /* 0x0000ffffc2267812 */ /* 0x000fe400078ec0ff */
[----:B------:R-:W-:Y:S02]  /*af9f0*/  PRMT R30, R216, 0x4210, R37 ;  /* 0x00004210d81e7816 */ /* 0x000fe40000000025 */
[----:B------:R-:W3:Y:S01]  /*afa00*/  LDL.LU R216, [R1+0x53a0] ;  /* 0x0053a00001d87983 */ /* 0x000ee20000300800 */
[----:B------:R-:W-:-:S03]  /*afa10*/  PRMT R31, R218, 0x4210, R38 ;  /* 0x00004210da1f7816 */ /* 0x000fc60000000026 */
[----:B------:R-:W4:Y:S04]  /*afa20*/  LDL.LU R218, [R1+0x539c] ;  /* 0x00539c0001da7983 */ /* 0x000f280000300800 */
[----:B0-----:R-:W-:Y:S04]  /*afa30*/  STL.64 [R1+0xd0], R72 ;  /* 0x0000d04801007387 */ /* 0x001fe80000100a00 */
[----:B------:R-:W-:Y:S04]  /*afa40*/  STL.64 [R1+0xd8], R74 ;  /* 0x0000d84a01007387 */ /* 0x000fe80000100a00 */
[----:B------:R-:W3:Y:S04]  /*afa50*/  LDL.LU R184, [R1+0x4a28] ;  /* 0x004a280001b87983 */ /* 0x000ee80000300800 */
[----:B------:R-:W4:Y:S04]  /*afa60*/  LDL.LU R185, [R1+0x4a24] ;  /* 0x004a240001b97983 */ /* 0x000f280000300800 */
[----:B-1----:R0:W-:Y:S04]  /*afa70*/  STL.64 [R1+0xc0], R24 ;  /* 0x0000c01801007387 */ /* 0x0021e80000100a00 */
[----:B------:R1:W-:Y:S04]  /*afa80*/  STL.64 [R1+0xc8], R26 ;  /* 0x0000c81a01007387 */ /* 0x0003e80000100a00 */
[----:B------:R-:W4:Y:S04]  /*afa90*/  LDL.LU R186, [R1+0x48e8] ;  /* 0x0048e80001ba7983 */ /* 0x000f280000300800 */
[----:B------:R-:W4:Y:S01]  /*afaa0*/  LDL.LU R194, [R1+0x48e4] ;  /* 0x0048e40001c27983 */ /* 0x000f220000300800 */
[----:B------:R-:W-:Y:S06]  /*afab0*/  BAR.SYNC.DEFER_BLOCKING 0x0 ;  /* 0x0000000000007b1d */ /* 0x000fec0000010000 */
[----:B------:R2:W-:Y:S01]  /*afac0*/  STSM.16.M88.4 [R222], R28 ;  /* 0x0000001cde007844 */ /* 0x0005e20000000200 */
[----:B0-----:R-:W-:-:S02]  /*afad0*/  PRMT R25, R33, 0x5210, R36 ;  /* 0x0000521021197816 */ /* 0x001fc40000000024 */
[----:B-1----:R-:W-:Y:S02]  /*afae0*/  PRMT R26, R35, 0x5210, R37 ;  /* 0x00005210231a7816 */ /* 0x002fe40000000025 */
[----:B------:R-:W-:Y:S01]  /*afaf0*/  PRMT R27, R140, 0x5210, R38 ;  /* 0x000052108c1b7816 */ /* 0x000fe20000000026 */
[----:B------:R-:W-:Y:S01]  /*afb00*/  BAR.SYNC.DEFER_BLOCKING 0x0 ;  /* 0x0000000000007b1d */ /* 0x000fe20000010000 */
[----:B------:R-:W-:-:S05]  /*afb10*/  PRMT R24, R34, 0x5210, R32 ;  /* 0x0000521022187816 */ /* 0x000fca0000000020 */
[----:B------:R-:W0:Y:S02]  /*afb20*/  LDS.128 R36, [R167] ;  /* 0x00000000a7247984 */ /* 0x000e240000000c00 */
        /* <DEDUP_REMOVED lines=22> */
[----:B-1----:R0:W-:Y:S01]  /*afc90*/  STL.64 [R1+0xa0], R24 ;  /* 0x0000a01801007387 */ /* 0x0021e20000100a00 */
[----:B------:R-:W-:Y:S06]  /*afca0*/  BAR.SYNC.DEFER_BLOCKING 0x0 ;  /* 0x0000000000007b1d */ /* 0x000fec0000010000 */
[----:B------:R1:W-:Y:S04]  /*afcb0*/  STL.64 [R1+0xa8], R26 ;  /* 0x0000a81a01007387 */ /* 0x0003e80000100a00 */
[----:B------:R-:W2:Y:S04]  /*afcc0*/  LDL.LU R200, [R1+0x48f8] ;  /* 0x0048f80001c87983 */ /* 0x000ea80000300800 */
[----:B------:R-:W2:Y:S04]  /*afcd0*/  LDL.LU R201, [R1+0x48ec] ;  /* 0x0048ec0001c97983 */ /* 0x000ea80000300800 */
[----:B------:R-:W4:Y:S01]  /*afce0*/  LDS.128 R36, [R167] ;  /* 0x00000000a7247984 */ /* 0x000f220000000c00 */
[----:B0-----:R-:W-:-:S02]  /*afcf0*/  PRMT R24, R65, 0x5210, R32 ;  /* 0x0000521041187816 */ /* 0x001fc40000000020 */
[----:B------:R-:W-:Y:S02]  /*afd00*/  PRMT R25, R68, 0x5210, R33 ;  /* 0x0000521044197816 */ /* 0x000fe40000000021 */
[----:B-1----:R-:W-:Y:S02]  /*afd10*/  PRMT R26, R69, 0x5210, R34 ;  /* 0x00005210451a7816 */ /* 0x002fe40000000022 */
[----:B------:R-:W-:Y:S01]  /*afd20*/  PRMT R27, R70, 0x5210, R35 ;  /* 0x00005210461b7816 */ /* 0x000fe20000000023 */
[----:B------:R-:W-:Y:S06]  /*afd30*/  BAR.SYNC.DEFER_BLOCKING 0x0 ;  /* 0x0000000000007b1d */ /* 0x000fec0000010000 */
[----:B------:R-:W-:Y:S02]  /*afd40*/  STSM.16.M88.4 [R222], R24 ;  /* 0x00000018de007844 */ /* 0x000fe40000000200 */
[----:B------:R-:W-:Y:S06]  /*afd50*/  BAR.SYNC.DEFER_BLOCKING 0x0 ;  /* 0x0000000000007b1d */ /* 0x000fec0000010000 */
[----:B------:R-:W0:Y:S01]  /*afd60*/  LDS.128 R24, [R167] ;  /* 0x00000000a7187984 */ /* 0x000e220000000c00 */
[----:B---3--:R-:W-:-:S02]  /*afd70*/  LOP3.LUT R32, R184, 0xffff, RZ, 0xc0, !PT ;  /* 0x0000ffffb8207812 */ /* 0x008fc400078ec0ff */
[----:B----4-:R-:W-:Y:S02]  /*afd80*/  LOP3.LUT R33, R185, 0xffff, RZ, 0xc0, !PT ;  /* 0x0000ffffb9217812 */ /* 0x010fe400078ec0ff */
[----:B------:R-:W-:Y:S02]  /*afd90*/  PRMT R28, R234, 0x4210, R32 ;  /* 0x00004210ea1c7816 */ /* 0x000fe40000000020 */
[----:B------:R-:W3:Y:S01]  /*afda0*/  LDL.LU R234, [R1+0x5388] ;  /* 0x0053880001ea7983 */ /* 0x000ee20000300800 */
[----:B------:R-:W-:Y:S02]  /*afdb0*/  PRMT R29, R237, 0x4210, R33 ;  /* 0x00004210ed1d7816 */ /* 0x000fe40000000021 */
[----:B------:R-:W-:Y:S01]  /*afdc0*/  LOP3.LUT R34, R186, 0xffff, RZ, 0xc0, !PT ;  /* 0x0000ffffba227812 */ /* 0x000fe200078ec0ff */
[----:B------:R-:W4:Y:S01]  /*afdd0*/  LDL.LU R237, [R1+0x5384] ;  /* 0x0053840001ed7983 */ /* 0x000f220000300800 */
[----:B------:R-:W-:Y:S02]  /*afde0*/  LOP3.LUT R35, R194, 0xffff, RZ, 0xc0, !PT ;  /* 0x0000ffffc2237812 */ /* 0x000fe400078ec0ff */
[----:B------:R-:W-:-:S02]  /*afdf0*/  PRMT R30, R240, 0x4210, R34 ;  /* 0x00004210f01e7816 */ /* 0x000fc40000000022 */
[----:B------:R-:W3:Y:S01]  /*afe00*/  LDL.LU R240, [R1+0x5380] ;  /* 0x0053800001f07983 */ /* 0x000ee20000300800 */
[----:B------:R-:W-:-:S03]  /*afe10*/  PRMT R31, R244, 0x4210, R35 ;  /* 0x00004210f41f7816 */ /* 0x000fc60000000023 */
[----:B------:R-:W4:Y:S04]  /*afe20*/  LDL.LU R244, [R1+0x537c] ;  /* 0x00537c0001f47983 */ /* 0x000f280000300800 */
[----:B------:R-:W-:Y:S04]  /*afe30*/  STL.64 [R1+0x130], R36 ;  /* 0x0001302401007387 */ /* 0x000fe80000100a00 */
[----:B------:R-:W-:Y:S04]  /*afe40*/  STL.64 [R1+0x138], R38 ;  /* 0x0001382601007387 */ /* 0x000fe80000100a00 */
[----:B------:R-:W3:Y:S04]  /*afe50*/  LDL.LU R184, [R1+0x4a5c] ;  /* 0x004a5c0001b87983 */ /* 0x000ee80000300800 */
[----:B------:R-:W4:Y:S04]  /*afe60*/  LDL.LU R185, [R1+0x4a54] ;  /* 0x004a540001b97983 */ /* 0x000f280000300800 */
[----:B0-----:R0:W-:Y:S04]  /*afe70*/  STL.64 [R1+0x120], R24 ;  /* 0x0001201801007387 */ /* 0x0011e80000100a00 */
[----:B------:R1:W-:Y:S04]  /*afe80*/  STL.64 [R1+0x128], R26 ;  /* 0x0001281a01007387 */ /* 0x0003e80000100a00 */
[----:B------:R-:W4:Y:S04]  /*afe90*/  LDL.LU R186, [R1+0x4910] ;  /* 0x0049100001ba7983 */ /* 0x000f280000300800 */
[----:B------:R-:W4:Y:S01]  /*afea0*/  LDL.LU R194, [R1+0x490c] ;  /* 0x00490c0001c27983 */ /* 0x000f220000300800 */
        /* <DEDUP_REMOVED lines=15> */
[----:B------:R-:W-:Y:S01]  /*affa0*/  PRMT R29, R246, 0x4210, R33 ;  /* 0x00004210f61d7816 */ /* 0x000fe20000000021 */
[----:B------:R-:W2:Y:S04]  /*affb0*/  LDL.LU R242, [R1+0x5378] ;  /* 0x0053780001f27983 */ /* 0x000ea80000300800 */
[----:B------:R-:W2:Y:S01]  /*affc0*/  LDL.LU R246, [R1+0x5374] ;  /* 0x0053740001f67983 */ /* 0x000ea20000300800 */
[----:B------:R-:W-:-:S02]  /*affd0*/  LOP3.LUT R34, R200, 0xffff, RZ, 0xc0, !PT ;  /* 0x0000ffffc8227812 */ /* 0x000fc400078ec0ff */
[----:B------:R-:W-:Y:S02]  /*affe0*/  LOP3.LUT R35, R201, 0xffff, RZ, 0xc0, !PT ;  /* 0x0000ffffc9237812 */ /* 0x000fe400078ec0ff */
[----:B------:R-:W-:Y:S02]  /*afff0*/  PRMT R30, R9, 0x4210, R34 ;  /* 0x00004210091e7816 */ /* 0x000fe40000000022 */
[----:B------:R-:W-:Y:S01]  /*b0000*/  PRMT R31, R248, 0x4210, R35 ;  /* 0x00004210f81f7816 */ /* 0x000fe20000000023 */
[----:B------:R-:W-:Y:S06]  /*b0010*/  BAR.SYNC.DEFER_BLOCKING 0x0 ;  /* 0x0000000000007b1d */ /* 0x000fec0000010000 */
[----:B------:R-:W2:Y:S04]  /*b0020*/  LDL.LU R9, [R1+0x5370] ;  /* 0x0053700001097983 */ /* 0x000ea80000300800 */
[----:B------:R-:W2:Y:S04]  /*b0030*/  LDL.LU R248, [R1+0x536c] ;  /* 0x00536c0001f87983 */ /* 0x000ea80000300800 */
[----:B------:R-:W-:Y:S04]  /*b0040*/  STSM.16.M88.4 [R222], R28 ;  /* 0x0000001cde007844 */ /* 0x000fe80000000200 */
[----:B0-----:R-:W-:Y:S04]  /*b0050*/  STL.64 [R1+0x110], R36 ;  /* 0x0001102401007387 */ /* 0x001fe80000100a00 */
[----:B------:R-:W-:Y:S01]  /*b0060*/  STL.64 [R1+0x118], R38 ;  /* 0x0001182601007387 */ /* 0x000fe20000100a00 */
[----:B------:R-:W-:Y:S06]  /*b0070*/  BAR.SYNC.DEFER_BLOCKING 0x0 ;  /* 0x0000000000007b1d */ /* 0x000fec0000010000 */
[----:B------:R-:W2:Y:S04]  /*b0080*/  LDL.LU R192, [R1+0x4a78] ;  /* 0x004a780001c07983 */ /* 0x000ea80000300800 */
[----:B------:R-:W2:Y:S04]  /*b0090*/  LDL.LU R193, [R1+0x4a70] ;  /* 0x004a700001c17983 */ /* 0x000ea80000300800 */
[----:B-1----:R0:W-:Y:S04]  /*b00a0*/  STL.64 [R1+0x100], R24 ;  /* 0x0001001801007387 */ /* 0x0021e80000100a00 */
[----:B------:R-:W1:Y:S04]  /*b00b0*/  LDS.128 R36, [R167] ;  /* 0x00000000a7247984 */ /* 0x000e680000000c00 */
[----:B------:R0:W-:Y:S04]  /*b00c0*/  STL.64 [R1+0x108], R26 ;  /* 0x0001081a01007387 */ /* 0x0001e80000100a00 */
[----:B------:R-:W2:Y:S04]  /*b00d0*/  LDL.LU R200, [R1+0x492c] ;  /* 0x00492c0001c87983 */ /* 0x000ea80000300800 */
[----:B------:R-:W2:Y:S01]  /*b00e0*/  LDL.LU R201, [R1+0x4924] ;  /* 0x0049240001c97983 */ /* 0x000ea20000300800 */
[----:B0-----:R-:W-:-:S02]  /*b00f0*/  PRMT R24, R60, 0x5210, R32 ;  /* 0x000052103c187816 */ /* 0x001fc40000000020 */
[----:B------:R-:W-:Y:S02]  /*b0100*/  PRMT R25, R62, 0x5210, R33 ;  /* 0x000052103e197816 */ /* 0x000fe40000000021 */
[----:B------:R-:W-:Y:S02]  /*b0110*/  PRMT R26, R64, 0x5210, R34 ;  /* 0x00005210401a7816 */ /* 0x000fe40000000022 */
[----:B------:R-:W-:Y:S01]  /*b0120*/  PRMT R27, R138, 0x5210, R35 ;  /* 0x000052108a1b7816 */ /* 0x000fe20000000023 */
[----:B------:R-:W-:Y:S06]  /*b0130*/  BAR.SYNC.DEFER_BLOCKING 0x0 ;  /* 0x0000000000007b1d */ /* 0x000fec0000010000 */
[----:B------:R-:W-:Y:S02]  /*b0140*/  STSM.16.M88.4 [R222], R24 ;  /* 0x00000018de007844 */ /* 0x000fe40000000200 */
[----:B------:R-:W-:Y:S06]  /*b0150*/  BAR.SYNC.DEFER_BLOCKING 0x0 ;  /* 0x0000000000007b1d */ /* 0x000fec0000010000 */
[----:B------:R-:W0:Y:S01]  /*b0160*/  LDS.128 R24, [R167] ;  /* 0x00000000a7187984 */ /* 0x000e220000000c00 */
        /* <DEDUP_REMOVED lines=12> */
[----:B-1----:R-:W-:Y:S04]  /*b0230*/  STL.64 [R1+0xf0], R36 ;  /* 0x0000f02401007387 */ /* 0x002fe80000100a00 */
[----:B------:R-:W-:Y:S04]  /*b0240*/  STL.64 [R1+0xf8], R38 ;  /* 0x0000f82601007387 */ /* 0x000fe80000100a00 */
[----:B------:R-:W4:Y:S04]  /*b0250*/  LDL.LU R184, [R1+0x4a8c] ;  /* 0x004a8c0001b87983 */ /* 0x000f280000300800 */
[----:B------:R-:W3:Y:S04]  /*b0260*/  LDL.LU R185, [R1+0x4a88] ;  /* 0x004a880001b97983 */ /* 0x000ee80000300800 */
[----:B0-----:R0:W-:Y:S04]  /*b0270*/  STL.64 [R1+0xe0], R24 ;  /* 0x0000e01801007387 */ /* 0x0011e80000100a00 */
        /* <DEDUP_REMOVED lines=25> */
[----:B------:R-:W-:-:S03]  /*b0410*/  PRMT R31, R241, 0x4210, R35 ;  /* 0x00004210f11f7816 */ /* 0x000fc60000000023 */
[----:B------:R-:W2:Y:S04]  /*b0420*/  LDL.LU R241, [R1+0x534c] ;  /* 0x00534c0001f17983 */ /* 0x000ea80000300800 */
[----:B0-----:R-:W-:Y:S04]  /*b0430*/  STL.64 [R1+0x170], R36 ;  /* 0x0001702401007387 */ /* 0x001fe80000100a00 */
[----:B------:R-:W-:Y:S04]  /*b0440*/  STL.64 [R1+0x178], R38 ;  /* 0x0001782601007387 */ /* 0x000fe80000100a00 */
[----:B------:R-:W2:Y:S04]  /*b0450*/  LDL.LU R193, [R1+0x4aac] ;  /* 0x004aac0001c17983 */ /* 0x000ea80000300800 */
[----:B------:R-:W2:Y:S04]  /*b0460*/  LDL.LU R200, [R1+0x4aa4] ;  /* 0x004aa40001c87983 */ /* 0x000ea80000300800 */
[----:B-1----:R0:W-:Y:S04]  /*b0470*/  STL.64 [R1+0x160], R24 ;  /* 0x0001601801007387 */ /* 0x0021e80000100a00 */
[----:B------:R1:W-:Y:S04]  /*b0480*/  STL.64 [R1+0x168], R26 ;  /* 0x0001681a01007387 */ /* 0x0003e80000100a00 */
[----:B------:R-:W2:Y:S04]  /*b0490*/  LDL.LU R201, [R1+0x495c] ;  /* 0x00495c0001c97983 */ /* 0x000ea80000300800 */
[----:B------:R-:W2:Y:S01]  /*b04a0*/  LDL.LU R192, [R1+0x4958] ;  /* 0x0049580001c07983 */ /* 0x000ea20000300800 */
[----:B------:R-:W-:Y:S01]  /*b04b0*/  BAR.SYNC.DEFER_BLOCKING 0x0 ;  /* 0x0000000000007b1d */ /* 0x000fe20000010000 */
[----:B0-----:R-:W-:-:S02]  /*b04c0*/  PRMT R24, R52, 0x5210, R32 ;  /* 0x0000521034187816 */ /* 0x001fc40000000020 */
[----:B------:R-:W-:Y:S02]  /*b04d0*/  PRMT R25, R58, 0x5210, R33 ;  /* 0x000052103a197816 */ /* 0x000fe40000000021 */
[----:B-1----:R-:W-:Y:S02]  /*b04e0*/  PRMT R26, R57, 0x5210, R34 ;  /* 0x00005210391a7816 */ /* 0x002fe40000000022 */
[----:B------:R-:W-:Y:S01]  /*b04f0*/  PRMT R27, R56, 0x5210, R35 ;  /* 0x00005210381b7816 */ /* 0x000fe20000000023 */
[----:B------:R0:W-:Y:S01]  /*b0500*/  STSM.16.M88.4 [R222], R28 ;  /* 0x0000001cde007844 */ /* 0x0001e20000000200 */
[----:B------:R-:W-:Y:S01]  /*b0510*/  BAR.SYNC.DEFER_BLOCKING 0x0 ;  /* 0x0000000000007b1d */ /* 0x000fe20000010000 */
[----:B----4-:R-:W-:-:S05]  /*b0520*/  LOP3.LUT R32, R184, 0xffff, RZ, 0xc0, !PT ;  /* 0x0000ffffb8207812 */ /* 0x010fca00078ec0ff */
[----:B------:R-:W1:Y:S01]  /*b0530*/  LDS.128 R36, [R167] ;  /* 0x00000000a7247984 */ /* 0x000e620000000c00 */
[----:B---3--:R-:W-:Y:S01]  /*b0540*/  LOP3.LUT R33, R185, 0xffff, RZ, 0xc0, !PT ;  /* 0x0000ffffb9217812 */ /* 0x008fe200078ec0ff */
[----:B------:R-:W-:Y:S01]  /*b0550*/  BAR.SYNC.DEFER_BLOCKING 0x0 ;  /* 0x0000000000007b1d */ /* 0x000fe20000010000 */
[----:B0-----:R-:W-:Y:S02]  /*b0560*/  PRMT R28, R247, 0x4210, R32 ;  /* 0x00004210f71c7816 */ /* 0x001fe40000000020 */
[----:B------:R-:W-:-:S03]  /*b0570*/  PRMT R29, R14, 0x4210, R33 ;  /* 0x000042100e1d7816 */ /* 0x000fc60000000021 */
[----:B------:R-:W3:Y:S01]  /*b0580*/  LDL.LU R247, [R1+0x5348] ;  /* 0x0053480001f77983 */ /* 0x000ee20000300800 */
[----:B------:R-:W-:-:S03]  /*b0590*/  LOP3.LUT R34, R186, 0xffff, RZ, 0xc0, !PT ;  /* 0x0000ffffba227812 */ /* 0x000fc600078ec0ff */
[----:B------:R-:W4:Y:S01]  /*b05a0*/  LDL.LU R14, [R1+0x5344] ;  /* 0x00534400010e7983 */ /* 0x000f220000300800 */
[----:B------:R-:W-:Y:S02]  /*b05b0*/  LOP3.LUT R35, R194, 0xffff, RZ, 0xc0, !PT ;  /* 0x0000ffffc2237812 */ /* 0x000fe400078ec0ff */
[----:B------:R-:W-:Y:S02]  /*b05c0*/  PRMT R30, R22, 0x4210, R34 ;  /* 0x00004210161e7816 */ /* 0x000fe40000000022 */
[----:B------:R-:W3:Y:S01]  /*b05d0*/  LDL.LU R22, [R1+0x5340] ;  /* 0x0053400001167983 */ /* 0x000ee20000300800 */
[----:B------:R-:W-:-:S03]  /*b05e0*/  PRMT R31, R243, 0x4210, R35 ;  /* 0x00004210f31f7816 */ /* 0x000fc60000000023 */
[----:B------:R-:W4:Y:S04]  /*b05f0*/  LDL.LU R243, [R1+0x533c] ;  /* 0x00533c0001f37983 */ /* 0x000f280000300800 */
[----:B------:R-:W3:Y:S04]  /*b0600*/  LDL.LU R194, [R1+0x4ac0] ;  /* 0x004ac00001c27983 */ /* 0x000ee80000300800 */
[----:B------:R-:W-:Y:S01]  /*b0610*/  STSM.16.M88.4 [R222], R24 ;  /* 0x00000018de007844 */ /* 0x000fe20000000200 */
[----:B------:R-:W-:Y:S06]  /*b0620*/  BAR.SYNC.DEFER_BLOCKING 0x0 ;  /* 0x0000000000007b1d */ /* 0x000fec0000010000 */
[----:B------:R-:W0:Y:S02]  /*b0630*/  LDS.128 R24, [R167] ;  /* 0x00000000a7187984 */ /* 0x000e240000000c00 */
[----:B------:R-:W-:Y:S06]  /*b0640*/  BAR.SYNC.DEFER_BLOCKING 0x0 ;  /* 0x0000000000007b1d */ /* 0x000fec0000010000 */
[----:B------:R-:W-:Y:S04]  /*b0650*/  STSM.16.M88.4 [R222], R28 ;  /* 0x0000001cde007844 */ /* 0x000fe80000000200 */
[----:B-1----:R-:W-:Y:S04]  /*b0660*/  STL.64 [R1+0x150], R36 ;  /* 0x0001502401007387 */ /* 0x002fe80000100a00 */
[----:B------:R-:W-:Y:S01]  /*b0670*/  STL.64 [R1+0x158], R38 ;  /* 0x0001582601007387 */ /* 0x000fe20000100a00 */
[----:B------:R-:W-:Y:S06]  /*b0680*/  BAR.SYNC.DEFER_BLOCKING 0x0 ;  /* 0x0000000000007b1d */ /* 0x000fec0000010000 */
[----:B------:R-:W1:Y:S04]  /*b0690*/  LDS.128 R36, [R167] ;  /* 0x00000000a7247984 */ /* 0x000e680000000c00 */
[----:B0-----:R0:W-:Y:S04]  /*b06a0*/  STL.64 [R1+0x140], R24 ;  /* 0x0001401801007387 */ /* 0x0011e80000100a00 */
[----:B------:R1:W-:Y:S01]  /*b06b0*/  STL.64 [R1+0x148], R26 ;  /* 0x0001481a01007387 */ /* 0x0003e20000100a00 */
        /* <DEDUP_REMOVED lines=8> */
[----:B--2---:R-:W-:-:S03]  /*b0740*/  LOP3.LUT R32, R193, 0xffff, RZ, 0xc0, !PT ;  /* 0x0000ffffc1207812 */ /* 0x004fc600078ec0ff */
[----:B------:R-:W2:Y:S01]  /*b0750*/  LDL.LU R193, [R1+0x4ac8] ;  /* 0x004ac80001c17983 */ /* 0x000ea20000300800 */
[----:B------:R-:W-:-:S03]  /*b0760*/  LOP3.LUT R33, R200, 0xffff, RZ, 0xc0, !PT ;  /* 0x0000ffffc8217812 */ /* 0x000fc600078ec0ff */
[----:B------:R-:W4:Y:S01]  /*b0770*/  LDL.LU R200, [R1+0x497c] ;  /* 0x00497c0001c87983 */ /* 0x000f220000300800 */
[----:B------:R-:W-:Y:S02]  /*b0780*/  PRMT R28, R226, 0x4210, R32 ;  /* 0x00004210e21c7816 */ /* 0x000fe40000000020 */
[----:B------:R-:W-:Y:S02]  /*b0790*/  PRMT R29, R12, 0x4210, R33 ;  /* 0x000042100c1d7816 */ /* 0x000fe40000000021 */
[----:B------:R-:W-:Y:S02]  /*b07a0*/  LOP3.LUT R34, R201, 0xffff, RZ, 0xc0, !PT ;  /* 0x0000ffffc9227812 */ /* 0x000fe400078ec0ff */
[----:B------:R-:W4:Y:S01]  /*b07b0*/  LDL.LU R201, [R1+0x4978] ;  /* 0x0049780001c97983 */ /* 0x000f220000300800 */
[----:B------:R-:W-:Y:S02]  /*b07c0*/  LOP3.LUT R35, R192, 0xffff, RZ, 0xc0, !PT ;  /* 0x0000ffffc0237812 */ /* 0x000fe400078ec0ff */
[----:B------:R-:W-:Y:S01]  /*b07d0*/  PRMT R30, R19, 0x4210, R34 ;  /* 0x00004210131e7816 */ /* 0x000fe20000000022 */
[----:B------:R-:W4:Y:S01]  /*b07e0*/  LDL.LU R226, [R1+0x5338] ;  /* 0x0053380001e27983 */ /* 0x000f220000300800 */
[----:B------:R-:W-:Y:S01]  /*b07f0*/  PRMT R31, R229, 0x4210, R35 ;  /* 0x00004210e51f7816 */ /* 0x000fe20000000023 */
[----:B------:R-:W-:Y:S01]  /*b0800*/  BAR.SYNC.DEFER_BLOCKING 0x0 ;  /* 0x0000000000007b1d */ /* 0x000fe20000010000 */
[----:B------:R-:W-:-:S05]  /*b0810*/  PRMT R47, R157, 0x5410, R47 ;  /* 0x000054109d2f7816 */ /* 0x000fca000000002f */
[----:B------:R-:W4:Y:S04]  /*b0820*/  LDL.LU R12, [R1+0x5334] ;  /* 0x00533400010c7983 */ /* 0x000f280000300800 */
[----:B------:R-:W4:Y:S04]  /*b0830*/  LDL.LU R19, [R1+0x5330] ;  /* 0x0053300001137983 */ /* 0x000f280000300800 */
[----:B------:R-:W4:Y:S04]  /*b0840*/  LDL.LU R229, [R1+0x532c] ;  /* 0x00532c0001e57983 */ /* 0x000f280000300800 */
[----:B------:R-:W-:Y:S04]  /*b0850*/  STSM.16.M88.4 [R222], R28 ;  /* 0x0000001cde007844 */ /* 0x000fe80000000200 */
[----:B------:R-:W-:Y:S04]  /*b0860*/  STL.64 [R1+0x1e0], R36 ;  /* 0x0001e02401007387 */ /* 0x000fe80000100a00 */
[----:B------:R-:W-:Y:S01]  /*b0870*/  STL.64 [R1+0x1e8], R38 ;  /* 0x0001e82601007387 */ /* 0x000fe20000100a00 */
[----:B------:R-:W-:Y:S06]  /*b0880*/  BAR.SYNC.DEFER_BLOCKING 0x0 ;  /* 0x0000000000007b1d */ /* 0x000fec0000010000 */
[----:B0-----:R0:W-:Y:S04]  /*b0890*/  STL.64 [R1+0x1d0], R24 ;  /* 0x0001d01801007387 */ /* 0x0011e80000100a00 */
[----:B------:R1:W-:Y:S04]  /*b08a0*/  STL.64 [R1+0x1d8], R26 ;  /* 0x0001d81a01007387 */ /* 0x0003e80000100a00 */
[----:B------:R-:W4:Y:S01]  /*b08b0*/  LDL.LU R177, [R1+0x4af0] ;  /* 0x004af00001b17983 */ /* 0x000f220000300800 */
[----:B0-----:R-:W-:-:S03]  /*b08c0*/  PRMT R24, R47, 0x5210, R32 ;  /* 0x000052102f187816 */ /* 0x001fc60000000020 */
[----:B------:R-:W4:Y:S01]  /*b08d0*/  LDL.LU R184, [R1+0x4ae8] ;  /* 0x004ae80001b87983 */ /* 0x000f220000300800 */
[----:B------:R-:W-:Y:S02]  /*b08e0*/  PRMT R25, R49, 0x5210, R33 ;  /* 0x0000521031197816 */ /* 0x000fe40000000021 */
[----:B-1----:R-:W-:Y:S02]  /*b08f0*/  PRMT R26, R51, 0x5210, R34 ;  /* 0x00005210331a7816 */ /* 0x002fe40000000022 */
[----:B------:R-:W-:Y:S02]  /*b0900*/  PRMT R27, R135, 0x5210, R35 ;  /* 0x00005210871b7816 */ /* 0x000fe40000000023 */
[----:B------:R-:W0:Y:S01]  /*b0910*/  LDS.128 R32, [R167] ;  /* 0x00000000a7207984 */ /* 0x000e220000000c00 */
[----:B------:R-:W-:Y:S01]  /*b0920*/  BAR.SYNC.DEFER_BLOCKING 0x0 ;  /* 0x0000000000007b1d */ /* 0x000fe20000010000 */
[----:B---3--:R-:W-:-:S05]  /*b0930*/  LOP3.LUT R29, R194, 0xffff, RZ, 0xc0, !PT ;  /* 0x0000ffffc21d7812 */ /* 0x008fca00078ec0ff */
[----:B0-----:R-:W-:Y:S04]  /*b0940*/  STL.64 [R1+0x1c0], R32 ;  /* 0x0001c02001007387 */ /* 0x001fe80000100a00 */
[----:B------:R-:W-:Y:S04]  /*b0950*/  STL.64 [R1+0x1c8], R34 ;  /* 0x0001c82201007387 */ /* 0x000fe80000100a00 */
[----:B------:R-:W3:Y:S04]  /*b0960*/  LDL.LU R185, [R1+0x498c] ;  /* 0x00498c0001b97983 */ /* 0x000ee80000300800 */
[----:B------:R-:W3:Y:S04]  /*b0970*/  LDL.LU R194, [R1+0x4980] ;  /* 0x0049800001c27983 */ /* 0x000ee80000300800 */
[----:B------:R0:W-:Y:S01]  /*b0980*/  STSM.16.M88.4 [R222], R24 ;  /* 0x00000018de007844 */ /* 0x0001e20000000200 */
[----:B------:R-:W-:Y:S01]  /*b0990*/  BAR.SYNC.DEFER_BLOCKING 0x0 ;  /* 0x0000000000007b1d */ /* 0x000fe20000010000 */
[----:B------:R-:W-:-:S02]  /*b09a0*/  PRMT R42, R154, 0x5410, R42 ;  /* 0x000054109a2a7816 */ /* 0x000fc4000000002a */
[--C-:B------:R-:W-:Y:S02]  /*b09b0*/  PRMT R28, R238, 0x4210, R29.reuse ;  /* 0x00004210ee1c7816 */ /* 0x100fe4000000001d */
[----:B------:R-:W-:Y:S01]  /*b09c0*/  LOP3.LUT R46, R46, 0xffff, RZ, 0xc0, !PT ;  /* 0x0000ffff2e2e7812 */ /* 0x000fe200078ec0ff */
[----:B------:R-:W3:Y:S04]  /*b09d0*/  LDL.LU R238, [R1+0x5328] ;  /* 0x0053280001ee7983 */ /* 0x000ee80000300800 */
[----:B------:R-:W1:Y:S01]  /*b09e0*/  LDS.128 R32, [R167] ;  /* 0x00000000a7207984 */ /* 0x000e620000000c00 */
[----:B0-----:R-:W-:Y:S02]  /*b09f0*/  PRMT R24, R42, 0x5210, R29 ;  /* 0x000052102a187816 */ /* 0x001fe4000000001d */
[----:B------:R-:W-:-:S02]  /*b0a00*/  PRMT R46, R46, 0x3340, R0 ;  /* 0x000033402e2e7816 */ /* 0x000fc40000000000 */
[----:B------:R-:W-:Y:S02]  /*b0a10*/  PRMT R48, R155, 0x5410, R48 ;  /* 0x000054109b307816 */ /* 0x000fe40000000030 */
[----:B------:R-:W-:Y:S02]  /*b0a20*/  PRMT R46, R156, 0x5410, R46 ;  /* 0x000054109c2e7816 */ /* 0x000fe4000000002e */
[----:B--2---:R-:W-:Y:S02]  /*b0a30*/  LOP3.LUT R25, R193, 0xffff, RZ, 0xc0, !PT ;  /* 0x0000ffffc1197812 */ /* 0x004fe400078ec0ff */
[----:B----4-:R-:W-:Y:S02]  /*b0a40*/  LOP3.LUT R26, R200, 0xffff, RZ, 0xc0, !PT ;  /* 0x0000ffffc81a7812 */ /* 0x010fe400078ec0ff */
[----:B------:R-:W-:Y:S02]  /*b0a50*/  PRMT R29, R245, 0x4210, R25 ;  /* 0x00004210f51d7816 */ /* 0x000fe40000000019 */
[----:B------:R-:W-:Y:S01]  /*b0a60*/  PRMT R30, R10, 0x4210, R26 ;  /* 0x000042100a1e7816 */ /* 0x000fe2000000001a */
[----:B------:R-:W2:Y:S04]  /*b0a70*/  LDL.LU R245, [R1+0x5324] ;  /* 0x0053240001f57983 */ /* 0x000ea80000300800 */
[----:B------:R-:W4:Y:S01]  /*b0a80*/  LDL.LU R186, [R1+0x49f4] ;  /* 0x0049f40001ba7983 */ /* 0x000f220000300800 */
[----:B------:R-:W-:-:S03]  /*b0a90*/  LOP3.LUT R27, R201, 0xffff, RZ, 0xc0, !PT ;  /* 0x0000ffffc91b7812 */ /* 0x000fc600078ec0ff */
[----:B------:R-:W2:Y:S01]  /*b0aa0*/  LDL.LU R10, [R1+0x5320] ;  /* 0x00532000010a7983 */ /* 0x000ea20000300800 */
[----:B------:R-:W-:Y:S01]  /*b0ab0*/  PRMT R31, R251, 0x4210, R27 ;  /* 0x00004210fb1f7816 */ /* 0x000fe2000000001b */
[----:B------:R-:W-:Y:S06]  /*b0ac0*/  BAR.SYNC.DEFER_BLOCKING 0x0 ;  /* 0x0000000000007b1d */ /* 0x000fec0000010000 */
[----:B------:R-:W2:Y:S04]  /*b0ad0*/  LDL.LU R251, [R1+0x531c] ;  /* 0x00531c0001fb7983 */ /* 0x000ea80000300800 */
[----:B------:R-:W2:Y:S04]  /*b0ae0*/  LDL.LU R178, [R1+0x49fc] ;  /* 0x0049fc0001b27983 */ /* 0x000ea80000300800 */
[----:B------:R-:W2:Y:S04]  /*b0af0*/  LDL.LU R200, [R1+0x500c] ;  /* 0x00500c0001c87983 */ /* 0x000ea80000300800 */
[----:B------:R-:W-:Y:S01]  /*b0b00*/  STSM.16.M88.4 [R222], R28 ;  /* 0x0000001cde007844 */ /* 0x000fe20000000200 */
[----:B------:R-:W-:Y:S06]  /*b0b10*/  BAR.SYNC.DEFER_BLOCKING 0x0 ;  /* 0x0000000000007b1d */ /* 0x000fec0000010000 */
[----:B------:R-:W0:Y:S04]  /*b0b20*/  LDS.128 R28, [R167] ;  /* 0x00000000a71c7984 */ /* 0x000e280000000c00 */
[----:B-1----:R-:W-:Y:S04]  /*b0b30*/  STL.64 [R1+0x1b0], R32 ;  /* 0x0001b02001007387 */ /* 0x002fe80000100a00 */
[----:B------:R-:W-:Y:S01]  /*b0b40*/  STL.64 [R1+0x1b8], R34 ;  /* 0x0001b82201007387 */ /* 0x000fe20000100a00 */
[----:B------:R-:W-:-:S03]  /*b0b50*/  PRMT R25, R46, 0x5210, R25 ;  /* 0x000052102e197816 */ /* 0x000fc60000000019 */
[----:B------:R-:W2:Y:S01]  /*b0b60*/  LDL.LU R169, [R1+0x4a08] ;  /* 0x004a080001a97983 */ /* 0x000ea20000300800 */
[----:B------:R-:W-:-:S03]  /*b0b70*/  PRMT R26, R48, 0x5210, R26 ;  /* 0x00005210301a7816 */ /* 0x000fc6000000001a */
[----:B------:R-:W2:Y:S01]  /*b0b80*/  LDL.LU R201, [R1+0x5004] ;  /* 0x0050040001c97983 */ /* 0x000ea20000300800 */
[----:B------:R-:W-:Y:S01]  /*b0b90*/  PRMT R27, R134, 0x5210, R27 ;  /* 0x00005210861b7816 */ /* 0x000fe2000000001b */
[----:B------:R-:W-:Y:S06]  /*b0ba0*/  BAR.SYNC.DEFER_BLOCKING 0x0 ;  /* 0x0000000000007b1d */ /* 0x000fec0000010000 */
[----:B------:R-:W2:Y:S04]  /*b0bb0*/  LDL.LU R170, [R1+0x4a0c] ;  /* 0x004a0c0001aa7983 */ /* 0x000ea80000300800 */
[----:B------:R-:W2:Y:S04]  /*b0bc0*/  LDL.LU R192, [R1+0x4ff4] ;  /* 0x004ff40001c07983 */ /* 0x000ea80000300800 */
[----:B0-----:R0:W-:Y:S04]  /*b0bd0*/  STL.64 [R1+0x1a0], R28 ;  /* 0x0001a01c01007387 */ /* 0x0011e80000100a00 */
[----:B------:R1:W-:Y:S04]  /*b0be0*/  STL.64 [R1+0x1a8], R30 ;  /* 0x0001a81e01007387 */ /* 0x0003e80000100a00 */
[----:B------:R-:W2:Y:S01]  /*b0bf0*/  LDL.LU R193, [R1+0x496c] ;  /* 0x00496c0001c17983 */ /* 0x000ea20000300800 */
[----:B0-----:R-:W-:-:S03]  /*b0c00*/  LOP3.LUT R29, R177, 0xffff, RZ, 0xc0, !PT ;  /* 0x0000ffffb11d7812 */ /* 0x001fc600078ec0ff */
[----:B------:R0:W-:Y:S01]  /*b0c10*/  STSM.16.M88.4 [R222], R24 ;  /* 0x00000018de007844 */ /* 0x0001e20000000200 */
[----:B-1----:R-:W-:Y:S01]  /*b0c20*/  LOP3.LUT R30, R184, 0xffff, RZ, 0xc0, !PT ;  /* 0x0000ffffb81e7812 */ /* 0x002fe200078ec0ff */
[----:B------:R-:W-:Y:S01]  /*b0c30*/  BAR.SYNC.DEFER_BLOCKING 0x0 ;  /* 0x0000000000007b1d */ /* 0x000fe20000010000 */
[----:B---3--:R-:W-:Y:S02]  /*b0c40*/  LOP3.LUT R31, R185, 0xffff, RZ, 0xc0, !PT ;  /* 0x0000ffffb91f7812 */ /* 0x008fe400078ec0ff */
[----:B------:R-:W-:-:S03]  /*b0c50*/  LOP3.LUT R32, R194, 0xffff, RZ, 0xc0, !PT ;  /* 0x0000ffffc2207812 */ /* 0x000fc600078ec0ff */
[----:B------:R-:W3:Y:S01]  /*b0c60*/  LDL.LU R194, [R1+0x4a1c] ;  /* 0x004a1c0001c27983 */ /* 0x000ee20000300800 */
[----:B0-----:R-:W-:Y:S02]  /*b0c70*/  PRMT R24, R235, 0x4210, R29 ;  /* 0x00004210eb187816 */ /* 0x001fe4000000001d */
[----:B------:R-:W-:Y:S01]  /*b0c80*/  PRMT R25, R221, 0x4210, R30 ;  /* 0x00004210dd197816 */ /* 0x000fe2000000001e */
[----:B------:R-:W3:Y:S01]  /*b0c90*/  LDL.LU R235, [R1+0x5318] ;  /* 0x0053180001eb7983 */ /* 0x000ee20000300800 */
[----:B------:R-:W-:-:S03]  /*b0ca0*/  PRMT R26, R249, 0x4210, R31 ;  /* 0x00004210f91a7816 */ /* 0x000fc6000000001f */
[----:B------:R-:W3:Y:S01]  /*b0cb0*/  LDL.LU R221, [R1+0x5314] ;  /* 0x0053140001dd7983 */ /* 0x000ee20000300800 */
[----:B------:R-:W-:-:S03]  /*b0cc0*/  PRMT R27, R20, 0x4210, R32 ;  /* 0x00004210141b7816 */ /* 0x000fc60000000020 */
[----:B------:R-:W3:Y:S04]  /*b0cd0*/  LDL.LU R184, [R1+0x4a20] ;  /* 0x004a200001b87983 */ /* 0x000ee80000300800 */
[----:B------:R-:W3:Y:S04]  /*b0ce0*/  LDL.LU R249, [R1+0x5310] ;  /* 0x0053100001f97983 */ /* 0x000ee80000300800 */
[----:B------:R-:W3:Y:S04]  /*b0cf0*/  LDL.LU R20, [R1+0x530c] ;  /* 0x00530c0001147983 */ /* 0x000ee80000300800 */
[----:B------:R-:W0:Y:S01]  /*b0d00*/  LDS.128 R36, [R167] ;  /* 0x00000000a7247984 */ /* 0x000e220000000c00 */
[----:B------:R-:W-:Y:S06]  /*b0d10*/  BAR.SYNC.DEFER_BLOCKING 0x0 ;  /* 0x0000000000007b1d */ /* 0x000fec0000010000 */
[----:B------:R-:W3:Y:S04]  /*b0d20*/  LDL.LU R185, [R1+0x4950] ;  /* 0x0049500001b97983 */ /* 0x000ee80000300800 */
[----:B------:R2:W-:Y:S01]  /*b0d30*/  STSM.16.M88.4 [R222], R24 ;  /* 0x00000018de007844 */ /* 0x0005e20000000200 */
[----:B----4-:R-:W-:-:S03]  /*b0d40*/  LOP3.LUT R28, R186, 0xffff, RZ, 0xc0, !PT ;  /* 0x0000ffffba1c7812 */ /* 0x010fc600078ec0ff */
[----:B------:R-:W4:Y:S04]  /*b0d50*/  LDL.LU R186, [R1+0x4a30] ;  /* 0x004a300001ba7983 */ /* 0x000f280000300800 */
[----:B------:R-:W4:Y:S04]  /*b0d60*/  LDL.LU R176, [R1+0x4a34] ;  /* 0x004a340001b07983 */ /* 0x000f280000300800 */
[----:B0-----:R0:W-:Y:S04]  /*b0d70*/  STL.64 [R1+0x1f0], R36 ;  /* 0x0001f02401007387 */ /* 0x0011e80000100a00 */
[----:B------:R1:W-:Y:S04]  /*b0d80*/  STL.64 [R1+0x1f8], R38 ;  /* 0x0001f82601007387 */ /* 0x0003e80000100a00 */
[----:B------:R-:W4:Y:S01]  /*b0d90*/  LDL.LU R177, [R1+0x4928] ;  /* 0x0049280001b17983 */ /* 0x000f220000300800 */
[----:B--2---:R-:W-:-:S03]  /*b0da0*/  LOP3.LUT R24, R178, 0xffff, RZ, 0xc0, !PT ;  /* 0x0000ffffb2187812 */ /* 0x004fc600078ec0ff */
[----:B------:R-:W2:Y:S01]  /*b0db0*/  LDL.LU R178, [R1+0x4a4c] ;  /* 0x004a4c0001b27983 */ /* 0x000ea20000300800 */
[--C-:B------:R-:W-:Y:S02]  /*b0dc0*/  PRMT R205, R205, 0x5210, R24.reuse ;  /* 0x00005210cdcd7816 */ /* 0x100fe40000000018 */
[----:B------:R-:W-:Y:S02]  /*b0dd0*/  LOP3.LUT R25, R169, 0xffff, RZ, 0xc0, !PT ;  /* 0x0000ffffa9197812 */ /* 0x000fe400078ec0ff */
[----:B------:R-:W2:Y:S01]  /*b0de0*/  LDL.LU R169, [R1+0x4a50] ;  /* 0x004a500001a97983 */ /* 0x000ea20000300800 */
[----:B------:R-:W-:Y:S02]  /*b0df0*/  PRMT R201, R201, 0x4210, R24 ;  /* 0x00004210c9c97816 */ /* 0x000fe40000000018 */
[----:B------:R-:W-:Y:S02]  /*b0e00*/  PRMT R196, R196, 0x5210, R25 ;  /* 0x00005210c4c47816 */ /* 0x000fe40000000019 */
[----:B------:R-:W-:-:S02]  /*b0e10*/  LOP3.LUT R26, R170, 0xffff, RZ, 0xc0, !PT ;  /* 0x0000ffffaa1a7812 */ /* 0x000fc400078ec0ff */
[----:B------:R-:W2:Y:S01]  /*b0e20*/  LDL.LU R170, [R1+0x4a64] ;  /* 0x004a640001aa7983 */ /* 0x000ea20000300800 */
[----:B------:R-:W-:Y:S02]  /*b0e30*/  PRMT R192, R192, 0x4210, R25 ;  /* 0x00004210c0c07816 */ /* 0x000fe40000000019 */
[----:B------:R-:W-:Y:S02]  /*b0e40*/  PRMT R197, R197, 0x5210, R26 ;  /* 0x00005210c5c57816 */ /* 0x000fe4000000001a */
[----:B------:R-:W-:Y:S02]  /*b0e50*/  LOP3.LUT R24, R193, 0xffff, RZ, 0xc0, !PT ;  /* 0x0000ffffc1187812 */ /* 0x000fe400078ec0ff */
[----:B---3--:R-:W-:Y:S02]  /*b0e60*/  LOP3.LUT R25, R194, 0xffff, RZ, 0xc0, !PT ;  /* 0x0000ffffc2197812 */ /* 0x008fe400078ec0ff */
[----:B------:R-:W-:Y:S02]  /*b0e70*/  PRMT R194, R249, 0x4210, R24 ;  /* 0x00004210f9c27816 */ /* 0x000fe40000000018 */
[----:B------:R-:W-:-:S02]  /*b0e80*/  PRMT R193, R20, 0x4210, R26 ;  /* 0x0000421014c17816 */ /* 0x000fc4000000001a */
[----:B------:R-:W3:Y:S01]  /*b0e90*/  LDL.LU R20, [R1+0x5308] ;  /* 0x0053080001147983 */ /* 0x000ee20000300800 */
[----:B------:R-:W-:Y:S02]  /*b0ea0*/  LOP3.LUT R26, R184, 0xffff, RZ, 0xc0, !PT ;  /* 0x0000ffffb81a7812 */ /* 0x000fe400078ec0ff */
[----:B------:R-:W-:Y:S01]  /*b0eb0*/  PRMT R184, R221, 0x4210, R25 ;  /* 0x00004210ddb87816 */ /* 0x000fe20000000019 */
[----:B------:R-:W3:Y:S04]  /*b0ec0*/  LDL.LU R166, [R1+0x4a68] ;  /* 0x004a680001a67983 */ /* 0x000ee80000300800 */
[----:B------:R-:W3:Y:S04]  /*b0ed0*/  LDL.LU R249, [R1+0x5304] ;  /* 0x0053040001f97983 */ /* 0x000ee80000300800 */
[----:B------:R-:W3:Y:S01]  /*b0ee0*/  LDL.LU R221, [R1+0x5300] ;  /* 0x0053000001dd7983 */ /* 0x000ee20000300800 */
[----:B------:R-:W-:-:S02]  /*b0ef0*/  PRMT R198, R198, 0x5210, R24 ;  /* 0x00005210c6c67816 */ /* 0x000fc40000000018 */
[----:B------:R-:W-:Y:S02]  /*b0f00*/  LOP3.LUT R24, R185, 0xffff, RZ, 0xc0, !PT ;  /* 0x0000ffffb9187812 */ /* 0x000fe400078ec0ff */
[----:B------:R-:W-:Y:S02]  /*b0f10*/  PRMT R188, R188, 0x5210, R25 ;  /* 0x00005210bcbc7816 */ /* 0x000fe40000000019 */
[--C-:B------:R-:W-:Y:S02]  /*b0f20*/  PRMT R185, R235, 0x4210, R26.reuse ;  /* 0x00004210ebb97816 */ /* 0x100fe4000000001a */
[----:B------:R-:W-:Y:S01]  /*b0f30*/  PRMT R189, R189, 0x5210, R26 ;  /* 0x00005210bdbd7816 */ /* 0x000fe2000000001a */
[----:B------:R-:W3:Y:S01]  /*b0f40*/  LDL.LU R235, [R1+0x52fc] ;  /* 0x0052fc0001eb7983 */ /* 0x000ee20000300800 */
[----:B------:R-:W-:Y:S02]  /*b0f50*/  PRMT R190, R190, 0x5210, R24 ;  /* 0x00005210bebe7816 */ /* 0x000fe40000000018 */
[----:B----4-:R-:W-:-:S02]  /*b0f60*/  LOP3.LUT R25, R186, 0xffff, RZ, 0xc0, !PT ;  /* 0x0000ffffba197812 */ /* 0x010fc400078ec0ff */
[----:B------:R-:W-:Y:S02]  /*b0f70*/  PRMT R186, R251, 0x4210, R24 ;  /* 0x00004210fbba7816 */ /* 0x000fe40000000018 */
[----:B------:R-:W-:Y:S01]  /*b0f80*/  LOP3.LUT R26, R176, 0xffff, RZ, 0xc0, !PT ;  /* 0x0000ffffb01a7812 */ /* 0x000fe200078ec0ff */
[----:B------:R-:W4:Y:S01]  /*b0f90*/  LDL.LU R251, [R1+0x52f8] ;  /* 0x0052f80001fb7983 */ /* 0x000f220000300800 */
[--C-:B------:R-:W-:Y:S02]  /*b0fa0*/  PRMT R176, R10, 0x4210, R25.reuse ;  /* 0x000042100ab07816 */ /* 0x100fe40000000019 */
[----:B------:R-:W-:Y:S01]  /*b0fb0*/  PRMT R180, R180, 0x5210, R25 ;  /* 0x00005210b4b47816 */ /* 0x000fe20000000019 */
[----:B------:R-:W4:Y:S01]  /*b0fc0*/  LDL.LU R10, [R1+0x52f4] ;  /* 0x0052f400010a7983 */ /* 0x000f220000300800 */
[----:B------:R-:W-:Y:S02]  /*b0fd0*/  PRMT R181, R181, 0x5210, R26 ;  /* 0x00005210b5b57816 */ /* 0x000fe4000000001a */
[----:B------:R-:W-:-:S02]  /*b0fe0*/  LOP3.LUT R24, R177, 0xffff, RZ, 0xc0, !PT ;  /* 0x0000ffffb1187812 */ /* 0x000fc400078ec0ff */
[----:B------:R-:W-:Y:S02]  /*b0ff0*/  PRMT R177, R245, 0x4210, R26 ;  /* 0x00004210f5b17816 */ /* 0x000fe4000000001a */
[----:B--2---:R-:W-:Y:S01]  /*b1000*/  LOP3.LUT R25, R178, 0xffff, RZ, 0xc0, !PT ;  /* 0x0000ffffb2197812 */ /* 0x004fe200078ec0ff */
[----:B------:R-:W2:Y:S01]  /*b1010*/  LDL.LU R245, [R1+0x52f0] ;  /* 0x0052f00001f57983 */ /* 0x000ea20000300800 */
[--C-:B------:R-:W-:Y:S02]  /*b1020*/  PRMT R178, R238, 0x4210, R24.reuse ;  /* 0x00004210eeb27816 */ /* 0x100fe40000000018 */
[----:B------:R-:W-:Y:S01]  /*b1030*/  PRMT R182, R182, 0x5210, R24 ;  /* 0x00005210b6b67816 */ /* 0x000fe20000000018 */
[----:B------:R-:W2:Y:S01]  /*b1040*/  LDL.LU R238, [R1+0x52ec] ;  /* 0x0052ec0001ee7983 */ /* 0x000ea20000300800 */
[----:B------:R-:W-:-:S03]  /*b1050*/  PRMT R168, R229, 0x4210, R25 ;  /* 0x00004210e5a87816 */ /* 0x000fc60000000019 */
[----:B------:R-:W2:Y:S01]  /*b1060*/  LDL.LU R229, [R1+0x52e8] ;  /* 0x0052e80001e57983 */ /* 0x000ea20000300800 */
[----:B------:R-:W-:-:S04]  /*b1070*/  LOP3.LUT R26, R169, 0xffff, RZ, 0xc0, !PT ;  /* 0x0000ffffa91a7812 */ /* 0x000fc800078ec0ff */
[----:B------:R-:W-:Y:S02]  /*b1080*/  PRMT R169, R19, 0x4210, R26 ;  /* 0x0000421013a97816 */ /* 0x000fe4000000001a */
[----:B------:R-:W-:Y:S02]  /*b1090*/  LOP3.LUT R164, R170, 0xffff, RZ, 0xc0, !PT ;  /* 0x0000ffffaaa47812 */ /* 0x000fe400078ec0ff */
[----:B---3--:R-:W-:Y:S02]  /*b10a0*/  LOP3.LUT R24, R221, 0xffff, RZ, 0xc0, !PT ;  /* 0x0000ffffdd187812 */ /* 0x008fe400078ec0ff */
[----:B------:R-:W3:Y:S02]  /*b10b0*/  LDL.LU R221, [R1+0x52e4] ;  /* 0x0052e40001dd7983 */ /* 0x000ee40000300800 */
[----:B------:R-:W-:Y:S02]  /*b10c0*/  PRMT R170, R12, 0x4210, R24 ;  /* 0x000042100caa7816 */ /* 0x000fe40000000018 */
[----:B------:R-:W3:Y:S04]  /*b10d0*/  LDL.LU R19, [R1+0x52e0] ;  /* 0x0052e00001137983 */ /* 0x000ee80000300800 */
[----:B------:R-:W4:Y:S01]  /*b10e0*/  LDL.LU R12, [R1+0x52dc] ;  /* 0x0052dc00010c7983 */ /* 0x000f220000300800 */
[----:B------:R-:W-:-:S03]  /*b10f0*/  PRMT R160, R226, 0x4210, R164 ;  /* 0x00004210e2a07816 */ /* 0x000fc600000000a4 */
[----:B------:R-:W2:Y:S01]  /*b1100*/  LDL.LU R226, [R1+0x52d8] ;  /* 0x0052d80001e27983 */ /* 0x000ea20000300800 */
[----:B------:R-:W-:Y:S02]  /*b1110*/  LOP3.LUT R165, R166, 0xffff, RZ, 0xc0, !PT ;  /* 0x0000ffffa6a57812 */ /* 0x000fe400078ec0ff */
[----:B------:R-:W-:Y:S02]  /*b1120*/  LOP3.LUT R166, R20, 0xffff, RZ, 0xc0, !PT ;  /* 0x0000ffff14a67812 */ /* 0x000fe400078ec0ff */
[----:B------:R-:W3:Y:S01]  /*b1130*/  LDL.LU R20, [R1+0x52d4] ;  /* 0x0052d40001147983 */ /* 0x000ee20000300800 */
[----:B------:R-:W-:-:S03]  /*b1140*/  PRMT R161, R243, 0x4210, R165 ;  /* 0x00004210f3a17816 */ /* 0x000fc600000000a5 */
[----:B------:R-:W3:Y:S01]  /*b1150*/  LDL.LU R243, [R1+0x52d0] ;  /* 0x0052d00001f37983 */ /* 0x000ee20000300800 */
[----:B------:R-:W-:Y:S02]  /*b1160*/  PRMT R162, R22, 0x4210, R166 ;  /* 0x0000421016a27816 */ /* 0x000fe400000000a6 */
[----:B------:R-:W-:Y:S02]  /*b1170*/  LOP3.LUT R158, R249, 0xffff, RZ, 0xc0, !PT ;  /* 0x0000fffff99e7812 */ /* 0x000fe400078ec0ff */
[----:B------:R-:W-:Y:S02]  /*b1180*/  PRMT R44, R153, 0x5410, R44 ;  /* 0x00005410992c7816 */ /* 0x000fe4000000002c */
[----:B------:R-:W-:Y:S02]  /*b1190*/  LOP3.LUT R2, R2, 0x7fffffff, RZ, 0xc0, !PT ;  /* 0x7fffffff02027812 */ /* 0x000fe400078ec0ff */
[----:B------:R-:W-:Y:S02]  /*b11a0*/  LOP3.LUT R3, R3, 0x7fffffff, RZ, 0xc0, !PT ;  /* 0x7fffffff03037812 */ /* 0x000fe400078ec0ff */
[----:B------:R-:W-:-:S02]  /*b11b0*/  SHF.R.U32.HI R131, RZ, 0x8, R131 ;  /* 0x00000008ff837819 */ /* 0x000fc40000011683 */
[----:B------:R-:W-:Y:S01]  /*b11c0*/  LOP3.LUT R13, R13, 0x7fffffff, RZ, 0xc0, !PT ;  /* 0x7fffffff0d0d7812 */ /* 0x000fe200078ec0ff */
[----:B------:R-:W-:Y:S01]  /*b11d0*/  BAR.SYNC.DEFER_BLOCKING 0x0 ;  /* 0x0000000000007b1d */ /* 0x000fe20000010000 */
[----:B----4-:R-:W-:-:S05]  /*b11e0*/  LOP3.LUT R156, R12, 0xffff, RZ, 0xc0, !PT ;  /* 0x0000ffff0c9c7812 */ /* 0x010fca00078ec0ff */
[----:B------:R-:W4:Y:S01]  /*b11f0*/  LDL.LU R12, [R1+0x52cc] ;  /* 0x0052cc00010c7983 */ /* 0x000f220000300800 */
[----:B--2---:R-:W-:-:S03]  /*b1200*/  LOP3.LUT R157, R226, 0xffff, RZ, 0xc0, !PT ;  /* 0x0000ffffe29d7812 */ /* 0x004fc600078ec0ff */
[----:B------:R-:W2:Y:S04]  /*b1210*/  LDL.LU R22, [R1+0x52c8] ;  /* 0x0052c80001167983 */ /* 0x000ea80000300800 */
[----:B------:R-:W2:Y:S01]  /*b1220*/  LDL.LU R226, [R1+0x52c4] ;  /* 0x0052c40001e27983 */ /* 0x000ea20000300800 */
[----:B------:R-:W-:-:S03]  /*b1230*/  PRMT R152, R14, 0x4210, R156 ;  /* 0x000042100e987816 */ /* 0x000fc6000000009c */
[----:B------:R-:W2:Y:S04]  /*b1240*/  LDL.LU R14, [R1+0x52c0] ;  /* 0x0052c000010e7983 */ /* 0x000ea80000300800 */
[----:B------:R-:W2:Y:S01]  /*b1250*/  LDL.LU R249, [R1+0x52bc] ;  /* 0x0052bc0001f97983 */ /* 0x000ea20000300800 */
[----:B------:R-:W-:-:S03]  /*b1260*/  PRMT R153, R247, 0x4210, R157 ;  /* 0x00004210f7997816 */ /* 0x000fc6000000009d */
[----:B------:R-:W2:Y:S01]  /*b1270*/  LDL.LU R247, [R1+0x52b8] ;  /* 0x0052b80001f77983 */ /* 0x000ea20000300800 */
[----:B------:R-:W-:Y:S02]  /*b1280*/  PRMT R154, R241, 0x4210, R158 ;  /* 0x00004210f19a7816 */ /* 0x000fe4000000009e */
[----:B---3--:R-:W-:Y:S02]  /*b1290*/  LOP3.LUT R149, R243, 0xffff, RZ, 0xc0, !PT ;  /* 0x0000fffff3957812 */ /* 0x008fe400078ec0ff */
[----:B------:R-:W-:Y:S02]  /*b12a0*/  LOP3.LUT R150, R235, 0xffff, RZ, 0xc0, !PT ;  /* 0x0000ffffeb967812 */ /* 0x000fe400078ec0ff */
[----:B------:R-:W-:Y:S02]  /*b12b0*/  PRMT R145, R223, 0x4210, R149 ;  /* 0x00004210df917816 */ /* 0x000fe40000000095 */
[----:B------:R-:W-:Y:S02]  /*b12c0*/  PRMT R146, R21, 0x4210, R150 ;  /* 0x0000421015927816 */ /* 0x000fe40000000096 */
[----:B------:R-:W-:-:S04]  /*b12d0*/  LOP3.LUT R142, R251, 0xffff, RZ, 0xc0, !PT ;  /* 0x0000fffffb8e7812 */ /* 0x000fc800078ec0ff */
[----:B------:R-:W-:Y:S02]  /*b12e0*/  PRMT R138, R8, 0x4210, R142 ;  /* 0x00004210088a7816 */ /* 0x000fe4000000008e */
[----:B----4-:R-:W-:Y:S02]  /*b12f0*/  LOP3.LUT R148, R12, 0xffff, RZ, 0xc0, !PT ;  /* 0x0000ffff0c947812 */ /* 0x010fe400078ec0ff */
[----:B------:R-:W3:Y:S02]  /*b1300*/  LDL.LU R12, [R1+0x52b4] ;  /* 0x0052b400010c7983 */ /* 0x000ee40000300800 */
[----:B------:R-:W-:Y:S02]  /*b1310*/  PRMT R144, R232, 0x4210, R148 ;  /* 0x00004210e8907816 */ /* 0x000fe40000000094 */
[----:B------:R-:W4:Y:S01]  /*b1320*/  LDL.LU R241, [R1+0x52b0] ;  /* 0x0052b00001f17983 */ /* 0x000f220000300800 */
[----:B--2---:R-:W-:-:S03]  /*b1330*/  LOP3.LUT R140, R226, 0xffff, RZ, 0xc0, !PT ;  /* 0x0000ffffe28c7812 */ /* 0x004fc600078ec0ff */
[----:B------:R-:W2:Y:S01]  /*b1340*/  LDL.LU R243, [R1+0x52ac] ;  /* 0x0052ac0001f37983 */ /* 0x000ea20000300800 */
[----:B------:R-:W-:-:S03]  /*b1350*/  LOP3.LUT R141, R22, 0xffff, RZ, 0xc0, !PT ;  /* 0x0000ffff168d7812 */ /* 0x000fc600078ec0ff */
[----:B------:R-:W4:Y:S04]  /*b1360*/  LDL.LU R232, [R1+0x52a8] ;  /* 0x0052a80001e87983 */ /* 0x000f280000300800 */
[----:B------:R-:W4:Y:S01]  /*b1370*/  LDL.LU R235, [R1+0x52a4] ;  /* 0x0052a40001eb7983 */ /* 0x000f220000300800 */
[----:B------:R-:W-:-:S03]  /*b1380*/  PRMT R136, R252, 0x4210, R140 ;  /* 0x00004210fc887816 */ /* 0x000fc6000000008c */
[----:B------:R-:W4:Y:S04]  /*b1390*/  LDL.LU R223, [R1+0x52a0] ;  /* 0x0052a00001df7983 */ /* 0x000f280000300800 */
[----:B------:R-:W4:Y:S01]  /*b13a0*/  LDL.LU R226, [R1+0x529c] ;  /* 0x00529c0001e27983 */ /* 0x000f220000300800 */
[----:B------:R-:W-:-:S03]  /*b13b0*/  PRMT R137, R250, 0x4210, R141 ;  /* 0x00004210fa897816 */ /* 0x000fc6000000008d */
[----:B------:R-:W4:Y:S01]  /*b13c0*/  LDL.LU R21, [R1+0x5298] ;  /* 0x0052980001157983 */ /* 0x000f220000300800 */
[----:B------:R-:W-:-:S03]  /*b13d0*/  LOP3.LUT R132, R249, 0xffff, RZ, 0xc0, !PT ;  /* 0x0000fffff9847812 */ /* 0x000fc600078ec0ff */
[----:B------:R-:W4:Y:S04]  /*b13e0*/  LDL.LU R22, [R1+0x5294] ;  /* 0x0052940001167983 */ /* 0x000f280000300800 */
[----:B------:R-:W2:Y:S04]  /*b13f0*/  LDL.LU R252, [R1+0x5290] ;  /* 0x0052900001fc7983 */ /* 0x000ea80000300800 */
[----:B------:R-:W4:Y:S04]  /*b1400*/  LDL.LU R251, [R1+0x528c] ;  /* 0x00528c0001fb7983 */ /* 0x000f280000300800 */
[----:B------:R-:W2:Y:S04]  /*b1410*/  LDL.LU R250, [R1+0x5288] ;  /* 0x0052880001fa7983 */ /* 0x000ea80000300800 */
[----:B------:R-:W4:Y:S04]  /*b1420*/  LDL.LU R249, [R1+0x5284] ;  /* 0x0052840001f97983 */ /* 0x000f280000300800 */
[----:B------:R-:W2:Y:S01]  /*b1430*/  LDL.LU R8, [R1+0x5280] ;  /* 0x0052800001087983 */ /* 0x000ea20000300800 */
[----:B------:R-:W-:-:S03]  /*b1440*/  LOP3.LUT R133, R14, 0xffff, RZ, 0xc0, !PT ;  /* 0x0000ffff0e857812 */ /* 0x000fc600078ec0ff */
[----:B------:R-:W4:Y:S01]  /*b1450*/  LDL.LU R14, [R1+0x527c] ;  /* 0x00527c00010e7983 */ /* 0x000f220000300800 */
[----:B------:R-:W-:-:S03]  /*b1460*/  PRMT R128, R11, 0x4210, R132 ;  /* 0x000042100b807816 */ /* 0x000fc60000000084 */
[----:B------:R-:W4:Y:S01]  /*b1470*/  LDL.LU R11, [R1+0x5278] ;  /* 0x00527800010b7983 */ /* 0x000f220000300800 */
[----:B------:R-:W-:-:S03]  /*b1480*/  LOP3.LUT R134, R10, 0xffff, RZ, 0xc0, !PT ;  /* 0x0000ffff0a867812 */ /* 0x000fc600078ec0ff */
[----:B------:R-:W4:Y:S01]  /*b1490*/  LDL.LU R10, [R1+0x5274] ;  /* 0x00527400010a7983 */ /* 0x000f220000300800 */
[----:B------:R-:W-:-:S03]  /*b14a0*/  PRMT R129, R9, 0x4210, R133 ;  /* 0x0000421009817816 */ /* 0x000fc60000000085 */
[----:B------:R-:W4:Y:S01]  /*b14b0*/  LDL.LU R9, [R1+0x5270] ;  /* 0x0052700001097983 */ /* 0x000f220000300800 */
[----:B---3--:R-:W-:-:S03]  /*b14c0*/  LOP3.LUT R124, R12, 0xffff, RZ, 0xc0, !PT ;  /* 0x0000ffff0c7c7812 */ /* 0x008fc600078ec0ff */
[----:B------:R-:W3:Y:S01]  /*b14d0*/  LDL.LU R12, [R1+0x526c] ;  /* 0x00526c00010c7983 */ /* 0x000ee20000300800 */
[----:B------:R-:W-:Y:S02]  /*b14e0*/  PRMT R27, R44, 0x5210, R32 ;  /* 0x000052102c1b7816 */ /* 0x000fe40000000020 */
[----:B--2---:R-:W-:Y:S02]  /*b14f0*/  ISETP.LT.AND P1, PT, R8, UR21, !P1 ;  /* 0x0000001508007c0c */ /* 0x004fe4000cf21270 */
[----:B----4-:R-:W-:Y:S01]  /*b1500*/  LOP3.LUT R14, R14, 0xfff7ffff, RZ, 0xc0, !PT ;  /* 0xfff7ffff0e0e7812 */ /* 0x010fe200078ec0ff */
[----:B------:R-:W-:Y:S01]  /*b1510*/  VIADD R32, R8, 0x1ad ;  /* 0x000001ad08207836 */ /* 0x000fe20000000000 */
[----:B------:R-:W-:Y:S01]  /*b1520*/  PRMT R174, R174, 0x5210, R24 ;  /* 0x00005210aeae7816 */ /* 0x000fe20000000018 */
[----:B------:R-:W-:Y:S01]  /*b1530*/  VIADD R33, R8, 0x1ae ;  /* 0x000001ae08217836 */ /* 0x000fe20000000000 */
[----:B------:R-:W-:Y:S01]  /*b1540*/  PRMT R172, R172, 0x5210, R25 ;  /* 0x00005210acac7816 */ /* 0x000fe20000000019 */
[C---:B------:R-:W-:Y:S01]  /*b1550*/  VIADD R34, R8.reuse, 0x1af ;  /* 0x000001af08227836 */ /* 0x040fe20000000000 */
[----:B------:R-:W-:Y:S01]  /*b1560*/  PRMT R173, R173, 0x5210, R26 ;  /* 0x00005210adad7816 */ /* 0x000fe2000000001a */
[C---:B------:R-:W-:Y:S01]  /*b1570*/  VIADD R35, R8.reuse, 0x1b0 ;  /* 0x000001b008237836 */ /* 0x040fe20000000000 */
[----:B------:R-:W-:Y:S01]  /*b1580*/  LOP3.LUT R131, R131, 0xffff, RZ, 0xc0, !PT ;  /* 0x0000ffff83837812 */ /* 0x000fe200078ec0ff */
[----:B0-----:R-:W-:-:S02]  /*b1590*/  VIADD R36, R8, 0x1b1 ;  /* 0x000001b108247836 */ /* 0x001fc40000000000 */
[----:B------:R-:W-:Y:S01]  /*b15a0*/  @P1 LOP3.LUT R14, R14, 0x80000, RZ, 0xfc, !PT ;  /* 0x000800000e0e1812 */ /* 0x000fe200078efcff */
[C---:B------:R-:W-:Y:S01]  /*b15b0*/  VIADD R37, R8.reuse, 0x1b2 ;  /* 0x000001b208257836 */ /* 0x040fe20000000000 */
[----:B------:R-:W-:Y:S01]  /*b15c0*/  ISETP.LT.AND P1, PT, R11, UR22, !P0 ;  /* 0x000000160b007c0c */ /* 0x000fe2000c721270 */
[----:B-1----:R-:W-:Y:S01]  /*b15d0*/  VIADD R38, R8, 0x1b3 ;  /* 0x000001b308267836 */ /* 0x002fe20000000000 */
[----:B------:R-:W-:Y:S01]  /*b15e0*/  ISETP.LT.AND P0, PT, R10, UR24, !P0 ;  /* 0x000000180a007c0c */ /* 0x000fe2000c701270 */
[----:B------:R-:W-:Y:S01]  /*b15f0*/  ULDC UR24, c[0x0][0x228] ;  /* 0x00008a0000187ab9 */ /* 0x000fe20000000800 */
[----:B------:R-:W-:Y:S01]  /*b1600*/  LOP3.LUT R14, R14, 0xffffbfff, RZ, 0xc0, !PT ;  /* 0xffffbfff0e0e7812 */ /* 0x000fe200078ec0ff */
[C---:B------:R-:W-:Y:S02]  /*b1610*/  VIADD R39, R8.reuse, 0x1b4 ;  /* 0x000001b408277836 */ /* 0x040fe40000000000 */
[C---:B------:R-:W-:Y:S01]  /*b1620*/  VIADD R40, R8.reuse, 0x1b5 ;  /* 0x000001b508287836 */ /* 0x040fe20000000000 */
[----:B------:R-:W-:Y:S01]  /*b1630*/  PRMT R24, R41, 0x5210, R29 ;  /* 0x0000521029187816 */ /* 0x000fe2000000001d */
[C---:B------:R-:W-:Y:S01]  /*b1640*/  VIADD R42, R8.reuse, 0x1b7 ;  /* 0x000001b7082a7836 */ /* 0x040fe20000000000 */
[----:B------:R-:W-:Y:S01]  /*b1650*/  PRMT R25, R43, 0x5210, R30 ;  /* 0x000052102b197816 */ /* 0x000fe2000000001e */
[C---:B------:R-:W-:Y:S01]  /*b1660*/  VIADD R44, R8.reuse, 0x1b9 ;  /* 0x000001b9082c7836 */ /* 0x040fe20000000000 */
[----:B------:R-:W-:Y:S01]  /*b1670*/  PRMT R26, R45, 0x5210, R31 ;  /* 0x000052102d1a7816 */ /* 0x000fe2000000001f */
[----:B------:R-:W-:Y:S01]  /*b1680*/  VIADD R46, R8, 0x1bb ;  /* 0x000001bb082e7836 */ /* 0x000fe20000000000 */
[----:B------:R-:W-:Y:S01]  /*b1690*/  @P1 LOP3.LUT R14, R14, 0x4000, RZ, 0xfc, !PT ;  /* 0x000040000e0e1812 */ /* 0x000fe200078efcff */
[----:B------:R-:W-:-:S02]  /*b16a0*/  VIADD R47, R8, 0x1bc ;  /* 0x000001bc082f7836 */ /* 0x000fc40000000000 */
[----:B------:R-:W-:Y:S01]  /*b16b0*/  VIADD R48, R8, 0x1bd ;  /* 0x000001bd08307836 */ /* 0x000fe20000000000 */
[----:B------:R-:W-:Y:S01]  /*b16c0*/  LOP3.LUT R14, R14, 0xffffdfff, RZ, 0xc0, !PT ;  /* 0xffffdfff0e0e7812 */ /* 0x000fe200078ec0ff */
[C---:B------:R-:W-:Y:S02]  /*b16d0*/  VIADD R49, R8.reuse, 0x1be ;  /* 0x000001be08317836 */ /* 0x040fe40000000000 */
[----:B------:R-:W-:Y:S01]  /*b16e0*/  VIADD R50, R8, 0x1bf ;  /* 0x000001bf08327836 */ /* 0x000fe20000000000 */
[----:B------:R-:W-:Y:S01]  /*b16f0*/  @P0 LOP3.LUT R14, R14, 0x2000, RZ, 0xfc, !PT ;  /* 0x000020000e0e0812 */ /* 0x000fe200078efcff */
[----:B------:R-:W-:Y:S01]  /*b1700*/  VIADD R51, R8, 0x1c0 ;  /* 0x000001c008337836 */ /* 0x000fe20000000000 */
[----:B------:R-:W-:Y:S01]  /*b1710*/  ISETP.GE.AND P0, PT, R32, UR36, PT ;  /* 0x0000002420007c0c */ /* 0x000fe2000bf06270 */
[----:B------:R-:W-:Y:S01]  /*b1720*/  ULDC.64 UR36, c[0x0][0x228] ;  /* 0x00008a0000247ab9 */ /* 0x000fe20000000a00 */
[----:B------:R-:W-:Y:S02]  /*b1730*/  PRMT R131, R131, 0x3340, R0 ;  /* 0x0000334083837816 */ /* 0x000fe40000000000 */
[----:B------:R-:W-:Y:S01]  /*b1740*/  PRMT R158, R195, 0x5210, R158 ;  /* 0x00005210c39e7816 */ /* 0x000fe2000000009e */
[----:B------:R-:W-:Y:S01]  /*b1750*/  VIADD R163, R8, 0x1fd ;  /* 0x000001fd08a37836 */ /* 0x000fe20000000000 */
[----:B------:R-:W-:Y:S01]  /*b1760*/  ISETP.LT.AND P3, PT, R9, UR26, !P0 ;  /* 0x0000001a09007c0c */ /* 0x000fe2000c761270 */
[----:B------:R-:W-:Y:S01]  /*b1770*/  ULDC UR26, c[0x0][0x228] ;  /* 0x00008a00001a7ab9 */ /* 0x000fe20000000800 */
[----:B------:R-:W-:Y:S01]  /*b1780*/  LOP3.LUT R14, R14, 0xffffefff, RZ, 0xc0, !PT ;  /* 0xffffefff0e0e7812 */ /* 0x000fe200078ec0ff */
[C---:B------:R-:W-:Y:S01]  /*b1790*/  VIADD R159, R8.reuse, 0x1fc ;  /* 0x000001fc089f7836 */ /* 0x040fe20000000000 */
[----:B------:R-:W-:Y:S01]  /*b17a0*/  ISETP.LT.AND P1, PT, R11, UR30, !P0 ;  /* 0x0000001e0b007c0c */ /* 0x000fe2000c721270 */
[----:B------:R-:W-:Y:S01]  /*b17b0*/  ULDC UR30, c[0x0][0x22c] ;  /* 0x00008b00001e7ab9 */ /* 0x000fe20000000800 */
[----:B------:R-:W-:Y:S01]  /*b17c0*/  PRMT R164, R171, 0x5210, R164 ;  /* 0x00005210aba47816 */ /* 0x000fe200000000a4 */
[C---:B------:R-:W-:Y:S01]  /*b17d0*/  VIADD R155, R8.reuse, 0x1fb ;  /* 0x000001fb089b7836 */ /* 0x040fe20000000000 */
[----:B------:R-:W-:Y:S01]  /*b17e0*/  ULDC UR21, c[0x0][0x22c] ;  /* 0x00008b0000157ab9 */ /* 0x000fe20000000800 */
[C---:B------:R-:W-:Y:S01]  /*b17f0*/  VIADD R151, R8.reuse, 0x1fa ;  /* 0x000001fa08977836 */ /* 0x040fe20000000000 */
[----:B------:R-:W-:Y:S01]  /*b1800*/  LOP3.LUT R249, R249, 0x7fffffff, RZ, 0xc0, !PT ;  /* 0x7ffffffff9f97812 */ /* 0x000fe200078ec0ff */
[----:B------:R-:W-:Y:S01]  /*b1810*/  VIADD R147, R8, 0x1f9 ;  /* 0x000001f908937836 */ /* 0x000fe20000000000 */
[----:B------:R-:W-:Y:S01]  /*b1820*/  LOP3.LUT R250, R250, 0x7fffffff, RZ, 0xc0, !PT ;  /* 0x7ffffffffafa7812 */ /* 0x000fe200078ec0ff */
[----:B------:R-:W-:Y:S01]  /*b1830*/  VIADD R143, R8, 0x1f8 ;  /* 0x000001f8088f7836 */ /* 0x000fe20000000000 */
[----:B------:R-:W-:Y:S01]  /*b1840*/  @P3 LOP3.LUT R14, R14, 0x1000, RZ, 0xfc, !PT ;  /* 0x000010000e0e3812 */ /* 0x000fe200078efcff */
[----:B------:R-:W-:Y:S01]  /*b1850*/  VIADD R139, R8, 0x1f7 ;  /* 0x000001f7088b7836 */ /* 0x000fe20000000000 */
[----:B------:R-:W-:-:S02]  /*b1860*/  ULDC UR22, c[0x0][0x22c] ;  /* 0x00008b0000167ab9 */ /* 0x000fc40000000800 */
[----:B------:R-:W-:Y:S02]  /*b1870*/  LOP3.LUT R14, R14, 0xfffff7ff, RZ, 0xc0, !PT ;  /* 0xfffff7ff0e0e7812 */ /* 0x000fe400078ec0ff */
[----:B---3--:R-:W-:Y:S01]  /*b1880*/  ISETP.LT.AND P2, PT, R12, UR28, !P0 ;  /* 0x0000001c0c007c0c */ /* 0x008fe2000c741270 */
[----:B------:R-:W-:Y:S01]  /*b1890*/  ULDC UR28, c[0x0][0x22c] ;  /* 0x00008b00001c7ab9 */ /* 0x000fe20000000800 */
[----:B------:R-:W-:Y:S01]  /*b18a0*/  ISETP.LT.AND P0, PT, R10, UR32, !P0 ;  /* 0x000000200a007c0c */ /* 0x000fe2000c701270 */
[----:B------:R-:W-:-:S10]  /*b18b0*/  ULDC UR32, c[0x0][0x22c] ;  /* 0x00008b0000207ab9 */ /* 0x000fd40000000800 */
[----:B------:R-:W-:-:S04]  /*b18c0*/  @P2 LOP3.LUT R14, R14, 0x800, RZ, 0xfc, !PT ;  /* 0x000008000e0e2812 */ /* 0x000fc800078efcff */
[----:B------:R-:W-:-:S04]  /*b18d0*/  LOP3.LUT R14, R14, 0xfffffbff, RZ, 0xc0, !PT ;  /* 0xfffffbff0e0e7812 */ /* 0x000fc800078ec0ff */
[----:B------:R-:W-:-:S04]  /*b18e0*/  @P1 LOP3.LUT R14, R14, 0x400, RZ, 0xfc, !PT ;  /* 0x000004000e0e1812 */ /* 0x000fc800078efcff */
[----:B------:R-:W-:-:S04]  /*b18f0*/  LOP3.LUT R14, R14, 0xfffffdff, RZ, 0xc0, !PT ;  /* 0xfffffdff0e0e7812 */ /* 0x000fc800078ec0ff */
[----:B------:R-:W-:Y:S02]  /*b1900*/  @P0 LOP3.LUT R14, R14, 0x200, RZ, 0xfc, !PT ;  /* 0x000002000e0e0812 */ /* 0x000fe400078efcff */
[----:B------:R-:W-:Y:S01]  /*b1910*/  ISETP.GE.AND P0, PT, R33, UR42, PT ;  /* 0x0000002a21007c0c */ /* 0x000fe2000bf06270 */
[----:B------:R-:W-:-:S03]  /*b1920*/  ULDC.64 UR42, c[0x0][0x228] ;  /* 0x00008a00002a7ab9 */ /* 0x000fc60000000a00 */
[----:B------:R-:W-:Y:S01]  /*b1930*/  ISETP.LT.AND P3, PT, R9, UR34, !P0 ;  /* 0x0000002209007c0c */ /* 0x000fe2000c761270 */
[----:B------:R-:W-:Y:S01]  /*b1940*/  ULDC UR34, c[0x0][0x22c] ;  /* 0x00008b0000227ab9 */ /* 0x000fe20000000800 */
[----:B------:R-:W-:Y:S01]  /*b1950*/  ISETP.LT.AND P2, PT, R12, UR36, !P0 ;  /* 0x000000240c007c0c */ /* 0x000fe2000c741270 */
[----:B------:R-:W-:Y:S01]  /*b1960*/  ULDC UR36, c[0x0][0x22c] ;  /* 0x00008b0000247ab9 */ /* 0x000fe20000000800 */
[----:B------:R-:W-:Y:S02]  /*b1970*/  LOP3.LUT R14, R14, 0xfffffeff, RZ, 0xc0, !PT ;  /* 0xfffffeff0e0e7812 */ /* 0x000fe400078ec0ff */
[----:B------:R-:W-:Y:S01]  /*b1980*/  ISETP.LT.AND P1, PT, R11, UR38, !P0 ;  /* 0x000000260b007c0c */ /* 0x000fe2000c721270 */
[----:B------:R-:W-:-:S06]  /*b1990*/  ULDC UR38, c[0x0][0x22c] ;  /* 0x00008b0000267ab9 */ /* 0x000fcc0000000800 */
[----:B------:R-:W-:-:S04]  /*b19a0*/  @P3 LOP3.LUT R14, R14, 0x100, RZ, 0xfc, !PT ;  /* 0x000001000e0e3812 */ /* 0x000fc800078efcff */
[----:B------:R-:W-:-:S04]  /*b19b0*/  LOP3.LUT R14, R14, 0xffffff7f, RZ, 0xc0, !PT ;  /* 0xffffff7f0e0e7812 */ /* 0x000fc800078ec0ff */
[----:B------:R-:W-:Y:S02]  /*b19c0*/  @P2 LOP3.LUT R14, R14, 0x80, RZ, 0xfc, !PT ;  /* 0x000000800e0e2812 */ /* 0x000fe400078efcff */
[----:B------:R-:W-:Y:S01]  /*b19d0*/  ISETP.LT.AND P0, PT, R10, UR40, !P0 ;  /* 0x000000280a007c0c */ /* 0x000fe2000c701270 */
[----:B------:R-:W-:Y:S01]  /*b19e0*/  VIADD R41, R8, 0x1b6 ;  /* 0x000001b608297836 */ /* 0x000fe20000000000 */
[----:B------:R-:W-:Y:S01]  /*b19f0*/  LOP3.LUT R14, R14, 0xffffffbf, RZ, 0xc0, !PT ;  /* 0xffffffbf0e0e7812 */ /* 0x000fe200078ec0ff */
[----:B------:R-:W-:-:S03]  /*b1a00*/  ULDC UR40, c[0x0][0x22c] ;  /* 0x00008b0000287ab9 */ /* 0x000fc60000000800 */
[----:B------:R-:W-:-:S04]  /*b1a10*/  @P1 LOP3.LUT R14, R14, 0x40, RZ, 0xfc, !PT ;  /* 0x000000400e0e1812 */ /* 0x000fc800078efcff */
[----:B------:R-:W-:-:S04]  /*b1a20*/  LOP3.LUT R14, R14, 0xffffffdf, RZ, 0xc0, !PT ;  /* 0xffffffdf0e0e7812 */ /* 0x000fc800078ec0ff */
[----:B------:R-:W-:Y:S02]  /*b1a30*/  @P0 LOP3.LUT R14, R14, 0x20, RZ, 0xfc, !PT ;  /* 0x000000200e0e0812 */ /* 0x000fe400078efcff */
[----:B------:R-:W-:Y:S01]  /*b1a40*/  ISETP.GE.AND P0, PT, R34, UR28, PT ;  /* 0x0000001c22007c0c */ /* 0x000fe2000bf06270 */
[----:B------:R-:W-:-:S03]  /*b1a50*/  ULDC UR28, c[0x0][0x228] ;  /* 0x00008a00001c7ab9 */ /* 0x000fc60000000800 */
        /* <DEDUP_REMOVED lines=32> */
[----:B------:R-:W-:Y:S01]  /*b1c60*/  ISETP.GE.AND P0, PT, R36, UR30, PT ;  /* 0x0000001e24007c0c */ /* 0x000fe2000bf06270 */
[----:B------:R-:W-:Y:S01]  /*b1c70*/  ULDC UR30, c[0x0][0x228] ;  /* 0x00008a00001e7ab9 */ /* 0x000fe20000000800 */
[----:B------:R-:W-:Y:S02]  /*b1c80*/  @P3 LOP3.LUT R14, R14, 0x1, RZ, 0xfc, !PT ;  /* 0x000000010e0e3812 */ /* 0x000fe400078efcff */
[----:B------:R-:W-:Y:S01]  /*b1c90*/  ISETP.LT.AND P3, PT, R9, UR20, !P0 ;  /* 0x0000001409007c0c */ /* 0x000fe2000c761270 */
[----:B------:R-:W-:Y:S01]  /*b1ca0*/  VIADD R43, R8, 0x1b8 ;  /* 0x000001b8082b7836 */ /* 0x000fe20000000000 */
[----:B------:R-:W-:Y:S01]  /*b1cb0*/  ISETP.LT.AND P2, PT, R12, UR24, !P0 ;  /* 0x000000180c007c0c */ /* 0x000fe2000c741270 */
[----:B------:R-:W-:Y:S01]  /*b1cc0*/  ULDC UR24, c[0x0][0x228] ;  /* 0x00008a0000187ab9 */ /* 0x000fe20000000800 */
[----:B------:R-:W-:Y:S01]  /*b1cd0*/  LOP3.LUT R2, R2, 0xefffffff, RZ, 0xc0, !PT ;  /* 0xefffffff02027812 */ /* 0x000fe200078ec0ff */
[----:B------:R-:W-:Y:S01]  /*b1ce0*/  VIADD R45, R8, 0x1ba ;  /* 0x000001ba082d7836 */ /* 0x000fe20000000000 */
[----:B------:R-:W-:Y:S01]  /*b1cf0*/  ISETP.LT.AND P1, PT, R11, UR26, !P0 ;  /* 0x0000001a0b007c0c */ /* 0x000fe2000c721270 */
[----:B------:R-:W-:Y:S01]  /*b1d00*/  ULDC UR26, c[0x0][0x228] ;  /* 0x00008a00001a7ab9 */ /* 0x000fe20000000800 */
[----:B------:R-:W-:Y:S01]  /*b1d10*/  PRMT R215, R215, 0x5410, R131 ;  /* 0x00005410d7d77816 */ /* 0x000fe20000000083 */
[----:B------:R-:W-:Y:S01]  /*b1d20*/  IMAD.MOV.U32 R195, RZ, RZ, R167 ;  /* 0x000000ffffc37224 */ /* 0x000fe200078e00a7 */
[----:B------:R-:W-:-:S03]  /*b1d30*/  ULDC UR20, c[0x0][0x22c] ;  /* 0x00008b0000147ab9 */ /* 0x000fc60000000800 */
[----:B------:R-:W-:Y:S02]  /*b1d40*/  @P3 LOP3.LUT R2, R2, 0x10000000, RZ, 0xfc, !PT ;  /* 0x1000000002023812 */ /* 0x000fe400078efcff */
[----:B------:R-:W-:Y:S01]  /*b1d50*/  ISETP.LT.AND P0, PT, R10, UR28, !P0 ;  /* 0x0000001c0a007c0c */ /* 0x000fe2000c701270 */
[----:B------:R-:W-:Y:S01]  /*b1d60*/  ULDC UR28, c[0x0][0x228] ;  /* 0x00008a00001c7ab9 */ /* 0x000fe20000000800 */
[----:B------:R-:W-:Y:S01]  /*b1d70*/  LOP3.LUT R2, R2, 0xf7ffffff, RZ, 0xc0, !PT ;  /* 0xf7ffffff02027812 */ /* 0x000fe200078ec0ff */
[C---:B------:R-:W-:Y:S02]  /*b1d80*/  VIADD R171, R8.reuse, 0x1ff ;  /* 0x000001ff08ab7836 */ /* 0x040fe40000000000 */
[----:B------:R-:W-:Y:S01]  /*b1d90*/  VIADD R135, R8, 0x1f6 ;  /* 0x000001f608877836 */ /* 0x000fe20000000000 */
[----:B------:R-:W-:Y:S01]  /*b1da0*/  @P2 LOP3.LUT R2, R2, 0x8000000, RZ, 0xfc, !PT ;  /* 0x0800000002022812 */ /* 0x000fe200078efcff */
[C---:B------:R-:W-:Y:S02]  /*b1db0*/  VIADD R167, R8.reuse, 0x1fe ;  /* 0x000001fe08a77836 */ /* 0x040fe40000000000 */
[----:B------:R-:W-:Y:S01]  /*b1dc0*/  VIADD R127, R8, 0x1f4 ;  /* 0x000001f4087f7836 */ /* 0x000fe20000000000 */
[----:B------:R-:W-:Y:S01]  /*b1dd0*/  LOP3.LUT R2, R2, 0xfbffffff, RZ, 0xc0, !PT ;  /* 0xfbffffff02027812 */ /* 0x000fe200078ec0ff */
[----:B------:R-:W-:-:S02]  /*b1de0*/  VIADD R131, R8, 0x1f5 ;  /* 0x000001f508837836 */ /* 0x000fc40000000000 */
[----:B------:R-:W-:Y:S01]  /*b1df0*/  VIADD R123, R8, 0x1f3 ;  /* 0x000001f3087b7836 */ /* 0x000fe20000000000 */
[----:B------:R-:W-:Y:S01]  /*b1e00*/  @P1 LOP3.LUT R2, R2, 0x4000000, RZ, 0xfc, !PT ;  /* 0x0400000002021812 */ /* 0x000fe200078efcff */
[C---:B------:R-:W-:Y:S02]  /*b1e10*/  VIADD R119, R8.reuse, 0x1f2 ;  /* 0x000001f208777836 */ /* 0x040fe40000000000 */
[----:B------:R-:W-:Y:S01]  /*b1e20*/  VIADD R115, R8, 0x1f1 ;  /* 0x000001f108737836 */ /* 0x000fe20000000000 */
[----:B------:R-:W-:Y:S01]  /*b1e30*/  LOP3.LUT R2, R2, 0xfdffffff, RZ, 0xc0, !PT ;  /* 0xfdffffff02027812 */ /* 0x000fe200078ec0ff */
[C---:B------:R-:W-:Y:S02]  /*b1e40*/  VIADD R111, R8.reuse, 0x1f0 ;  /* 0x000001f0086f7836 */ /* 0x040fe40000000000 */
[----:B------:R-:W-:Y:S01]  /*b1e50*/  VIADD R107, R8, 0x1ef ;  /* 0x000001ef086b7836 */ /* 0x000fe20000000000 */
[----:B------:R-:W-:Y:S01]  /*b1e60*/  @P0 LOP3.LUT R2, R2, 0x2000000, RZ, 0xfc, !PT ;  /* 0x0200000002020812 */ /* 0x000fe200078efcff */
[C---:B------:R-:W-:Y:S01]  /*b1e70*/  VIADD R103, R8.reuse, 0x1ee ;  /* 0x000001ee08677836 */ /* 0x040fe20000000000 */
[----:B------:R-:W-:Y:S01]  /*b1e80*/  ISETP.GE.AND P0, PT, R37, UR32, PT ;  /* 0x0000002025007c0c */ /* 0x000fe2000bf06270 */
[----:B------:R-:W-:Y:S01]  /*b1e90*/  ULDC UR32, c[0x0][0x228] ;  /* 0x00008a0000207ab9 */ /* 0x000fe20000000800 */
[----:B------:R-:W-:-:S02]  /*b1ea0*/  VIADD R99, R8, 0x1ed ;  /* 0x000001ed08637836 */ /* 0x000fc40000000000 */
[C---:B------:R-:W-:Y:S01]  /*b1eb0*/  VIADD R95, R8.reuse, 0x1ec ;  /* 0x000001ec085f7836 */ /* 0x040fe20000000000 */
[----:B------:R-:W-:Y:S01]  /*b1ec0*/  ISETP.LT.AND P3, PT, R9, UR24, !P0 ;  /* 0x0000001809007c0c */ /* 0x000fe2000c761270 */
[----:B------:R-:W-:Y:S01]  /*b1ed0*/  VIADD R94, R8, 0x1eb ;  /* 0x000001eb085e7836 */ /* 0x000fe20000000000 */
[----:B------:R-:W-:Y:S01]  /*b1ee0*/  ISETP.LT.AND P2, PT, R12, UR26, !P0 ;  /* 0x0000001a0c007c0c */ /* 0x000fe2000c741270 */
[----:B------:R-:W-:Y:S01]  /*b1ef0*/  ULDC UR26, c[0x0][0x228] ;  /* 0x00008a00001a7ab9 */ /* 0x000fe20000000800 */
[----:B------:R-:W-:Y:S01]  /*b1f00*/  LOP3.LUT R2, R2, 0xfeffffff, RZ, 0xc0, !PT ;  /* 0xfeffffff02027812 */ /* 0x000fe200078ec0ff */
[C---:B------:R-:W-:Y:S01]  /*b1f10*/  VIADD R93, R8.reuse, 0x1ea ;  /* 0x000001ea085d7836 */ /* 0x040fe20000000000 */
[----:B------:R-:W-:Y:S01]  /*b1f20*/  ISETP.LT.AND P1, PT, R11, UR28, !P0 ;  /* 0x0000001c0b007c0c */ /* 0x000fe2000c721270 */
[----:B------:R-:W-:Y:S01]  /*b1f30*/  ULDC UR28, c[0x0][0x228] ;  /* 0x00008a00001c7ab9 */ /* 0x000fe20000000800 */
[C---:B------:R-:W-:Y:S01]  /*b1f40*/  VIADD R92, R8.reuse, 0x1e9 ;  /* 0x000001e9085c7836 */ /* 0x040fe20000000000 */
[----:B------:R-:W-:Y:S01]  /*b1f50*/  ULDC UR24, c[0x0][0x22c] ;  /* 0x00008b0000187ab9 */ /* 0x000fe20000000800 */
        /* <DEDUP_REMOVED lines=9> */
[----:B------:R-:W-:Y:S01]  /*b1ff0*/  VIADD R85, R8, 0x1e2 ;  /* 0x000001e208557836 */ /* 0x000fe20000000000 */
[----:B------:R-:W-:Y:S01]  /*b2000*/  ISETP.LT.AND P0, PT, R10, UR30, !P0 ;  /* 0x0000001e0a007c0c */ /* 0x000fe2000c701270 */
[----:B------:R-:W-:Y:S01]  /*b2010*/  ULDC UR30, c[0x0][0x228] ;  /* 0x00008a00001e7ab9 */ /* 0x000fe20000000800 */
        /* <DEDUP_REMOVED lines=61> */
[----:B------:R-:W-:Y:S01]  /*b23f0*/  LOP3.LUT R251, R251, 0x7fffffff, RZ, 0xc0, !PT ;  /* 0x7ffffffffbfb7812 */ /* 0x000fe200078ec0ff */
[C---:B------:R-:W-:Y:S01]  /*b2400*/  VIADD R53, R8.reuse, 0x1c2 ;  /* 0x000001c208357836 */ /* 0x040fe20000000000 */
[----:B------:R-:W-:Y:S01]  /*b2410*/  ULDC UR28, c[0x0][0x22c] ;  /* 0x00008b00001c7ab9 */ /* 0x000fe20000000800 */
[----:B------:R-:W-:Y:S01]  /*b2420*/  VIADD R52, R8, 0x1c1 ;  /* 0x000001c108347836 */ /* 0x000fe20000000000 */
[----:B------:R-:W-:Y:S01]  /*b2430*/  @P3 LOP3.LUT R2, R2, 0x10000, RZ, 0xfc, !PT ;  /* 0x0001000002023812 */ /* 0x000fe200078efcff */
[----:B------:R-:W0:Y:S03]  /*b2440*/  LDS.128 R32, [R195] ;  /* 0x00000000c3207984 */ /* 0x000e260000000c00 */
        /* <DEDUP_REMOVED lines=82> */
[----:B------:R-:W-:Y:S01]  /*b2970*/  ULDC UR4, c[0x0][0x228] ;  /* 0x00008a0000047ab9 */ /* 0x000fe20000000800 */
[----:B------:R-:W-:Y:S01]  /*b2980*/  ISETP.LT.AND P2, PT, R12, UR36, !P0 ;  /* 0x000000240c007c0c */ /* 0x000fe2000c741270 */
[----:B------:R-:W-:Y:S01]  /*b2990*/  ULDC UR36, c[0x0][0x228] ;  /* 0x00008a0000247ab9 */ /* 0x000fe20000000800 */
[----:B------:R-:W-:-:S02]  /*b29a0*/  LOP3.LUT R3, R3, 0xefffffff, RZ, 0xc0, !PT ;  /* 0xefffffff03037812 */ /* 0x000fc400078ec0ff */
        /* <DEDUP_REMOVED lines=127> */
[----:B------:R-:W-:Y:S01]  /*b31a0*/  ULDC UR8, c[0x0][0x22c] ;  /* 0x00008b0000087ab9 */ /* 0x000fe20000000800 */
[----:B------:R-:W-:Y:S01]  /*b31b0*/  ISETP.LT.AND P0, PT, R10, UR11, !P0 ;  /* 0x0000000b0a007c0c */ /* 0x000fe2000c701270 */
[----:B------:R-:W-:-:S04]  /*b31c0*/  ULDC UR11, c[0x0][0x228] ;  /* 0x00008a00000b7ab9 */ /* 0x000fc80000000800 */
        /* <DEDUP_REMOVED lines=655> */
[----:B------:R-:W-:Y:S02]  /*b5ac0*/  ISETP.LT.AND P3, PT, R12, UR19, !P0 ;  /* 0x000000130c007c0c */ /* 0x000fe4000c761270 */
[----:B------:R-:W-:-:S09]  /*b5ad0*/  LOP3.LUT R251, R251, 0xffffefff, RZ, 0xc0, !PT ;  /* 0xffffeffffbfb7812 */ /* 0x000fd200078ec0ff */
[----:B------:R-:W-:Y:S02]  /*b5ae0*/  @P1 LOP3.LUT R251, R251, 0x1000, RZ, 0xfc, !PT ;  /* 0x00001000fbfb1812 */ /* 0x000fe400078efcff */
[----:B------:R-:W-:Y:S02]  /*b5af0*/  ISETP.LT.AND P1, PT, R11, UR20, !P0 ;  /* 0x000000140b007c0c */ /* 0x000fe4000c721270 */
[----:B------:R-:W-:-:S04]  /*b5b00*/  LOP3.LUT R251, R251, 0xfffff7ff, RZ, 0xc0, !PT ;  /* 0xfffff7fffbfb7812 */ /* 0x000fc800078ec0ff */
[----:B------:R-:W-:Y:S02]  /*b5b10*/  @P3 LOP3.LUT R251, R251, 0x800, RZ, 0xfc, !PT ;  /* 0x00000800fbfb3812 */ /* 0x000fe400078efcff */
[----:B------:R-:W-:Y:S02]  /*b5b20*/  ISETP.LT.AND P2, PT, R10, UR16, !P0 ;  /* 0x000000100a007c0c */ /* 0x000fe4000c741270 */
[----:B------:R-:W-:Y:S02]  /*b5b30*/  LOP3.LUT R251, R251, 0xfffffbff, RZ, 0xc0, !PT ;  /* 0xfffffbfffbfb7812 */ /* 0x000fe400078ec0ff */
[----:B------:R-:W-:Y:S01]  /*b5b40*/  ISETP.GE.AND P0, PT, R89, UR18, PT ;  /* 0x0000001259007c0c */ /* 0x000fe2000bf06270 */
[----:B------:R-:W-:Y:S01]  /*b5b50*/  ULDC UR18, c[0x0][0x22c] ;  /* 0x00008b0000127ab9 */ /* 0x000fe20000000800 */
        /* <DEDUP_REMOVED lines=26> */
[----:B------:R-:W-:Y:S02]  /*b5d00*/  ISETP.GE.AND P0, PT, R91, UR18, PT ;  /* 0x000000125b007c0c */ /* 0x000fe4000bf06270 */
[----:B------:R-:W-:Y:S02]  /*b5d10*/  @P1 LOP3.LUT R251, R251, 0x4, RZ, 0xfc, !PT ;  /* 0x00000004fbfb1812 */ /* 0x000fe400078efcff */
[----:B------:R-:W-:-:S02]  /*b5d20*/  ISETP.LT.AND P3, PT, R12, UR56, !P0 ;  /* 0x000000380c007c0c */ /* 0x000fc4000c761270 */
[----:B------:R-:W-:Y:S02]  /*b5d30*/  ISETP.LT.AND P1, PT, R9, UR22, !P0 ;  /* 0x0000001609007c0c */ /* 0x000fe4000c721270 */
[----:B------:R-:W-:Y:S02]  /*b5d40*/  LOP3.LUT R251, R251, 0xfffffffd, RZ, 0xc0, !PT ;  /* 0xfffffffdfbfb7812 */ /* 0x000fe400078ec0ff */
[----:B------:R-:W-:Y:S02]  /*b5d50*/  LOP3.LUT R252, R252, 0x7fffffff, RZ, 0xc0, !PT ;  /* 0x7ffffffffcfc7812 */ /* 0x000fe400078ec0ff */
[----:B------:R-:W-:Y:S02]  /*b5d60*/  @P2 LOP3.LUT R251, R251, 0x2, RZ, 0xfc, !PT ;  /* 0x00000002fbfb2812 */ /* 0x000fe400078efcff */
[----:B------:R-:W-:Y:S02]  /*b5d70*/  ISETP.LT.AND P2, PT, R11, UR55, !P0 ;  /* 0x000000370b007c0c */ /* 0x000fe4000c741270 */
[----:B------:R-:W-:-:S02]  /*b5d80*/  LOP3.LUT R251, R251, 0xfffffffe, RZ, 0xc0, !PT ;  /* 0xfffffffefbfb7812 */ /* 0x000fc400078ec0ff */
[----:B------:R-:W-:Y:S02]  /*b5d90*/  @P3 LOP3.LUT R252, R252, 0x80000000, RZ, 0xfc, !PT ;  /* 0x80000000fcfc3812 */ /* 0x000fe400078efcff */
[----:B------:R-:W-:Y:S02]  /*b5da0*/  @P1 LOP3.LUT R251, R251, 0x1, RZ, 0xfc, !PT ;  /* 0x00000001fbfb1812 */ /* 0x000fe400078efcff */
[----:B------:R-:W-:Y:S02]  /*b5db0*/  ISETP.LT.AND P1, PT, R10, UR54, !P0 ;  /* 0x000000360a007c0c */ /* 0x000fe4000c721270 */
[----:B------:R-:W-:Y:S02]  /*b5dc0*/  LOP3.LUT R252, R252, 0xbfffffff, RZ, 0xc0, !PT ;  /* 0xbffffffffcfc7812 */ /* 0x000fe400078ec0ff */
[----:B------:R-:W-:Y:S02]  /*b5dd0*/  ISETP.GE.AND P0, PT, R92, UR4, PT ;  /* 0x000000045c007c0c */ /* 0x000fe4000bf06270 */
[----:B------:R-:W-:-:S02]  /*b5de0*/  @P2 LOP3.LUT R252, R252, 0x40000000, RZ, 0xfc, !PT ;  /* 0x40000000fcfc2812 */ /* 0x000fc400078efcff */
        /* <DEDUP_REMOVED lines=12> */
[----:B------:R-:W-:Y:S02]  /*b5eb0*/  ISETP.GE.AND P0, PT, R93, UR5, PT ;  /* 0x000000055d007c0c */ /* 0x000fe4000bf06270 */
[----:B------:R-:W-:Y:S02]  /*b5ec0*/  LOP3.LUT R252, R252, 0xfdffffff, RZ, 0xc0, !PT ;  /* 0xfdfffffffcfc7812 */ /* 0x000fe400078ec0ff */
[----:B------:R-:W-:Y:S02]  /*b5ed0*/  ISETP.LT.AND P1, PT, R9, UR48, !P0 ;  /* 0x0000003009007c0c */ /* 0x000fe4000c721270 */
[----:B------:R-:W-:Y:S02]  /*b5ee0*/  @P2 LOP3.LUT R252, R252, 0x2000000, RZ, 0xfc, !PT ;  /* 0x02000000fcfc2812 */ /* 0x000fe400078efcff */
[----:B------:R-:W-:-:S02]  /*b5ef0*/  ISETP.LT.AND P2, PT, R12, UR47, !P0 ;  /* 0x0000002f0c007c0c */ /* 0x000fc4000c741270 */
[----:B------:R-:W-:-:S04]  /*b5f00*/  LOP3.LUT R252, R252, 0xffbfffff, RZ, 0xc0, !PT ;  /* 0xffbffffffcfc7812 */ /* 0x000fc800078ec0ff */
[----:B------:R-:W-:-:S04]  /*b5f10*/  LOP3.LUT R252, R252, 0xfeffffff, RZ, 0xc0, !PT ;  /* 0xfefffffffcfc7812 */ /* 0x000fc800078ec0ff */
[----:B------:R-:W-:Y:S02]  /*b5f20*/  @P1 LOP3.LUT R252, R252, 0x1000000, RZ, 0xfc, !PT ;  /* 0x01000000fcfc1812 */ /* 0x000fe400078efcff */
[----:B------:R-:W-:Y:S02]  /*b5f30*/  ISETP.LT.AND P1, PT, R11, UR30, !P0 ;  /* 0x0000001e0b007c0c */ /* 0x000fe4000c721270 */
[----:B------:R-:W-:Y:S02]  /*b5f40*/  @P2 LOP3.LUT R252, R252, 0x400000, RZ, 0xfc, !PT ;  /* 0x00400000fcfc2812 */ /* 0x000fe400078efcff */
[----:B------:R-:W-:Y:S02]  /*b5f50*/  ISETP.LT.AND P2, PT, R10, UR46, !P0 ;  /* 0x0000002e0a007c0c */ /* 0x000fe4000c741270 */
[----:B------:R-:W-:Y:S02]  /*b5f60*/  LOP3.LUT R252, R252, 0xffefffff, RZ, 0xc0, !PT ;  /* 0xffeffffffcfc7812 */ /* 0x000fe400078ec0ff */
[----:B------:R-:W-:-:S05]  /*b5f70*/  ISETP.GE.AND P0, PT, R94, UR6, PT ;  /* 0x000000065e007c0c */ /* 0x000fca000bf06270 */
        /* <DEDUP_REMOVED lines=36> */
[----:B------:R-:W-:Y:S02]  /*b61c0*/  LOP3.LUT R252, R252, 0xfff7ffff, RZ, 0xc0, !PT ;  /* 0xfff7fffffcfc7812 */ /* 0x000fe400078ec0ff */
[----:B------:R-:W-:Y:S02]  /*b61d0*/  ISETP.GE.AND P4, PT, R151, UR33, PT ;  /* 0x0000002197007c0c */ /* 0x000fe4000bf86270 */
[----:B------:R-:W-:Y:S02]  /*b61e0*/  @P2 LOP3.LUT R252, R252, 0x80000, RZ, 0xfc, !PT ;  /* 0x00080000fcfc2812 */ /* 0x000fe400078efcff */
[----:B------:R-:W-:-:S02]  /*b61f0*/  ISETP.GE.AND P0, PT, R147, UR31, PT ;  /* 0x0000001f93007c0c */ /* 0x000fc4000bf06270 */
[----:B------:R-:W-:Y:S02]  /*b6200*/  LOP3.LUT R252, R252, 0xffdfffff, RZ, 0xc0, !PT ;  /* 0xffdffffffcfc7812 */ /* 0x000fe400078ec0ff */
[----:B------:R-:W-:Y:S02]  /*b6210*/  LOP3.LUT R0, R0, 0xfffffffd, RZ, 0xc0, !PT ;  /* 0xfffffffd00007812 */ /* 0x000fe400078ec0ff */
[----:B------:R-:W-:-:S03]  /*b6220*/  @P1 LOP3.LUT R252, R252, 0x200000, RZ, 0xfc, !PT ;  /* 0x00200000fcfc1812 */ /* 0x000fc600078efcff */
        /* <DEDUP_REMOVED lines=9> */
[----:B------:R-:W-:-:S04]  /*b62c0*/  @P5 LOP3.LUT R252, R252, 0x2, RZ, 0xfc, !PT ;  /* 0x00000002fcfc5812 */ /* 0x000fc800078efcff */
[----:B------:R-:W-:Y:S02]  /*b62d0*/  LOP3.LUT R252, R252, 0xfffffffe, RZ, 0xc0, !PT ;  /* 0xfffffffefcfc7812 */ /* 0x000fe400078ec0ff */
[----:B------:R-:W-:Y:S02]  /*b62e0*/  PRMT R130, R248, 0x4210, R134 ;  /* 0x00004210f8827816 */ /* 0x000fe40000000086 */
[----:B------:R-:W-:Y:S01]  /*b62f0*/  @P6 LOP3.LUT R252, R252, 0x1, RZ, 0xfc, !PT ;  /* 0x00000001fcfc6812 */ /* 0x000fe200078efcff */
[----:B------:R-:W2:Y:S01]  /*b6300*/  LDL.LU R248, [R1+0x5268] ;  /* 0x0052680001f87983 */ /* 0x000ea20000300800 */
[----:B------:R-:W-:Y:S02]  /*b6310*/  ISETP.GE.AND P6, PT, R115, UR12, PT ;  /* 0x0000000c73007c0c */ /* 0x000fe4000bfc6270 */
[----:B------:R-:W-:Y:S02]  /*b6320*/  LOP3.LUT R125, R247, 0xffff, RZ, 0xc0, !PT ;  /* 0x0000fffff77d7812 */ /* 0x000fe400078ec0ff */
[----:B------:R-:W3:Y:S01]  /*b6330*/  LDL.LU R247, [R1+0x5264] ;  /* 0x0052640001f77983 */ /* 0x000ee20000300800 */
[----:B------:R-:W-:-:S02]  /*b6340*/  PRMT R120, R246, 0x4210, R124 ;  /* 0x00004210f6787816 */ /* 0x000fc4000000007c */
[----:B------:R-:W-:Y:S01]  /*b6350*/  LOP3.LUT R126, R245, 0xffff, RZ, 0xc0, !PT ;  /* 0x0000fffff57e7812 */ /* 0x000fe200078ec0ff */
[----:B------:R-:W4:Y:S01]  /*b6360*/  LDL.LU R246, [R1+0x5260] ;  /* 0x0052600001f67983 */ /* 0x000f220000300800 */
[----:B------:R-:W-:Y:S02]  /*b6370*/  PRMT R121, R244, 0x4210, R125 ;  /* 0x00004210f4797816 */ /* 0x000fe4000000007d */
[----:B------:R-:W-:Y:S01]  /*b6380*/  LOP3.LUT R116, R243, 0xffff, RZ, 0xc0, !PT ;  /* 0x0000fffff3747812 */ /* 0x000fe200078ec0ff */
[----:B------:R-:W2:Y:S01]  /*b6390*/  LDL.LU R245, [R1+0x525c] ;  /* 0x00525c0001f57983 */ /* 0x000ea20000300800 */
[----:B------:R-:W-:-:S03]  /*b63a0*/  PRMT R122, R242, 0x4210, R126 ;  /* 0x00004210f27a7816 */ /* 0x000fc6000000007e */
[----:B------:R-:W3:Y:S01]  /*b63b0*/  LDL.LU R244, [R1+0x5258] ;  /* 0x0052580001f47983 */ /* 0x000ee20000300800 */
[----:B------:R-:W-:-:S03]  /*b63c0*/  LOP3.LUT R117, R241, 0xffff, RZ, 0xc0, !PT ;  /* 0x0000fffff1757812 */ /* 0x000fc600078ec0ff */
[----:B------:R-:W4:Y:S01]  /*b63d0*/  LDL.LU R243, [R1+0x5254] ;  /* 0x0052540001f37983 */ /* 0x000f220000300800 */
[--C-:B------:R-:W-:Y:S02]  /*b63e0*/  PRMT R112, R240, 0x4210, R116.reuse ;  /* 0x00004210f0707816 */ /* 0x100fe40000000074 */
[----:B------:R-:W-:Y:S01]  /*b63f0*/  LOP3.LUT R252, R252, 0xffffffdf, RZ, 0xc0, !PT ;  /* 0xffffffdffcfc7812 */ /* 0x000fe200078ec0ff */
[----:B------:R-:W2:Y:S01]  /*b6400*/  LDL.LU R242, [R1+0x5250] ;  /* 0x0052500001f27983 */ /* 0x000ea20000300800 */
[----:B------:R-:W-:-:S03]  /*b6410*/  PRMT R116, R239, 0x5210, R116 ;  /* 0x00005210ef747816 */ /* 0x000fc60000000074 */
[----:B------:R-:W3:Y:S01]  /*b6420*/  LDL.LU R241, [R1+0x524c] ;  /* 0x00524c0001f17983 */ /* 0x000ee20000300800 */
[----:B------:R-:W-:-:S03]  /*b6430*/  LOP3.LUT R118, R238, 0xffff, RZ, 0xc0, !PT ;  /* 0x0000ffffee767812 */ /* 0x000fc600078ec0ff */
[----:B------:R-:W4:Y:S01]  /*b6440*/  LDL.LU R240, [R1+0x5248] ;  /* 0x0052480001f07983 */ /* 0x000f220000300800 */
[----:B------:R-:W-:-:S03]  /*b6450*/  PRMT R113, R237, 0x4210, R117 ;  /* 0x00004210ed717816 */ /* 0x000fc60000000075 */
[----:B------:R-:W2:Y:S01]  /*b6460*/  LDL.LU R239, [R1+0x5244] ;  /* 0x0052440001ef7983 */ /* 0x000ea20000300800 */
[----:B------:R-:W-:Y:S02]  /*b6470*/  PRMT R117, R236, 0x5210, R117 ;  /* 0x00005210ec757816 */ /* 0x000fe40000000075 */
[----:B------:R-:W-:Y:S01]  /*b6480*/  @P6 LOP3.LUT R252, R252, 0x20, RZ, 0xfc, !PT ;  /* 0x00000020fcfc6812 */ /* 0x000fe200078efcff */
[----:B------:R-:W3:Y:S01]  /*b6490*/  LDL.LU R238, [R1+0x5240] ;  /* 0x0052400001ee7983 */ /* 0x000ee20000300800 */
[----:B------:R-:W-:Y:S02]  /*b64a0*/  LOP3.LUT R108, R235, 0xffff, RZ, 0xc0, !PT ;  /* 0x0000ffffeb6c7812 */ /* 0x000fe400078ec0ff */
[----:B------:R-:W-:Y:S01]  /*b64b0*/  ISETP.GE.AND P6, PT, R119, UR13, PT ;  /* 0x0000000d77007c0c */ /* 0x000fe2000bfc6270 */
[----:B------:R-:W4:Y:S01]  /*b64c0*/  LDL.LU R237, [R1+0x523c] ;  /* 0x00523c0001ed7983 */ /* 0x000f220000300800 */
[----:B------:R-:W-:-:S03]  /*b64d0*/  PRMT R114, R234, 0x4210, R118 ;  /* 0x00004210ea727816 */ /* 0x000fc60000000076 */
[----:B------:R-:W2:Y:S01]  /*b64e0*/  LDL.LU R236, [R1+0x5238] ;  /* 0x0052380001ec7983 */ /* 0x000ea20000300800 */
[----:B------:R-:W-:-:S03]  /*b64f0*/  PRMT R118, R233, 0x5210, R118 ;  /* 0x00005210e9767816 */ /* 0x000fc60000000076 */
[----:B------:R-:W3:Y:S01]  /*b6500*/  LDL.LU R235, [R1+0x5234] ;  /* 0x0052340001eb7983 */ /* 0x000ee20000300800 */
[----:B------:R-:W-:-:S03]  /*b6510*/  LOP3.LUT R109, R232, 0xffff, RZ, 0xc0, !PT ;  /* 0x0000ffffe86d7812 */ /* 0x000fc600078ec0ff */
[----:B------:R-:W3:Y:S01]  /*b6520*/  LDL.LU R234, [R1+0x5230] ;  /* 0x0052300001ea7983 */ /* 0x000ee20000300800 */
[----:B------:R-:W-:-:S03]  /*b6530*/  PRMT R104, R231, 0x4210, R108 ;  /* 0x00004210e7687816 */ /* 0x000fc6000000006c */
[----:B------:R-:W4:Y:S01]  /*b6540*/  LDL.LU R233, [R1+0x522c] ;  /* 0x00522c0001e97983 */ /* 0x000f220000300800 */
[----:B------:R-:W-:-:S03]  /*b6550*/  PRMT R108, R230, 0x5210, R108 ;  /* 0x00005210e66c7816 */ /* 0x000fc6000000006c */
[----:B------:R-:W4:Y:S01]  /*b6560*/  LDL.LU R232, [R1+0x5228] ;  /* 0x0052280001e87983 */ /* 0x000f220000300800 */
[----:B------:R-:W-:-:S03]  /*b6570*/  LOP3.LUT R110, R229, 0xffff, RZ, 0xc0, !PT ;  /* 0x0000ffffe56e7812 */ /* 0x000fc600078ec0ff */
[----:B------:R-:W2:Y:S01]  /*b6580*/  LDL.LU R231, [R1+0x5224] ;  /* 0x0052240001e77983 */ /* 0x000ea20000300800 */
[----:B------:R-:W-:-:S03]  /*b6590*/  PRMT R105, R228, 0x4210, R109 ;  /* 0x00004210e4697816 */ /* 0x000fc6000000006d */
[----:B------:R-:W2:Y:S01]  /*b65a0*/  LDL.LU R230, [R1+0x5220] ;  /* 0x0052200001e67983 */ /* 0x000ea20000300800 */
[----:B------:R-:W-:-:S03]  /*b65b0*/  PRMT R109, R227, 0x5210, R109 ;  /* 0x00005210e36d7816 */ /* 0x000fc6000000006d */
[----:B------:R-:W3:Y:S01]  /*b65c0*/  LDL.LU R229, [R1+0x521c] ;  /* 0x00521c0001e57983 */ /* 0x000ee20000300800 */
[----:B------:R-:W-:Y:S02]  /*b65d0*/  LOP3.LUT R100, R226, 0xffff, RZ, 0xc0, !PT ;  /* 0x0000ffffe2647812 */ /* 0x000fe400078ec0ff */
[----:B------:R-:W-:Y:S01]  /*b65e0*/  LOP3.LUT R252, R252, 0xfffffeff, RZ, 0xc0, !PT ;  /* 0xfffffefffcfc7812 */ /* 0x000fe200078ec0ff */
[----:B------:R-:W3:Y:S01]  /*b65f0*/  LDL.LU R228, [R1+0x5218] ;  /* 0x0052180001e47983 */ /* 0x000ee20000300800 */
[----:B------:R-:W-:-:S03]  /*b6600*/  PRMT R106, R225, 0x4210, R110 ;  /* 0x00004210e16a7816 */ /* 0x000fc6000000006e */
[----:B------:R-:W4:Y:S01]  /*b6610*/  LDL.LU R227, [R1+0x5214] ;  /* 0x0052140001e37983 */ /* 0x000f220000300800 */
[----:B------:R-:W-:-:S03]  /*b6620*/  PRMT R110, R224, 0x5210, R110 ;  /* 0x00005210e06e7816 */ /* 0x000fc6000000006e */
[----:B------:R-:W4:Y:S01]  /*b6630*/  LDL.LU R226, [R1+0x5210] ;  /* 0x0052100001e27983 */ /* 0x000f220000300800 */
[----:B------:R-:W-:-:S03]  /*b6640*/  LOP3.LUT R101, R223, 0xffff, RZ, 0xc0, !PT ;  /* 0x0000ffffdf657812 */ /* 0x000fc600078ec0ff */
[----:B------:R-:W2:Y:S01]  /*b6650*/  LDL.LU R225, [R1+0x520c] ;  /* 0x00520c0001e17983 */ /* 0x000ea20000300800 */
[----:B------:R-:W-:Y:S02]  /*b6660*/  LOP3.LUT R102, R221, 0xffff, RZ, 0xc0, !PT ;  /* 0x0000ffffdd667812 */ /* 0x000fe400078ec0ff */
[----:B------:R-:W-:Y:S01]  /*b6670*/  @P6 LOP3.LUT R252, R252, 0x100, RZ, 0xfc, !PT ;  /* 0x00000100fcfc6812 */ /* 0x000fe200078efcff */
[----:B------:R-:W2:Y:S01]  /*b6680*/  LDL.LU R224, [R1+0x5208] ;  /* 0x0052080001e07983 */ /* 0x000ea20000300800 */
[--C-:B------:R-:W-:Y:S02]  /*b6690*/  PRMT R96, R220, 0x4210, R100.reuse ;  /* 0x00004210dc607816 */ /* 0x100fe40000000064 */
[----:B------:R-:W-:Y:S01]  /*b66a0*/  ISETP.GE.AND P6, PT, R123, UR14, PT ;  /* 0x0000000e7b007c0c */ /* 0x000fe2000bfc6270 */
        /* <DEDUP_REMOVED lines=8> */
[----:B------:R-:W3:Y:S01]  /*b6730*/  LDL.LU R218, [R1+0x51f4] ;  /* 0x0051f40001da7983 */ /* 0x000ee20000300800 */
[----:B------:R-:W-:Y:S02]  /*b6740*/  PRMT R165, R179, 0x5210, R165 ;  /* 0x00005210b3a57816 */ /* 0x000fe400000000a5 */
[----:B------:R-:W-:Y:S01]  /*b6750*/  PRMT R102, R23, 0x5210, R102 ;  /* 0x0000521017667816 */ /* 0x000fe20000000066 */
[----:B------:R-:W3:Y:S01]  /*b6760*/  LDL.LU R217, [R1+0x51f0] ;  /* 0x0051f00001d97983 */ /* 0x000ee20000300800 */
[----:B------:R-:W-:Y:S02]  /*b6770*/  PRMT R166, R183, 0x5210, R166 ;  /* 0x00005210b7a67816 */ /* 0x000fe400000000a6 */
[----:B------:R-:W-:Y:S01]  /*b6780*/  LOP3.LUT R179, R22, 0xffff, RZ, 0xc0, !PT ;  /* 0x0000ffff16b37812 */ /* 0x000fe200078ec0ff */
[----:B------:R-:W3:Y:S01]  /*b6790*/  LDL.LU R216, [R1+0x51ec] ;  /* 0x0051ec0001d87983 */ /* 0x000ee20000300800 */
[----:B------:R-:W-:Y:S02]  /*b67a0*/  PRMT R156, R187, 0x5210, R156 ;  /* 0x00005210bb9c7816 */ /* 0x000fe4000000009c */
[----:B------:R-:W-:Y:S01]  /*b67b0*/  LOP3.LUT R183, R21, 0xffff, RZ, 0xc0, !PT ;  /* 0x0000ffff15b77812 */ /* 0x000fe200078ec0ff */
[----:B------:R-:W3:Y:S01]  /*b67c0*/  LDL.LU R23, [R1+0x51e8] ;  /* 0x0051e80001177983 */ /* 0x000ee20000300800 */
[----:B------:R-:W-:-:S02]  /*b67d0*/  PRMT R157, R191, 0x5210, R157 ;  /* 0x00005210bf9d7816 */ /* 0x000fc4000000009d */
[----:B------:R-:W-:Y:S01]  /*b67e0*/  LOP3.LUT R187, R20, 0xffff, RZ, 0xc0, !PT ;  /* 0x0000ffff14bb7812 */ /* 0x000fe200078ec0ff */
[----:B------:R-:W3:Y:S01]  /*b67f0*/  LDL.LU R22, [R1+0x51e4] ;  /* 0x0051e40001167983 */ /* 0x000ee20000300800 */
[--C-:B------:R-:W-:Y:S02]  /*b6800*/  PRMT R200, R200, 0x4210, R28.reuse ;  /* 0x00004210c8c87816 */ /* 0x100fe4000000001c */
[----:B------:R-:W-:Y:S01]  /*b6810*/  PRMT R204, R204, 0x5210, R28 ;  /* 0x00005210cccc7816 */ /* 0x000fe2000000001c */
[----:B------:R-:W3:Y:S01]  /*b6820*/  LDL.LU R21, [R1+0x51e0] ;  /* 0x0051e00001157983 */ /* 0x000ee20000300800 */
[----:B------:R-:W-:Y:S02]  /*b6830*/  LOP3.LUT R191, R19, 0xffff, RZ, 0xc0, !PT ;  /* 0x0000ffff13bf7812 */ /* 0x000fe400078ec0ff */
[----:B------:R-:W-:Y:S01]  /*b6840*/  LOP3.LUT R252, R252, 0xfffffbff, RZ, 0xc0, !PT ;  /* 0xfffffbfffcfc7812 */ /* 0x000fe200078ec0ff */
[----:B------:R-:W3:Y:S01]  /*b6850*/  LDL.LU R20, [R1+0x51dc] ;  /* 0x0051dc0001147983 */ /* 0x000ee20000300800 */
[----:B------:R-:W-:-:S02]  /*b6860*/  PRMT R28, R18, 0x4210, R179 ;  /* 0x00004210121c7816 */ /* 0x000fc400000000b3 */
[----:B------:R-:W-:Y:S01]  /*b6870*/  PRMT R29, R17, 0x4210, R183 ;  /* 0x00004210111d7816 */ /* 0x000fe200000000b7 */
[----:B------:R-:W3:Y:S01]  /*b6880*/  LDL.LU R19, [R1+0x51d8] ;  /* 0x0051d80001137983 */ /* 0x000ee20000300800 */
[----:B------:R-:W-:-:S03]  /*b6890*/  PRMT R30, R16, 0x4210, R187 ;  /* 0x00004210101e7816 */ /* 0x000fc600000000bb */
[----:B------:R-:W3:Y:S01]  /*b68a0*/  LDL.LU R18, [R1+0x51d4] ;  /* 0x0051d40001127983 */ /* 0x000ee20000300800 */
[----:B------:R-:W-:Y:S02]  /*b68b0*/  PRMT R31, R15, 0x4210, R191 ;  /* 0x000042100f1f7816 */ /* 0x000fe400000000bf */
[----:B------:R-:W-:Y:S01]  /*b68c0*/  @P6 LOP3.LUT R252, R252, 0x400, RZ, 0xfc, !PT ;  /* 0x00000400fcfc6812 */ /* 0x000fe200078efcff */
[----:B------:R-:W3:Y:S01]  /*b68d0*/  LDL.LU R17, [R1+0x51d0] ;  /* 0x0051d00001117983 */ /* 0x000ee20000300800 */
[----:B------:R-:W-:-:S03]  /*b68e0*/  ISETP.GE.AND P6, PT, R127, UR15, PT ;  /* 0x0000000f7f007c0c */ /* 0x000fc6000bfc6270 */
[----:B------:R-:W3:Y:S04]  /*b68f0*/  LDL.LU R16, [R1+0x51cc] ;  /* 0x0051cc0001107983 */ /* 0x000ee80000300800 */
[----:B------:R-:W3:Y:S04]  /*b6900*/  LDL.LU R15, [R1+0x51c8] ;  /* 0x0051c800010f7983 */ /* 0x000ee80000300800 */
[----:B0-----:R-:W-:Y:S04]  /*b6910*/  STL.64 [R1+0x190], R32 ;  /* 0x0001902001007387 */ /* 0x001fe80000100a00 */
[----:B------:R-:W-:Y:S01]  /*b6920*/  STL.64 [R1+0x198], R34 ;  /* 0x0001982201007387 */ /* 0x000fe20000100a00 */
[----:B------:R-:W-:-:S02]  /*b6930*/  ISETP.LT.AND P4, PT, R9, UR40, !P4 ;  /* 0x0000002809007c0c */ /* 0x000fc4000e781270 */
[----:B------:R-:W-:-:S04]  /*b6940*/  LOP3.LUT R252, R252, 0xffffdfff, RZ, 0xc0, !PT ;  /* 0xffffdffffcfc7812 */ /* 0x000fc800078ec0ff */
[----:B------:R-:W-:-:S04]  /*b6950*/  @P6 LOP3.LUT R252, R252, 0x2000, RZ, 0xfc, !PT ;  /* 0x00002000fcfc6812 */ /* 0x000fc800078efcff */
[----:B------:R-:W-:Y:S02]  /*b6960*/  LOP3.LUT R252, R252, 0xfffffff7, RZ, 0xc0, !PT ;  /* 0xfffffff7fcfc7812 */ /* 0x000fe400078ec0ff */
[----:B------:R-:W-:Y:S02]  /*b6970*/  PRMT R148, R199, 0x5210, R148 ;  /* 0x00005210c7947816 */ /* 0x000fe40000000094 */
[----:B------:R-:W-:Y:S02]  /*b6980*/  @P4 LOP3.LUT R252, R252, 0x8, RZ, 0xfc, !PT ;  /* 0x00000008fcfc4812 */ /* 0x000fe400078efcff */
        /* <DEDUP_REMOVED lines=10> */
[----:B------:R-:W-:Y:S01]  /*b6a30*/  PRMT R126, R214, 0x5210, R126 ;  /* 0x00005210d67e7816 */ /* 0x000fe2000000007e */
[----:B------:R-:W-:Y:S01]  /*b6a40*/  BAR.SYNC.DEFER_BLOCKING 0x0 ;  /* 0x0000000000007b1d */ /* 0x000fe20000010000 */
[----:B------:R-:W-:Y:S02]  /*b6a50*/  ISETP.GE.AND P3, PT, R155, UR35, PT ;  /* 0x000000239b007c0c */ /* 0x000fe4000bf66270 */
[----:B------:R-:W-:Y:S02]  /*b6a60*/  ISETP.GE.AND P2, PT, R159, UR37, PT ;  /* 0x000000259f007c0c */ /* 0x000fe4000bf46270 */
[----:B------:R-:W-:Y:S02]  /*b6a70*/  ISETP.GE.AND P1, PT, R163, UR39, PT ;  /* 0x00000027a3007c0c */ /* 0x000fe4000bf26270 */
[----:B------:R-:W-:-:S02]  /*b6a80*/  ISETP.GE.AND P0, PT, R167, UR41, PT ;  /* 0x00000029a7007c0c */ /* 0x000fc4000bf06270 */
[----:B------:R-:W-:Y:S02]  /*b6a90*/  ISETP.GE.AND P5, PT, R111, UR11, PT ;  /* 0x0000000b6f007c0c */ /* 0x000fe4000bfa6270 */
[----:B------:R-:W-:Y:S02]  /*b6aa0*/  ISETP.GE.AND P6, PT, R171, UR43, PT ;  /* 0x0000002bab007c0c */ /* 0x000fe4000bfc6270 */
[C---:B------:R-:W-:Y:S01]  /*b6ab0*/  LOP3.LUT P4, RZ, R0.reuse, 0x2, RZ, 0xc0, !PT ;  /* 0x0000000200ff7812 */ /* 0x040fe2000788c0ff */
[----:B------:R-:W3:Y:S01]  /*b6ac0*/  LDL.LU R195, [R1+0x1630] ;  /* 0x0016300001c37983 */ /* 0x000ee20000300800 */
[----:B------:R-:W-:Y:S01]  /*b6ad0*/  LOP3.LUT R0, R0, 0xff7fffff, RZ, 0xc0, !PT ;  /* 0xff7fffff00007812 */ /* 0x000fe200078ec0ff */
[----:B------:R-:W-:Y:S01]  /*b6ae0*/  ULDC UR4, c[0x0][0x228] ;  /* 0x00008a0000047ab9 */ /* 0x000fe20000000800 */
[----:B------:R-:W-:Y:S01]  /*b6af0*/  ULDC UR5, c[0x0][0x228] ;  /* 0x00008a0000057ab9 */ /* 0x000fe20000000800 */
[----:B------:R-:W3:Y:S01]  /*b6b00*/  LDL.LU R214, [R1+0x210] ;  /* 0x0002100001d67983 */ /* 0x000ee20000300800 */
[----:B------:R-:W-:-:S03]  /*b6b10*/  ULDC UR6, c[0x0][0x228] ;  /* 0x00008a0000067ab9 */ /* 0x000fc60000000800 */
        /* <DEDUP_REMOVED lines=10> */
[----:B------:R0:W-:Y:S04]  /*b6bc0*/  STL.64 [R1+0x52a0], R6 ;  /* 0x0052a00601007387 */ /* 0x0001e80000100a00 */
[----:B0-----:R-:W3:Y:S04]  /*b6bd0*/  LDL R6, [R1+0x400] ;  /* 0x0004000001067983 */ /* 0x001ee80000100800 */
[----:B--2---:R-:W-:Y:S04]  /*b6be0*/  STL.64 [R1+0x5298], R224 ;  /* 0x005298e001007387 */ /* 0x004fe80000100a00 */
[----:B----4-:R-:W-:Y:S04]  /*b6bf0*/  STL.64 [R1+0x5290], R226 ;  /* 0x005290e201007387 */ /* 0x010fe80000100a00 */
[----:B---3--:R-:W-:Y:S04]  /*b6c00*/  STL.64 [R1+0x5288], R228 ;  /* 0x005288e401007387 */ /* 0x008fe80000100a00 */
[----:B------:R-:W-:Y:S04]  /*b6c10*/  STL.64 [R1+0x5278], R230 ;  /* 0x005278e601007387 */ /* 0x000fe80000100a00 */
[----:B------:R-:W-:Y:S04]  /*b6c20*/  STL.64 [R1+0x5270], R232 ;  /* 0x005270e801007387 */ /* 0x000fe80000100a00 */
[----:B------:R-:W-:Y:S04]  /*b6c30*/  STL.64 [R1+0x5260], R234 ;  /* 0x005260ea01007387 */ /* 0x000fe80000100a00 */
[----:B------:R-:W-:Y:S04]  /*b6c40*/  STL [R1+0x524c], R236 ;  /* 0x00524cec01007387 */ /* 0x000fe80000100800 */
[----:B------:R0:W-:Y:S04]  /*b6c50*/  STSM.16.M88.4 [R222], R24 ;  /* 0x00000018de007844 */ /* 0x0001e80000000200 */
        /* <DEDUP_REMOVED lines=24> */
[----:B------:R-:W-:Y:S01]  /*b6de0*/  BAR.SYNC.DEFER_BLOCKING 0x0 ;  /* 0x0000000000007b1d */ /* 0x000fe20000010000 */
[----:B------:R-:W-:-:S04]  /*b6df0*/  LOP3.LUT R195, R195, 0xffffff7f, RZ, 0xc0, !PT ;  /* 0xffffff7fc3c37812 */ /* 0x000fc800078ec0ff */
[----:B------:R-:W-:Y:S02]  /*b6e00*/  @P5 LOP3.LUT R195, R195, 0x80, RZ, 0xfc, !PT ;  /* 0x00000080c3c35812 */ /* 0x000fe400078efcff */
[----:B0-----:R-:W-:Y:S02]  /*b6e10*/  PRMT R24, R214, 0x5210, R179 ;  /* 0x00005210d6187816 */ /* 0x001fe400000000b3 */
[----:B------:R-:W-:Y:S02]  /*b6e20*/  LOP3.LUT R195, R195, 0xffffffbf, RZ, 0xc0, !PT ;  /* 0xffffffbfc3c37812 */ /* 0x000fe400078ec0ff */
[----:B------:R-:W-:Y:S02]  /*b6e30*/  PRMT R25, R213, 0x5210, R183 ;  /* 0x00005210d5197816 */ /* 0x000fe400000000b7 */
[----:B------:R-:W-:Y:S02]  /*b6e40*/  @P4 LOP3.LUT R195, R195, 0x40, RZ, 0xfc, !PT ;  /* 0x00000040c3c34812 */ /* 0x000fe400078efcff */
[----:B------:R-:W-:-:S02]  /*b6e50*/  PRMT R26, R202, 0x5210, R187 ;  /* 0x00005210ca1a7816 */ /* 0x000fc400000000bb */
[----:B------:R-:W-:Y:S02]  /*b6e60*/  LOP3.LUT R195, R195, 0xffffffdf, RZ, 0xc0, !PT ;  /* 0xffffffdfc3c37812 */ /* 0x000fe400078ec0ff */
[----:B------:R-:W-:Y:S02]  /*b6e70*/  PRMT R27, R175, 0x5210, R191 ;  /* 0x00005210af1b7816 */ /* 0x000fe400000000bf */
[----:B------:R-:W-:Y:S02]  /*b6e80*/  @P3 LOP3.LUT R195, R195, 0x20, RZ, 0xfc, !PT ;  /* 0x00000020c3c33812 */ /* 0x000fe400078efcff */
        /* <DEDUP_REMOVED lines=8> */
[----:B------:R-:W-:-:S02]  /*b6f10*/  LOP3.LUT P3, RZ, R14, 0x80000, RZ, 0xc0, !PT ;  /* 0x000800000eff7812 */ /* 0x000fc4000786c0ff */
[----:B------:R-:W-:Y:S02]  /*b6f20*/  LOP3.LUT R195, R195, 0xfffffffb, RZ, 0xc0, !PT ;  /* 0xfffffffbc3c37812 */ /* 0x000fe400078ec0ff */
[C---:B------:R-:W-:Y:S02]  /*b6f30*/  LOP3.LUT P4, RZ, R14.reuse, 0x8000, RZ, 0xc0, !PT ;  /* 0x000080000eff7812 */ /* 0x040fe4000788c0ff */
[----:B------:R-:W-:Y:S02]  /*b6f40*/  @P0 LOP3.LUT R195, R195, 0x4, RZ, 0xfc, !PT ;  /* 0x00000004c3c30812 */ /* 0x000fe400078efcff */
[C---:B------:R-:W-:Y:S02]  /*b6f50*/  LOP3.LUT P1, RZ, R14.reuse, 0x10000000, RZ, 0xc0, !PT ;  /* 0x100000000eff7812 */ /* 0x040fe4000782c0ff */
[----:B------:R-:W-:Y:S02]  /*b6f60*/  LOP3.LUT R195, R195, 0xfffffffd, RZ, 0xc0, !PT ;  /* 0xfffffffdc3c37812 */ /* 0x000fe400078ec0ff */
[----:B------:R-:W-:-:S02]  /*b6f70*/  LOP3.LUT P5, RZ, R14, 0x10000, RZ, 0xc0, !PT ;  /* 0x000100000eff7812 */ /* 0x000fc400078ac0ff */
[----:B------:R-:W-:Y:S02]  /*b6f80*/  @P6 LOP3.LUT R195, R195, 0x2, RZ, 0xfc, !PT ;  /* 0x00000002c3c36812 */ /* 0x000fe400078efcff */
[C---:B------:R-:W-:Y:S02]  /*b6f90*/  LOP3.LUT P6, RZ, R14.reuse, 0x4000000, RZ, 0xc0, !PT ;  /* 0x040000000eff7812 */ /* 0x040fe400078cc0ff */
[----:B------:R-:W-:Y:S01]  /*b6fa0*/  LOP3.LUT P0, RZ, R14, 0x8000000, RZ, 0xc0, !PT ;  /* 0x080000000eff7812 */ /* 0x000fe2000780c0ff */
[----:B------:R-:W-:Y:S02]  /*b6fb0*/  STL [R1+0x1630], R195 ;  /* 0x001630c301007387 */ /* 0x000fe40000100800 */
[----:B------:R-:W-:Y:S02]  /*b6fc0*/  @P1 LOP3.LUT R0, R0, 0x800000, RZ, 0xfc, !PT ;  /* 0x0080000000001812 */ /* 0x000fe400078efcff */
[----:B------:R-:W0:Y:S01]  /*b6fd0*/  LDS.128 R8, [R6] ;  /* 0x0000000006087984 */ /* 0x000e220000000c00 */
[----:B------:R-:W-:Y:S01]  /*b6fe0*/  BAR.SYNC.DEFER_BLOCKING 0x0 ;  /* 0x0000000000007b1d */ /* 0x000fe20000010000 */
[----:B------:R-:W-:-:S02]  /*b6ff0*/  LOP3.LUT P1, RZ, R14, 0x2000000, RZ, 0xc0, !PT ;  /* 0x020000000eff7812 */ /* 0x000fc4000782c0ff */
[----:B------:R-:W-:-:S11]  /*b7000*/  LOP3.LUT R0, R0, 0xfeffffff, RZ, 0xc0, !PT ;  /* 0xfeffffff00007812 */ /* 0x000fd600078ec0ff */
[----:B------:R-:W-:Y:S02]  /*b7010*/  @P1 LOP3.LUT R0, R0, 0x1000000, RZ, 0xfc, !PT ;  /* 0x0100000000001812 */ /* 0x000fe400078efcff */
[----:B------:R-:W-:Y:S02]  /*b7020*/  LOP3.LUT P1, RZ, R14, 0x1000000, RZ, 0xc0, !PT ;  /* 0x010000000eff7812 */ /* 0x000fe4000782c0ff */
[----:B------:R-:W-:Y:S01]  /*b7030*/  LOP3.LUT R0, R0, 0xfdffffff, RZ, 0xc0, !PT ;  /* 0xfdffffff00007812 */ /* 0x000fe200078ec0ff */
[----:B0-----:R-:W-:Y:S01]  /*b7040*/  STL [R1+0x324], R9 ;  /* 0x0003240901007387 */ /* 0x001fe20000100800 */
[----:B------:R-:W-:-:S09]  /*b7050*/  IMAD.MOV.U32 R236, RZ, RZ, R8 ;  /* 0x000000ffffec7224 */ /* 0x000fd200078e0008 */
[----:B------:R-:W-:Y:S01]  /*b7060*/  @P1 LOP3.LUT R0, R0, 0x2000000, RZ, 0xfc, !PT ;  /* 0x0200000000001812 */ /* 0x000fe200078efcff */
[----:B------:R-:W-:Y:S01]  /*b7070*/  IMAD.MOV.U32 R237, RZ, RZ, R11 ;  /* 0x000000ffffed7224 */ /* 0x000fe200078e000b */
[----:B------:R-:W-:Y:S01]  /*b7080*/  STL [R1+0x328], R10 ;  /* 0x0003280a01007387 */ /* 0x000fe20000100800 */
[----:B------:R-:W-:Y:S02]  /*b7090*/  LOP3.LUT P1, RZ, R14, 0x800000, RZ, 0xc0, !PT ;  /* 0x008000000eff7812 */ /* 0x000fe4000782c0ff */
[----:B------:R-:W-:Y:S01]  /*b70a0*/  LOP3.LUT R0, R0, 0xfbffffff, RZ, 0xc0, !PT ;  /* 0xfbffffff00007812 */ /* 0x000fe200078ec0ff */
[----:B------:R-:W2:Y:S04]  /*b70b0*/  LDL.LU R209, [R1+0x21c] ;  /* 0x00021c0001d17983 */ /* 0x000ea80000300800 */
[----:B------:R-:W3:Y:S04]  /*b70c0*/  LDL.LU R195, [R1+0x218] ;  /* 0x0002180001c37983 */ /* 0x000ee80000300800 */
[----:B------:R0:W-:Y:S02]  /*b70d0*/  STSM.16.M88.4 [R222], R28 ;  /* 0x0000001cde007844 */ /* 0x0001e40000000200 */
[----:B------:R-:W-:Y:S01]  /*b70e0*/  @P1 LOP3.LUT R0, R0, 0x4000000, RZ, 0xfc, !PT ;  /* 0x0400000000001812 */ /* 0x000fe200078efcff */
[----:B------:R-:W-:Y:S01]  /*b70f0*/  BAR.SYNC.DEFER_BLOCKING 0x0 ;  /* 0x0000000000007b1d */ /* 0x000fe20000010000 */
[----:B------:R-:W-:-:S02]  /*b7100*/  LOP3.LUT P1, RZ, R14, 0x400000, RZ, 0xc0, !PT ;  /* 0x004000000eff7812 */ /* 0x000fc4000782c0ff */
[----:B------:R-:W-:-:S03]  /*b7110*/  LOP3.LUT R0, R0, 0xf7ffffff, RZ, 0xc0, !PT ;  /* 0xf7ffffff00007812 */ /* 0x000fc600078ec0ff */
[----:B------:R-:W-:Y:S04]  /*b7120*/  STL.64 [R1+0x5250], R236 ;  /* 0x005250ec01007387 */ /* 0x000fe80000100a00 */
[----:B------:R-:W4:Y:S01]  /*b7130*/  LDL.LU R202, [R1+0x220] ;  /* 0x0002200001ca7983 */ /* 0x000f220000300800 */
[----:B0-----:R-:W-:Y:S02]  /*b7140*/  PRMT R28, R203, 0x4210, R32 ;  /* 0x00004210cb1c7816 */ /* 0x001fe40000000020 */
[----:B------:R-:W-:Y:S01]  /*b7150*/  PRMT R29, R212, 0x4210, R33 ;  /* 0x00004210d41d7816 */ /* 0x000fe20000000021 */
[----:B------:R-:W4:Y:S01]  /*b7160*/  LDL.LU R208, [R1+0x4c34] ;  /* 0x004c340001d07983 */ /* 0x000f220000300800 */
[----:B------:R-:W-:Y:S02]  /*b7170*/  PRMT R30, R211, 0x4210, R34 ;  /* 0x00004210d31e7816 */ /* 0x000fe40000000022 */
[----:B------:R-:W-:Y:S01]  /*b7180*/  PRMT R31, R210, 0x4210, R35 ;  /* 0x00004210d21f7816 */ /* 0x000fe20000000023 */
[----:B------:R-:W4:Y:S01]  /*b7190*/  LDL.LU R207, [R1+0x4c30] ;  /* 0x004c300001cf7983 */ /* 0x000f220000300800 */
[----:B------:R-:W-:-:S02]  /*b71a0*/  @P1 LOP3.LUT R0, R0, 0x8000000, RZ, 0xfc, !PT ;  /* 0x0800000000001812 */ /* 0x000fc400078efcff */
[----:B------:R-:W-:Y:S01]  /*b71b0*/  LOP3.LUT P1, RZ, R14, 0x200000, RZ, 0xc0, !PT ;  /* 0x002000000eff7812 */ /* 0x000fe2000782c0ff */
[----:B------:R-:W0:Y:S01]  /*b71c0*/  LDS.128 R8, [R6] ;  /* 0x0000000006087984 */ /* 0x000e220000000c00 */
[----:B------:R-:W-:Y:S01]  /*b71d0*/  LOP3.LUT R0, R0, 0xefffffff, RZ, 0xc0, !PT ;  /* 0xefffffff00007812 */ /* 0x000fe200078ec0ff */
[----:B------:R-:W-:Y:S06]  /*b71e0*/  BAR.SYNC.DEFER_BLOCKING 0x0 ;  /* 0x0000000000007b1d */ /* 0x000fec0000010000 */
[----:B------:R-:W4:Y:S04]  /*b71f0*/  LDL.LU R199, [R1+0x4b08] ;  /* 0x004b080001c77983 */ /* 0x000f280000300800 */
[----:B------:R-:W-:-:S02]  /*b7200*/  @P1 LOP3.LUT R0, R0, 0x10000000, RZ, 0xfc, !PT ;  /* 0x1000000000001812 */ /* 0x000fc400078efcff */
[----:B------:R-:W-:Y:S01]  /*b7210*/  LOP3.LUT P1, RZ, R14, 0x100000, RZ, 0xc0, !PT ;  /* 0x001000000eff7812 */ /* 0x000fe2000782c0ff */
[----:B------:R-:W4:Y:S01]  /*b7220*/  LDL.LU R206, [R1+0x4b00] ;  /* 0x004b000001ce7983 */ /* 0x000f220000300800 */
[----:B------:R-:W-:-:S03]  /*b7230*/  LOP3.LUT R0, R0, 0xdfffffff, RZ, 0xc0, !PT ;  /* 0xdfffffff00007812 */ /* 0x000fc600078ec0ff */
[----:B------:R-:W4:Y:S04]  /*b7240*/  LDL.LU R203, [R1+0x4698] ;  /* 0x0046980001cb7983 */ /* 0x000f280000300800 */
[----:B------:R-:W4:Y:S04]  /*b7250*/  LDL.LU R37, [R1+0x4694] ;  /* 0x0046940001257983 */ /* 0x000f280000300800 */
[----:B------:R3:W-:Y:S01]  /*b7260*/  STSM.16.M88.4 [R222], R24 ;  /* 0x00000018de007844 */ /* 0x0007e20000000200 */
[----:B------:R-:W-:Y:S02]  /*b7270*/  @P1 LOP3.LUT R0, R0, 0x20000000, RZ, 0xfc, !PT ;  /* 0x2000000000001812 */ /* 0x000fe400078efcff */
[----:B------:R-:W-:Y:S01]  /*b7280*/  LOP3.LUT P1, RZ, R14, 0x40000, RZ, 0xc0, !PT ;  /* 0x000400000eff7812 */ /* 0x000fe2000782c0ff */
[----:B------:R-:W4:Y:S01]  /*b7290*/  LDL.LU R36, [R1+0x4690] ;  /* 0x0046900001247983 */ /* 0x000f220000300800 */
[----:B------:R-:W-:-:S03]  /*b72a0*/  LOP3.LUT R0, R0, 0xbfffffff, RZ, 0xc0, !PT ;  /* 0xbfffffff00007812 */ /* 0x000fc600078ec0ff */
[----:B------:R-:W4:Y:S04]  /*b72b0*/  LDL.LU R214, [R1+0x468c] ;  /* 0x00468c0001d67983 */ /* 0x000f280000300800 */
[----:B0-----:R-:W-:Y:S04]  /*b72c0*/  STL.64 [R1+0x310], R8 ;  /* 0x0003100801007387 */ /* 0x001fe80000100a00 */
[----:B------:R-:W-:Y:S01]  /*b72d0*/  STL.64 [R1+0x318], R10 ;  /* 0x0003180a01007387 */ /* 0x000fe20000100a00 */
[----:B---3--:R-:W-:Y:S01]  /*b72e0*/  PRMT R25, R195, 0x5210, R33 ;  /* 0x00005210c3197816 */ /* 0x008fe20000000021 */
[----:B------:R-:W-:Y:S01]  /*b72f0*/  BAR.SYNC.DEFER_BLOCKING 0x0 ;  /* 0x0000000000007b1d */ /* 0x000fe20000010000 */
[----:B--2---:R-:W-:-:S02]  /*b7300*/  PRMT R24, R209, 0x5210, R32 ;  /* 0x00005210d1187816 */ /* 0x004fc40000000020 */
[----:B------:R-:W-:Y:S02]  /*b7310*/  PRMT R27, R215, 0x5210, R35 ;  /* 0x00005210d71b7816 */ /* 0x000fe40000000023 */
[----:B------:R-:W-:Y:S02]  /*b7320*/  @P1 LOP3.LUT R0, R0, 0x40000000, RZ, 0xfc, !PT ;  /* 0x4000000000001812 */ /* 0x000fe400078efcff */
[----:B------:R-:W-:Y:S01]  /*b7330*/  LOP3.LUT P1, RZ, R14, 0x20000, RZ, 0xc0, !PT ;  /* 0x000200000eff7812 */ /* 0x000fe2000782c0ff */
[----:B------:R-:W0:Y:S01]  /*b7340*/  LDS.128 R8, [R6] ;  /* 0x0000000006087984 */ /* 0x000e220000000c00 */
[----:B------:R-:W-:Y:S06]  /*b7350*/  BAR.SYNC.DEFER_BLOCKING 0x0 ;  /* 0x0000000000007b1d */ /* 0x000fec0000010000 */
[----:B0-----:R-:W-:Y:S04]  /*b7360*/  STL.64 [R1+0x300], R8 ;  /* 0x0003000801007387 */ /* 0x001fe80000100a00 */
[----:B------:R-:W-:Y:S04]  /*b7370*/  STL.64 [R1+0x308], R10 ;  /* 0x0003080a01007387 */ /* 0x000fe80000100a00 */
[----:B------:R-:W2:Y:S04]  /*b7380*/  LDL.LU R213, [R1+0x22c] ;  /* 0x00022c0001d57983 */ /* 0x000ea80000300800 */
[----:B------:R-:W3:Y:S04]  /*b7390*/  LDL.LU R212, [R1+0x228] ;  /* 0x0002280001d47983 */ /* 0x000ee80000300800 */
[----:B------:R-:W2:Y:S04]  /*b73a0*/  LDL.LU R211, [R1+0x230] ;  /* 0x0002300001d37983 */ /* 0x000ea80000300800 */
[----:B------:R-:W3:Y:S04]  /*b73b0*/  LDL.LU R195, [R1+0x200] ;  /* 0x0002000001c37983 */ /* 0x000ee80000300800 */
[----:B------:R0:W-:Y:S01]  /*b73c0*/  STSM.16.M88.4 [R222], R28 ;  /* 0x0000001cde007844 */ /* 0x0001e20000000200 */
[----:B------:R-:W-:Y:S01]  /*b73d0*/  BAR.SYNC.DEFER_BLOCKING 0x0 ;  /* 0x0000000000007b1d */ /* 0x000fe20000010000 */
[----:B----4-:R-:W-:-:S05]  /*b73e0*/  PRMT R26, R202, 0x5210, R34 ;  /* 0x00005210ca1a7816 */ /* 0x010fca0000000022 */
[----:B------:R-:W4:Y:S04]  /*b73f0*/  LDL.LU R210, [R1+0x4c54] ;  /* 0x004c540001d27983 */ /* 0x000f280000300800 */
[----:B------:R-:W4:Y:S04]  /*b7400*/  LDL.LU R209, [R1+0x4c4c] ;  /* 0x004c4c0001d17983 */ /* 0x000f280000300800 */
[----:B------:R-:W4:Y:S04]  /*b7410*/  LDL.LU R202, [R1+0x4b24] ;  /* 0x004b240001ca7983 */ /* 0x000f280000300800 */
[----:B------:R-:W1:Y:S01]  /*b7420*/  LDS.128 R8, [R6] ;  /* 0x0000000006087984 */ /* 0x000e620000000c00 */
[----:B------:R-:W-:Y:S01]  /*b7430*/  BAR.SYNC.DEFER_BLOCKING 0x0 ;  /* 0x0000000000007b1d */ /* 0x000fe20000010000 */
[----:B------:R-:W-:-:S02]  /*b7440*/  LOP3.LUT R32, R208, 0xffff, RZ, 0xc0, !PT ;  /* 0x0000ffffd0207812 */ /* 0x000fc400078ec0ff */
[----:B------:R-:W-:Y:S02]  /*b7450*/  LOP3.LUT R34, R199, 0xffff, RZ, 0xc0, !PT ;  /* 0x0000ffffc7227812 */ /* 0x000fe400078ec0ff */
[----:B------:R-:W-:Y:S01]  /*b7460*/  LOP3.LUT R33, R207, 0xffff, RZ, 0xc0, !PT ;  /* 0x0000ffffcf217812 */ /* 0x000fe200078ec0ff */
[----:B------:R-:W4:Y:S04]  /*b7470*/  LDL.LU R199, [R1+0x4b20] ;  /* 0x004b200001c77983 */ /* 0x000f280000300800 */
[----:B------:R-:W-:Y:S01]  /*b7480*/  STSM.16.M88.4 [R222], R24 ;  /* 0x00000018de007844 */ /* 0x000fe20000000200 */
[----:B------:R-:W-:-:S03]  /*b7490*/  LOP3.LUT R35, R206, 0xffff, RZ, 0xc0, !PT ;  /* 0x0000ffffce237812 */ /* 0x000fc600078ec0ff */
[----:B------:R-:W4:Y:S01]  /*b74a0*/  LDL.LU R208, [R1+0x46a4] ;  /* 0x0046a40001d07983 */ /* 0x000f220000300800 */
[----:B0-----:R-:W-:-:S03]  /*b74b0*/  PRMT R28, R203, 0x4210, R32 ;  /* 0x00004210cb1c7816 */ /* 0x001fc60000000020 */
[----:B------:R-:W4:Y:S04]  /*b74c0*/  LDL.LU R207, [R1+0x46a0] ;  /* 0x0046a00001cf7983 */ /* 0x000f280000300800 */
[----:B------:R-:W4:Y:S04]  /*b74d0*/  LDL.LU R206, [R1+0x469c] ;  /* 0x00469c0001ce7983 */ /* 0x000f280000300800 */
[----:B------:R-:W4:Y:S04]  /*b74e0*/  LDL.LU R203, [R1+0x462c] ;  /* 0x00462c0001cb7983 */ /* 0x000f280000300800 */
[----:B-1----:R-:W-:Y:S04]  /*b74f0*/  STL.64 [R1+0x2f0], R8 ;  /* 0x0002f00801007387 */ /* 0x002fe80000100a00 */
[----:B------:R-:W-:Y:S01]  /*b7500*/  STL.64 [R1+0x2f8], R10 ;  /* 0x0002f80a01007387 */ /* 0x000fe20000100a00 */
[----:B------:R-:W-:Y:S06]  /*b7510*/  BAR.SYNC.DEFER_BLOCKING 0x0 ;  /* 0x0000000000007b1d */ /* 0x000fec0000010000 */
[----:B------:R-:W0:Y:S04]  /*b7520*/  LDS.128 R8, [R6] ;  /* 0x0000000006087984 */ /* 0x000e280000000c00 */
[----:B0-----:R-:W-:Y:S04]  /*b7530*/  STL [R1+0x2e4], R9 ;  /* 0x0002e40901007387 */ /* 0x001fe80000100800 */
[----:B------:R-:W-:Y:S01]  /*b7540*/  STL.64 [R1+0x2e8], R10 ;  /* 0x0002e80a01007387 */ /* 0x000fe20000100a00 */
[----:B---3--:R-:W-:-:S03]  /*b7550*/  PRMT R27, R195, 0x5210, R35 ;  /* 0x00005210c31b7816 */ /* 0x008fc60000000023 */
[----:B------:R-:W3:Y:S01]  /*b7560*/  LDL.LU R195, [R1+0x240] ;  /* 0x0002400001c37983 */ /* 0x000ee20000300800 */
[----:B------:R-:W-:Y:S02]  /*b7570*/  PRMT R29, R37, 0x4210, R33 ;  /* 0x00004210251d7816 */ /* 0x000fe40000000021 */
[----:B------:R-:W-:Y:S02]  /*b7580*/  PRMT R30, R36, 0x4210, R34 ;  /* 0x00004210241e7816 */ /* 0x000fe40000000022 */
[----:B------:R-:W-:Y:S01]  /*b7590*/  PRMT R31, R214, 0x4210, R35 ;  /* 0x00004210d61f7816 */ /* 0x000fe20000000023 */
[----:B------:R-:W-:Y:S06]  /*b75a0*/  BAR.SYNC.DEFER_BLOCKING 0x0 ;  /* 0x0000000000007b1d */ /* 0x000fec0000010000 */
[----:B------:R-:W-:Y:S01]  /*b75b0*/  STSM.16.M88.4 [R222], R28 ;  /* 0x0000001cde007844 */ /* 0x000fe20000000200 */
[----:B------:R-:W-:Y:S01]  /*b75c0*/  IMAD.MOV.U32 R238, RZ, RZ, R8 ;  /* 0x000000ffffee7224 */ /* 0x000fe200078e0008 */
[----:B------:R-:W-:Y:S01]  /*b75d0*/  BAR.SYNC.DEFER_BLOCKING 0x0 ;  /* 0x0000000000007b1d */ /* 0x000fe20000010000 */
[----:B------:R-:W-:-:S02]  /*b75e0*/  PRMT R25, R212, 0x5210, R33 ;  /* 0x00005210d4197816 */ /* 0x000fc40000000021 */
[----:B--2---:R-:W-:Y:S02]  /*b75f0*/  PRMT R24, R213, 0x5210, R32 ;  /* 0x00005210d5187816 */ /* 0x004fe40000000020 */
[----:B------:R-:W-:Y:S01]  /*b7600*/  PRMT R26, R211, 0x5210, R34 ;  /* 0x00005210d31a7816 */ /* 0x000fe20000000022 */
[----:B------:R-:W0:Y:S02]  /*b7610*/  LDS.128 R8, [R6] ;  /* 0x0000000006087984 */ /* 0x000e240000000c00 */
[----:B------:R-:W-:Y:S01]  /*b7620*/  BAR.SYNC.DEFER_BLOCKING 0x0 ;  /* 0x0000000000007b1d */ /* 0x000fe20000010000 */
[----:B----4-:R-:W-:Y:S02]  /*b7630*/  LOP3.LUT R32, R210, 0xffff, RZ, 0xc0, !PT ;  /* 0x0000ffffd2207812 */ /* 0x010fe400078ec0ff */
[----:B------:R-:W-:-:S03]  /*b7640*/  LOP3.LUT R34, R202, 0xffff, RZ, 0xc0, !PT ;  /* 0x0000ffffca227812 */ /* 0x000fc600078ec0ff */
[----:B------:R-:W2:Y:S04]  /*b7650*/  LDL.LU R212, [R1+0x23c] ;  /* 0x00023c0001d47983 */ /* 0x000ea80000300800 */
[----:B------:R-:W4:Y:S04]  /*b7660*/  LDL.LU R211, [R1+0x238] ;  /* 0x0002380001d37983 */ /* 0x000f280000300800 */
[----:B------:R-:W4:Y:S04]  /*b7670*/  LDL.LU R210, [R1+0x234] ;  /* 0x0002340001d27983 */ /* 0x000f280000300800 */
[----:B------:R-:W4:Y:S04]  /*b7680*/  LDL.LU R202, [R1+0x4c74] ;  /* 0x004c740001ca7983 */ /* 0x000f280000300800 */
[----:B------:R-:W-:Y:S01]  /*b7690*/  STSM.16.M88.4 [R222], R24 ;  /* 0x00000018de007844 */ /* 0x000fe20000000200 */
[----:B------:R-:W-:-:S02]  /*b76a0*/  LOP3.LUT R33, R209, 0xffff, RZ, 0xc0, !PT ;  /* 0x0000ffffd1217812 */ /* 0x000fc400078ec0ff */
[----:B------:R-:W-:Y:S01]  /*b76b0*/  LOP3.LUT R35, R199, 0xffff, RZ, 0xc0, !PT ;  /* 0x0000ffffc7237812 */ /* 0x000fe200078ec0ff */
[----:B------:R-:W4:Y:S04]  /*b76c0*/  LDL.LU R209, [R1+0x4c70] ;  /* 0x004c700001d17983 */ /* 0x000f280000300800 */
[----:B------:R-:W4:Y:S04]  /*b76d0*/  LDL.LU R199, [R1+0x4b38] ;  /* 0x004b380001c77983 */ /* 0x000f280000300800 */
[----:B0-----:R-:W-:Y:S01]  /*b76e0*/  STL [R1+0x2d0], R8 ;  /* 0x0002d00801007387 */ /* 0x001fe20000100800 */
[----:B------:R-:W-:-:S03]  /*b76f0*/  IMAD.MOV.U32 R239, RZ, RZ, R9 ;  /* 0x000000ffffef7224 */ /* 0x000fc600078e0009 */
[----:B------:R-:W-:Y:S01]  /*b7700*/  STL.64 [R1+0x2d8], R10 ;  /* 0x0002d80a01007387 */ /* 0x000fe20000100a00 */
[----:B------:R-:W-:Y:S01]  /*b7710*/  BAR.SYNC.DEFER_BLOCKING 0x0 ;  /* 0x0000000000007b1d */ /* 0x000fe20000010000 */
[----:B------:R-:W-:Y:S02]  /*b7720*/  PRMT R28, R208, 0x4210, R32 ;  /* 0x00004210d01c7816 */ /* 0x000fe40000000020 */
[----:B------:R-:W-:-:S03]  /*b7730*/  PRMT R29, R207, 0x4210, R33 ;  /* 0x00004210cf1d7816 */ /* 0x000fc60000000021 */
[----:B------:R-:W4:Y:S04]  /*b7740*/  LDL.LU R39, [R1+0x4b34] ;  /* 0x004b340001277983 */ /* 0x000f280000300800 */
[----:B------:R-:W4:Y:S04]  /*b7750*/  LDL.LU R38, [R1+0x46b0] ;  /* 0x0046b00001267983 */ /* 0x000f280000300800 */
[----:B------:R-:W4:Y:S04]  /*b7760*/  LDL.LU R37, [R1+0x46ac] ;  /* 0x0046ac0001257983 */ /* 0x000f280000300800 */
[----:B------:R-:W4:Y:S04]  /*b7770*/  LDL.LU R208, [R1+0x46a8] ;  /* 0x0046a80001d07983 */ /* 0x000f280000300800 */
[----:B------:R-:W0:Y:S01]  /*b7780*/  LDS.128 R8, [R6] ;  /* 0x0000000006087984 */ /* 0x000e220000000c00 */
[----:B------:R-:W-:-:S03]  /*b7790*/  PRMT R30, R206, 0x4210, R34 ;  /* 0x00004210ce1e7816 */ /* 0x000fc60000000022 */
[----:B------:R-:W4:Y:S01]  /*b77a0*/  LDL.LU R207, [R1+0x4630] ;  /* 0x0046300001cf7983 */ /* 0x000f220000300800 */
[----:B------:R-:W-:-:S03]  /*b77b0*/  PRMT R31, R203, 0x4210, R35 ;  /* 0x00004210cb1f7816 */ /* 0x000fc60000000023 */
[----:B------:R-:W-:Y:S01]  /*b77c0*/  STL.64 [R1+0x5238], R238 ;  /* 0x005238ee01007387 */ /* 0x000fe20000100a00 */
[----:B------:R-:W-:Y:S06]  /*b77d0*/  BAR.SYNC.DEFER_BLOCKING 0x0 ;  /* 0x0000000000007b1d */ /* 0x000fec0000010000 */
[----:B0-----:R-:W-:Y:S04]  /*b77e0*/  STL.64 [R1+0x2c0], R8 ;  /* 0x0002c00801007387 */ /* 0x001fe80000100a00 */
[----:B------:R-:W-:Y:S04]  /*b77f0*/  STL [R1+0x2c8], R10 ;  /* 0x0002c80a01007387 */ /* 0x000fe80000100800 */
[----:B------:R-:W4:Y:S04]  /*b7800*/  LDL.LU R206, [R1+0x24c] ;  /* 0x00024c0001ce7983 */ /* 0x000f280000300800 */
[----:B------:R-:W4:Y:S01]  /*b7810*/  LDL.LU R203, [R1+0x248] ;  /* 0x0002480001cb7983 */ /* 0x000f220000300800 */
[----:B---3--:R-:W-:-:S03]  /*b7820*/  PRMT R24, R195, 0x5210, R32 ;  /* 0x00005210c3187816 */ /* 0x008fc60000000020 */
[----:B------:R-:W3:Y:S04]  /*b7830*/  LDL.LU R195, [R1+0x244] ;  /* 0x0002440001c37983 */ /* 0x000ee80000300800 */
[----:B------:R-:W-:Y:S01]  /*b7840*/  STSM.16.M88.4 [R222], R28 ;  /* 0x0000001cde007844 */ /* 0x000fe20000000200 */
[----:B------:R-:W-:Y:S01]  /*b7850*/  IMAD.MOV.U32 R240, RZ, RZ, R11 ;  /* 0x000000fffff07224 */ /* 0x000fe200078e000b */
[----:B------:R-:W-:Y:S06]  /*b7860*/  BAR.SYNC.DEFER_BLOCKING 0x0 ;  /* 0x0000000000007b1d */ /* 0x000fec0000010000 */
[----:B------:R-:W0:Y:S01]  /*b7870*/  LDS.128 R8, [R6] ;  /* 0x0000000006087984 */ /* 0x000e220000000c00 */
[----:B--2---:R-:W-:-:S02]  /*b7880*/  PRMT R25, R212, 0x5210, R33 ;  /* 0x00005210d4197816 */ /* 0x004fc40000000021 */
[----:B----4-:R-:W-:Y:S02]  /*b7890*/  PRMT R26, R211, 0x5210, R34 ;  /* 0x00005210d31a7816 */ /* 0x010fe40000000022 */
[----:B------:R-:W-:Y:S01]  /*b78a0*/  PRMT R27, R210, 0x5210, R35 ;  /* 0x00005210d21b7816 */ /* 0x000fe20000000023 */
[----:B------:R-:W-:Y:S01]  /*b78b0*/  BAR.SYNC.DEFER_BLOCKING 0x0 ;  /* 0x0000000000007b1d */ /* 0x000fe20000010000 */
[----:B------:R-:W-:-:S05]  /*b78c0*/  LOP3.LUT R32, R202, 0xffff, RZ, 0xc0, !PT ;  /* 0x0000ffffca207812 */ /* 0x000fca00078ec0ff */
[----:B------:R-:W2:Y:S04]  /*b78d0*/  LDL.LU R202, [R1+0x204] ;  /* 0x0002040001ca7983 */ /* 0x000ea80000300800 */
[----:B------:R-:W4:Y:S04]  /*b78e0*/  LDL.LU R36, [R1+0x4c8c] ;  /* 0x004c8c0001247983 */ /* 0x000f280000300800 */
[----:B------:R-:W4:Y:S01]  /*b78f0*/  LDL.LU R214, [R1+0x4c88] ;  /* 0x004c880001d67983 */ /* 0x000f220000300800 */
[----:B------:R-:W-:-:S03]  /*b7900*/  LOP3.LUT R33, R209, 0xffff, RZ, 0xc0, !PT ;  /* 0x0000ffffd1217812 */ /* 0x000fc600078ec0ff */
[----:B------:R-:W4:Y:S04]  /*b7910*/  LDL.LU R213, [R1+0x4b48] ;  /* 0x004b480001d57983 */ /* 0x000f280000300800 */
[----:B------:R1:W-:Y:S01]  /*b7920*/  STSM.16.M88.4 [R222], R24 ;  /* 0x00000018de007844 */ /* 0x0003e20000000200 */
[----:B------:R-:W-:-:S03]  /*b7930*/  LOP3.LUT R34, R199, 0xffff, RZ, 0xc0, !PT ;  /* 0x0000ffffc7227812 */ /* 0x000fc600078ec0ff */
[----:B------:R-:W4:Y:S04]  /*b7940*/  LDL.LU R212, [R1+0x4b44] ;  /* 0x004b440001d47983 */ /* 0x000f280000300800 */
[----:B------:R-:W4:Y:S04]  /*b7950*/  LDL.LU R211, [R1+0x46c0] ;  /* 0x0046c00001d37983 */ /* 0x000f280000300800 */
[----:B------:R-:W4:Y:S04]  /*b7960*/  LDL.LU R210, [R1+0x46bc] ;  /* 0x0046bc0001d27983 */ /* 0x000f280000300800 */
[----:B------:R-:W4:Y:S04]  /*b7970*/  LDL.LU R209, [R1+0x46b8] ;  /* 0x0046b80001d17983 */ /* 0x000f280000300800 */
[----:B------:R-:W4:Y:S04]  /*b7980*/  LDL.LU R199, [R1+0x46b4] ;  /* 0x0046b40001c77983 */ /* 0x000f280000300800 */
[----:B0-----:R-:W-:Y:S04]  /*b7990*/  STL.64 [R1+0x2b0], R8 ;  /* 0x0002b00801007387 */ /* 0x001fe80000100a00 */
[----:B------:R-:W-:Y:S01]  /*b79a0*/  STL.64 [R1+0x2b8], R10 ;  /* 0x0002b80a01007387 */ /* 0x000fe20000100a00 */
[----:B------:R-:W-:Y:S06]  /*b79b0*/  BAR.SYNC.DEFER_BLOCKING 0x0 ;  /* 0x0000000000007b1d */ /* 0x000fec0000010000 */
[----:B------:R-:W0:Y:S01]  /*b79c0*/  LDS.128 R8, [R6] ;  /* 0x0000000006087984 */ /* 0x000e220000000c00 */
[----:B------:R-:W-:-:S02]  /*b79d0*/  LOP3.LUT R35, R39, 0xffff, RZ, 0xc0, !PT ;  /* 0x0000ffff27237812 */ /* 0x000fc400078ec0ff */
[----:B------:R-:W-:Y:S02]  /*b79e0*/  PRMT R30, R208, 0x4210, R34 ;  /* 0x00004210d01e7816 */ /* 0x000fe40000000022 */
[----:B------:R-:W-:Y:S02]  /*b79f0*/  PRMT R31, R207, 0x4210, R35 ;  /* 0x00004210cf1f7816 */ /* 0x000fe40000000023 */
[----:B-1----:R-:W-:Y:S01]  /*b7a00*/  PRMT R24, R206, 0x5210, R32 ;  /* 0x00005210ce187816 */ /* 0x002fe20000000020 */
[----:B0-----:R-:W-:Y:S04]  /*b7a10*/  STL.64 [R1+0x2a0], R8 ;  /* 0x0002a00801007387 */ /* 0x001fe80000100a00 */
[----:B------:R-:W-:Y:S04]  /*b7a20*/  STL.64 [R1+0x2a8], R10 ;  /* 0x0002a80a01007387 */ /* 0x000fe80000100a00 */
[----:B------:R-:W4:Y:S04]  /*b7a30*/  LDL.LU R208, [R1+0x254] ;  /* 0x0002540001d07983 */ /* 0x000f280000300800 */
[----:B------:R-:W4:Y:S04]  /*b7a40*/  LDL.LU R207, [R1+0x250] ;  /* 0x0002500001cf7983 */ /* 0x000f280000300800 */
[----:B------:R-:W4:Y:S01]  /*b7a50*/  LDL.LU R206, [R1+0x258] ;  /* 0x0002580001ce7983 */ /* 0x000f220000300800 */
[----:B------:R-:W-:Y:S01]  /*b7a60*/  BAR.SYNC.DEFER_BLOCKING 0x0 ;  /* 0x0000000000007b1d */ /* 0x000fe20000010000 */
[----:B---3--:R-:W-:-:S05]  /*b7a70*/  PRMT R26, R195, 0x5210, R34 ;  /* 0x00005210c31a7816 */ /* 0x008fca0000000022 */
[----:B------:R-:W3:Y:S01]  /*b7a80*/  LDL.LU R195, [R1+0x214] ;  /* 0x0002140001c37983 */ /* 0x000ee20000300800 */
[----:B------:R-:W-:Y:S02]  /*b7a90*/  PRMT R28, R38, 0x4210, R32 ;  /* 0x00004210261c7816 */ /* 0x000fe40000000020 */
[----:B------:R-:W-:-:S05]  /*b7aa0*/  PRMT R29, R37, 0x4210, R33 ;  /* 0x00004210251d7816 */ /* 0x000fca0000000021 */
[----:B------:R-:W-:Y:S01]  /*b7ab0*/  STSM.16.M88.4 [R222], R28 ;  /* 0x0000001cde007844 */ /* 0x000fe20000000200 */
[----:B------:R-:W-:Y:S01]  /*b7ac0*/  BAR.SYNC.DEFER_BLOCKING 0x0 ;  /* 0x0000000000007b1d */ /* 0x000fe20000010000 */
[----:B------:R-:W-:-:S05]  /*b7ad0*/  PRMT R25, R203, 0x5210, R33 ;  /* 0x00005210cb197816 */ /* 0x000fca0000000021 */
[----:B------:R-:W3:Y:S04]  /*b7ae0*/  LDL.LU R203, [R1+0x4ca8] ;  /* 0x004ca80001cb7983 */ /* 0x000ee80000300800 */
[----:B------:R-:W0:Y:S01]  /*b7af0*/  LDS.128 R8, [R6] ;  /* 0x0000000006087984 */ /* 0x000e220000000c00 */
[----:B--2---:R-:W-:Y:S01]  /*b7b00*/  PRMT R27, R202, 0x5210, R35 ;  /* 0x00005210ca1b7816 */ /* 0x004fe20000000023 */
[----:B------:R-:W-:Y:S06]  /*b7b10*/  BAR.SYNC.DEFER_BLOCKING 0x0 ;  /* 0x0000000000007b1d */ /* 0x000fec0000010000 */
[----:B------:R-:W2:Y:S04]  /*b7b20*/  LDL.LU R202, [R1+0x4ca4] ;  /* 0x004ca40001ca7983 */ /* 0x000ea80000300800 */
[----:B------:R-:W-:Y:S01]  /*b7b30*/  STSM.16.M88.4 [R222], R24 ;  /* 0x00000018de007844 */ /* 0x000fe20000000200 */
[----:B0-----:R-:W-:-:S03]  /*b7b40*/  IMAD.MOV.U32 R241, RZ, RZ, R8 ;  /* 0x000000fffff17224 */ /* 0x001fc600078e0008 */
[----:B------:R-:W-:Y:S04]  /*b7b50*/  STL [R1+0x294], R9 ;  /* 0x0002940901007387 */ /* 0x000fe80000100800 */
[----:B------:R-:W-:Y:S01]  /*b7b60*/  STL.64 [R1+0x298], R10 ;  /* 0x0002980a01007387 */ /* 0x000fe20000100a00 */
[----:B------:R-:W-:Y:S01]  /*b7b70*/  BAR.SYNC.DEFER_BLOCKING 0x0 ;  /* 0x0000000000007b1d */ /* 0x000fe20000010000 */
[----:B----4-:R-:W-:Y:S02]  /*b7b80*/  LOP3.LUT R35, R212, 0xffff, RZ, 0xc0, !PT ;  /* 0x0000ffffd4237812 */ /* 0x010fe400078ec0ff */
[----:B------:R-:W-:-:S03]  /*b7b90*/  LOP3.LUT R32, R36, 0xffff, RZ, 0xc0, !PT ;  /* 0x0000ffff24207812 */ /* 0x000fc600078ec0ff */
[----:B------:R-:W4:Y:S04]  /*b7ba0*/  LDL.LU R40, [R1+0x4b5c] ;  /* 0x004b5c0001287983 */ /* 0x000f280000300800 */
[----:B------:R-:W0:Y:S01]  /*b7bb0*/  LDS.128 R8, [R6] ;  /* 0x0000000006087984 */ /* 0x000e220000000c00 */
[----:B------:R-:W-:-:S03]  /*b7bc0*/  PRMT R31, R199, 0x4210, R35 ;  /* 0x00004210c71f7816 */ /* 0x000fc60000000023 */
[----:B------:R-:W4:Y:S04]  /*b7bd0*/  LDL.LU R39, [R1+0x4b58] ;  /* 0x004b580001277983 */ /* 0x000f280000300800 */
[----:B------:R-:W4:Y:S04]  /*b7be0*/  LDL.LU R38, [R1+0x46d0] ;  /* 0x0046d00001267983 */ /* 0x000f280000300800 */
[----:B------:R-:W4:Y:S04]  /*b7bf0*/  LDL.LU R37, [R1+0x46c8] ;  /* 0x0046c80001257983 */ /* 0x000f280000300800 */
[----:B------:R-:W4:Y:S04]  /*b7c00*/  LDL.LU R36, [R1+0x46cc] ;  /* 0x0046cc0001247983 */ /* 0x000f280000300800 */
[----:B------:R-:W4:Y:S04]  /*b7c10*/  LDL.LU R199, [R1+0x46c4] ;  /* 0x0046c40001c77983 */ /* 0x000f280000300800 */
[----:B------:R-:W-:Y:S04]  /*b7c20*/  STL.64 [R1+0x5228], R240 ;  /* 0x005228f001007387 */ /* 0x000fe80000100a00 */
[----:B0-----:R-:W-:Y:S04]  /*b7c30*/  STL.64 [R1+0x280], R8 ;  /* 0x0002800801007387 */ /* 0x001fe80000100a00 */
[----:B------:R-:W-:Y:S01]  /*b7c40*/  STL.64 [R1+0x288], R10 ;  /* 0x0002880a01007387 */ /* 0x000fe20000100a00 */
[----:B------:R-:W-:Y:S01]  /*b7c50*/  BAR.SYNC.DEFER_BLOCKING 0x0 ;  /* 0x0000000000007b1d */ /* 0x000fe20000010000 */
[----:B---3--:R-:W-:-:S05]  /*b7c60*/  PRMT R27, R195, 0x5210, R35 ;  /* 0x00005210c31b7816 */ /* 0x008fca0000000023 */
[----:B------:R-:W3:Y:S01]  /*b7c70*/  LDL.LU R195, [R1+0x33c] ;  /* 0x00033c0001c37983 */ /* 0x000ee20000300800 */
[----:B------:R-:W-:Y:S02]  /*b7c80*/  LOP3.LUT R33, R214, 0xffff, RZ, 0xc0, !PT ;  /* 0x0000ffffd6217812 */ /* 0x000fe400078ec0ff */
[----:B------:R-:W-:Y:S01]  /*b7c90*/  LOP3.LUT R34, R213, 0xffff, RZ, 0xc0, !PT ;  /* 0x0000ffffd5227812 */ /* 0x000fe200078ec0ff */
[----:B------:R-:W3:Y:S01]  /*b7ca0*/  LDL.LU R214, [R1+0x25c] ;  /* 0x00025c0001d67983 */ /* 0x000ee20000300800 */
[----:B------:R-:W-:Y:S02]  /*b7cb0*/  PRMT R28, R211, 0x4210, R32 ;  /* 0x00004210d31c7816 */ /* 0x000fe40000000020 */
[----:B------:R-:W-:Y:S01]  /*b7cc0*/  PRMT R29, R210, 0x4210, R33 ;  /* 0x00004210d21d7816 */ /* 0x000fe20000000021 */
[----:B------:R-:W3:Y:S01]  /*b7cd0*/  LDL.LU R213, [R1+0x340] ;  /* 0x0003400001d57983 */ /* 0x000ee20000300800 */
[----:B------:R-:W-:-:S03]  /*b7ce0*/  PRMT R30, R209, 0x4210, R34 ;  /* 0x00004210d11e7816 */ /* 0x000fc60000000022 */
[----:B------:R-:W3:Y:S04]  /*b7cf0*/  LDL.LU R212, [R1+0x224] ;  /* 0x0002240001d47983 */ /* 0x000ee80000300800 */
[----:B------:R-:W-:Y:S01]  /*b7d00*/  STSM.16.M88.4 [R222], R28 ;  /* 0x0000001cde007844 */ /* 0x000fe20000000200 */
[----:B------:R-:W-:Y:S01]  /*b7d10*/  BAR.SYNC.DEFER_BLOCKING 0x0 ;  /* 0x0000000000007b1d */ /* 0x000fe20000010000 */
[----:B------:R-:W-:Y:S02]  /*b7d20*/  PRMT R24, R208, 0x5210, R32 ;  /* 0x00005210d0187816 */ /* 0x000fe40000000020 */
[----:B------:R-:W-:Y:S02]  /*b7d30*/  PRMT R25, R207, 0x5210, R33 ;  /* 0x00005210cf197816 */ /* 0x000fe40000000021 */
[----:B------:R-:W-:Y:S01]  /*b7d40*/  PRMT R26, R206, 0x5210, R34 ;  /* 0x00005210ce1a7816 */ /* 0x000fe20000000022 */
[----:B------:R-:W3:Y:S04]  /*b7d50*/  LDL.LU R211, [R1+0x4cc4] ;  /* 0x004cc40001d37983 */ /* 0x000ee80000300800 */
[----:B------:R-:W3:Y:S04]  /*b7d60*/  LDL.LU R210, [R1+0x4cc0] ;  /* 0x004cc00001d27983 */ /* 0x000ee80000300800 */
[----:B------:R-:W0:Y:S01]  /*b7d70*/  LDS.128 R8, [R6] ;  /* 0x0000000006087984 */ /* 0x000e220000000c00 */
[----:B------:R-:W-:Y:S01]  /*b7d80*/  BAR.SYNC.DEFER_BLOCKING 0x0 ;  /* 0x0000000000007b1d */ /* 0x000fe20000010000 */
[----:B------:R-:W-:-:S05]  /*b7d90*/  LOP3.LUT R32, R203, 0xffff, RZ, 0xc0, !PT ;  /* 0x0000ffffcb207812 */ /* 0x000fca00078ec0ff */
[----:B------:R-:W3:Y:S04]  /*b7da0*/  LDL.LU R209, [R1+0x4b64] ;  /* 0x004b640001d17983 */ /* 0x000ee80000300800 */
[----:B------:R-:W3:Y:S04]  /*b7db0*/  LDL.LU R208, [R1+0x4b60] ;  /* 0x004b600001d07983 */ /* 0x000ee80000300800 */
[----:B------:R-:W3:Y:S04]  /*b7dc0*/  LDL.LU R207, [R1+0x46dc] ;  /* 0x0046dc0001cf7983 */ /* 0x000ee80000300800 */
[----:B------:R-:W3:Y:S04]  /*b7dd0*/  LDL.LU R206, [R1+0x46d4] ;  /* 0x0046d40001ce7983 */ /* 0x000ee80000300800 */
[----:B------:R-:W-:Y:S04]  /*b7de0*/  STSM.16.M88.4 [R222], R24 ;  /* 0x00000018de007844 */ /* 0x000fe80000000200 */
[----:B------:R-:W3:Y:S01]  /*b7df0*/  LDL.LU R203, [R1+0x46d8] ;  /* 0x0046d80001cb7983 */ /* 0x000ee20000300800 */
[----:B0-----:R-:W-:Y:S01]  /*b7e00*/  IMAD.MOV.U32 R242, RZ, RZ, R9 ;  /* 0x000000fffff27224 */ /* 0x001fe200078e0009 */
[----:B--2---:R-:W-:-:S02]  /*b7e10*/  LOP3.LUT R33, R202, 0xffff, RZ, 0xc0, !PT ;  /* 0x0000ffffca217812 */ /* 0x004fc400078ec0ff */
[----:B------:R-:W2:Y:S04]  /*b7e20*/  LDL.LU R202, [R1+0x4638] ;  /* 0x0046380001ca7983 */ /* 0x000ea80000300800 */
[----:B------:R-:W-:Y:S04]  /*b7e30*/  STL [R1+0x270], R8 ;  /* 0x0002700801007387 */ /* 0x000fe80000100800 */
[----:B------:R-:W-:Y:S01]  /*b7e40*/  STL.64 [R1+0x278], R10 ;  /* 0x0002780a01007387 */ /* 0x000fe20000100a00 */
[----:B------:R-:W-:Y:S06]  /*b7e50*/  BAR.SYNC.DEFER_BLOCKING 0x0 ;  /* 0x0000000000007b1d */ /* 0x000fec0000010000 */
[----:B------:R-:W0:Y:S01]  /*b7e60*/  LDS.128 R8, [R6] ;  /* 0x0000000006087984 */ /* 0x000e220000000c00 */
[----:B----4-:R-:W-:-:S04]  /*b7e70*/  LOP3.LUT R35, R39, 0xffff, RZ, 0xc0, !PT ;  /* 0x0000ffff27237812 */ /* 0x010fc800078ec0ff */
[----:B------:R-:W-:Y:S01]  /*b7e80*/  PRMT R31, R199, 0x4210, R35 ;  /* 0x00004210c71f7816 */ /* 0x000fe20000000023 */
[----:B0-----:R-:W-:Y:S01]  /*b7e90*/  IMAD.MOV.U32 R243, RZ, RZ, R11 ;  /* 0x000000fffff37224 */ /* 0x001fe200078e000b */
[----:B------:R-:W-:Y:S04]  /*b7ea0*/  STL.64 [R1+0x260], R8 ;  /* 0x0002600801007387 */ /* 0x000fe80000100a00 */
[----:B------:R-:W-:Y:S04]  /*b7eb0*/  STL [R1+0x268], R10 ;  /* 0x0002680a01007387 */ /* 0x000fe80000100800 */
[----:B------:R-:W-:Y:S04]  /*b7ec0*/  STL.64 [R1+0x5218], R242 ;  /* 0x005218f201007387 */ /* 0x000fe80000100a00 */
[----:B------:R-:W4:Y:S01]  /*b7ed0*/  LDL.LU R199, [R1+0xc80] ;  /* 0x000c800001c77983 */ /* 0x000f220000300800 */
[----:B------:R-:W-:Y:S01]  /*b7ee0*/  BAR.SYNC.DEFER_BLOCKING 0x0 ;  /* 0x0000000000007b1d */ /* 0x000fe20000010000 */
[----:B---3--:R-:W-:-:S05]  /*b7ef0*/  PRMT R24, R195, 0x5210, R32 ;  /* 0x00005210c3187816 */ /* 0x008fca0000000020 */
[----:B------:R-:W3:Y:S01]  /*b7f00*/  LDL.LU R195, [R1+0x34c] ;  /* 0x00034c0001c37983 */ /* 0x000ee20000300800 */
[----:B------:R-:W-:Y:S02]  /*b7f10*/  LOP3.LUT R34, R40, 0xffff, RZ, 0xc0, !PT ;  /* 0x0000ffff28227812 */ /* 0x000fe400078ec0ff */
[----:B------:R-:W-:Y:S01]  /*b7f20*/  PRMT R28, R38, 0x4210, R32 ;  /* 0x00004210261c7816 */ /* 0x000fe20000000020 */
[----:B------:R-:W3:Y:S01]  /*b7f30*/  LDL.LU R44, [R1+0xc84] ;  /* 0x000c8400012c7983 */ /* 0x000ee20000300800 */
[--C-:B------:R-:W-:Y:S02]  /*b7f40*/  PRMT R29, R37, 0x4210, R33.reuse ;  /* 0x00004210251d7816 */ /* 0x100fe40000000021 */
[----:B------:R-:W-:Y:S01]  /*b7f50*/  PRMT R30, R36, 0x4210, R34 ;  /* 0x00004210241e7816 */ /* 0x000fe20000000022 */
[----:B------:R-:W3:Y:S04]  /*b7f60*/  LDL.LU R43, [R1+0x404] ;  /* 0x00040400012b7983 */ /* 0x000ee80000300800 */
[----:B------:R-:W-:Y:S01]  /*b7f70*/  STSM.16.M88.4 [R222], R28 ;  /* 0x0000001cde007844 */ /* 0x000fe20000000200 */
[----:B------:R-:W-:Y:S01]  /*b7f80*/  BAR.SYNC.DEFER_BLOCKING 0x0 ;  /* 0x0000000000007b1d */ /* 0x000fe20000010000 */
[----:B------:R-:W-:-:S02]  /*b7f90*/  PRMT R25, R214, 0x5210, R33 ;  /* 0x00005210d6197816 */ /* 0x000fc40000000021 */
[----:B------:R-:W-:Y:S02]  /*b7fa0*/  PRMT R26, R213, 0x5210, R34 ;  /* 0x00005210d51a7816 */ /* 0x000fe40000000022 */
[----:B------:R-:W-:Y:S01]  /*b7fb0*/  PRMT R27, R212, 0x5210, R35 ;  /* 0x00005210d41b7816 */ /* 0x000fe20000000023 */
[----:B------:R-:W3:Y:S04]  /*b7fc0*/  LDL.LU R42, [R1+0x4cd8] ;  /* 0x004cd800012a7983 */ /* 0x000ee80000300800 */
[----:B------:R-:W3:Y:S04]  /*b7fd0*/  LDL.LU R41, [R1+0x4cd4] ;  /* 0x004cd40001297983 */ /* 0x000ee80000300800 */
[----:B------:R-:W3:Y:S04]  /*b7fe0*/  LDL.LU R40, [R1+0x4b78] ;  /* 0x004b780001287983 */ /* 0x000ee80000300800 */
[----:B------:R-:W3:Y:S04]  /*b7ff0*/  LDL.LU R39, [R1+0x4b74] ;  /* 0x004b740001277983 */ /* 0x000ee80000300800 */
[----:B------:R-:W0:Y:S01]  /*b8000*/  LDS.128 R8, [R6] ;  /* 0x0000000006087984 */ /* 0x000e220000000c00 */
[----:B------:R-:W-:Y:S06]  /*b8010*/  BAR.SYNC.DEFER_BLOCKING 0x0 ;  /* 0x0000000000007b1d */ /* 0x000fec0000010000 */
[----:B------:R-:W3:Y:S04]  /*b8020*/  LDL.LU R38, [R1+0x46e8] ;  /* 0x0046e80001267983 */ /* 0x000ee80000300800 */
[----:B------:R-:W3:Y:S04]  /*b8030*/  LDL.LU R37, [R1+0x46e4] ;  /* 0x0046e40001257983 */ /* 0x000ee80000300800 */
[----:B------:R-:W3:Y:S04]  /*b8040*/  LDL.LU R36, [R1+0x46e0] ;  /* 0x0046e00001247983 */ /* 0x000ee80000300800 */
[----:B------:R-:W3:Y:S04]  /*b8050*/  LDL.LU R214, [R1+0x4640] ;  /* 0x0046400001d67983 */ /* 0x000ee80000300800 */
[----:B------:R-:W-:Y:S04]  /*b8060*/  STSM.16.M88.4 [R222], R24 ;  /* 0x00000018de007844 */ /* 0x000fe80000000200 */
[----:B0-----:R-:W-:Y:S04]  /*b8070*/  STL.64 [R1+0x250], R8 ;  /* 0x0002500801007387 */ /* 0x001fe80000100a00 */
[----:B------:R-:W-:Y:S01]  /*b8080*/  STL.64 [R1+0x258], R10 ;  /* 0x0002580a01007387 */ /* 0x000fe20000100a00 */
[----:B------:R-:W-:Y:S06]  /*b8090*/  BAR.SYNC.DEFER_BLOCKING 0x0 ;  /* 0x0000000000007b1d */ /* 0x000fec0000010000 */
[----:B------:R-:W0:Y:S01]  /*b80a0*/  LDS.128 R8, [R6] ;  /* 0x0000000006087984 */ /* 0x000e220000000c00 */
[----:B------:R-:W-:-:S02]  /*b80b0*/  LOP3.LUT R32, R211, 0xffff, RZ, 0xc0, !PT ;  /* 0x0000ffffd3207812 */ /* 0x000fc400078ec0ff */
[----:B------:R-:W-:Y:S02]  /*b80c0*/  LOP3.LUT R33, R210, 0xffff, RZ, 0xc0, !PT ;  /* 0x0000ffffd2217812 */ /* 0x000fe400078ec0ff */
[----:B------:R-:W-:Y:S02]  /*b80d0*/  LOP3.LUT R34, R209, 0xffff, RZ, 0xc0, !PT ;  /* 0x0000ffffd1227812 */ /* 0x000fe400078ec0ff */
[----:B------:R-:W-:Y:S02]  /*b80e0*/  LOP3.LUT R35, R208, 0xffff, RZ, 0xc0, !PT ;  /* 0x0000ffffd0237812 */ /* 0x000fe400078ec0ff */
[----:B------:R-:W-:Y:S02]  /*b80f0*/  PRMT R28, R207, 0x4210, R32 ;  /* 0x00004210cf1c7816 */ /* 0x000fe40000000020 */
[----:B------:R-:W-:Y:S02]  /*b8100*/  PRMT R29, R206, 0x4210, R33 ;  /* 0x00004210ce1d7816 */ /* 0x000fe40000000021 */
[----:B------:R-:W-:-:S02]  /*b8110*/  PRMT R30, R203, 0x4210, R34 ;  /* 0x00004210cb1e7816 */ /* 0x000fc40000000022 */
[----:B--2---:R-:W-:Y:S01]  /*b8120*/  PRMT R31, R202, 0x4210, R35 ;  /* 0x00004210ca1f7816 */ /* 0x004fe20000000023 */
[----:B------:R-:W-:Y:S06]  /*b8130*/  BAR.SYNC.DEFER_BLOCKING 0x0 ;  /* 0x0000000000007b1d */ /* 0x000fec0000010000 */
[----:B0-----:R-:W-:Y:S04]  /*b8140*/  STL.64 [R1+0x240], R8 ;  /* 0x0002400801007387 */ /* 0x001fe80000100a00 */
[----:B------:R-:W-:Y:S04]  /*b8150*/  STL.64 [R1+0x248], R10 ;  /* 0x0002480a01007387 */ /* 0x000fe80000100a00 */
[----:B------:R-:W2:Y:S04]  /*b8160*/  LDL.LU R213, [R1+0xc94] ;  /* 0x000c940001d57983 */ /* 0x000ea80000300800 */
[----:B------:R-:W2:Y:S04]  /*b8170*/  LDL.LU R212, [R1+0xc90] ;  /* 0x000c900001d47983 */ /* 0x000ea80000300800 */
[----:B------:R-:W2:Y:S04]  /*b8180*/  LDL.LU R211, [R1+0xc8c] ;  /* 0x000c8c0001d37983 */ /* 0x000ea80000300800 */
[----:B------:R-:W2:Y:S04]  /*b8190*/  LDL.LU R210, [R1+0x330] ;  /* 0x0003300001d27983 */ /* 0x000ea80000300800 */
[----:B------:R-:W2:Y:S04]  /*b81a0*/  LDL.LU R209, [R1+0x4cec] ;  /* 0x004cec0001d17983 */ /* 0x000ea80000300800 */
[----:B------:R-:W2:Y:S01]  /*b81b0*/  LDL.LU R208, [R1+0x4ce8] ;  /* 0x004ce80001d07983 */ /* 0x000ea20000300800 */
[----:B----4-:R-:W-:-:S03]  /*b81c0*/  PRMT R24, R199, 0x5210, R32 ;  /* 0x00005210c7187816 */ /* 0x010fc60000000020 */
[----:B------:R-:W4:Y:S04]  /*b81d0*/  LDL.LU R207, [R1+0x4b80] ;  /* 0x004b800001cf7983 */ /* 0x000f280000300800 */
[----:B------:R-:W4:Y:S04]  /*b81e0*/  LDL.LU R206, [R1+0x4b7c] ;  /* 0x004b7c0001ce7983 */ /* 0x000f280000300800 */
[----:B------:R-:W4:Y:S04]  /*b81f0*/  LDL.LU R203, [R1+0x46f8] ;  /* 0x0046f80001cb7983 */ /* 0x000f280000300800 */
[----:B------:R-:W4:Y:S04]  /*b8200*/  LDL.LU R202, [R1+0x46f0] ;  /* 0x0046f00001ca7983 */ /* 0x000f280000300800 */
[----:B------:R-:W4:Y:S01]  /*b8210*/  LDL.LU R199, [R1+0x46f4] ;  /* 0x0046f40001c77983 */ /* 0x000f220000300800 */
[----:B---3--:R-:W-:-:S03]  /*b8220*/  PRMT R25, R195, 0x5210, R33 ;  /* 0x00005210c3197816 */ /* 0x008fc60000000021 */
[----:B------:R-:W3:Y:S04]  /*b8230*/  LDL.LU R195, [R1+0x46ec] ;  /* 0x0046ec0001c37983 */ /* 0x000ee80000300800 */
[----:B------:R-:W-:Y:S01]  /*b8240*/  STSM.16.M88.4 [R222], R28 ;  /* 0x0000001cde007844 */ /* 0x000fe20000000200 */
[----:B------:R-:W-:Y:S01]  /*b8250*/  BAR.SYNC.DEFER_BLOCKING 0x0 ;  /* 0x0000000000007b1d */ /* 0x000fe20000010000 */
[----:B------:R-:W-:Y:S02]  /*b8260*/  PRMT R26, R44, 0x5210, R34 ;  /* 0x000052102c1a7816 */ /* 0x000fe40000000022 */
[----:B------:R-:W-:-:S03]  /*b8270*/  PRMT R27, R43, 0x5210, R35 ;  /* 0x000052102b1b7816 */ /* 0x000fc60000000023 */
[----:B------:R-:W0:Y:S02]  /*b8280*/  LDS.128 R8, [R6] ;  /* 0x0000000006087984 */ /* 0x000e240000000c00 */
[----:B------:R-:W-:Y:S06]  /*b8290*/  BAR.SYNC.DEFER_BLOCKING 0x0 ;  /* 0x0000000000007b1d */ /* 0x000fec0000010000 */
[----:B------:R-:W-:Y:S04]  /*b82a0*/  STSM.16.M88.4 [R222], R24 ;  /* 0x00000018de007844 */ /* 0x000fe80000000200 */
[----:B0-----:R-:W-:Y:S01]  /*b82b0*/  STL [R1+0x234], R9 ;  /* 0x0002340901007387 */ /* 0x001fe20000100800 */
[----:B------:R-:W-:-:S03]  /*b82c0*/  IMAD.MOV.U32 R244, RZ, RZ, R8 ;  /* 0x000000fffff47224 */ /* 0x000fc600078e0008 */
[----:B------:R-:W-:Y:S01]  /*b82d0*/  STL.64 [R1+0x238], R10 ;  /* 0x0002380a01007387 */ /* 0x000fe20000100a00 */
[----:B------:R-:W-:Y:S06]  /*b82e0*/  BAR.SYNC.DEFER_BLOCKING 0x0 ;  /* 0x0000000000007b1d */ /* 0x000fec0000010000 */
[----:B------:R-:W0:Y:S01]  /*b82f0*/  LDS.128 R8, [R6] ;  /* 0x0000000006087984 */ /* 0x000e220000000c00 */
[----:B------:R-:W-:Y:S02]  /*b8300*/  LOP3.LUT R32, R42, 0xffff, RZ, 0xc0, !PT ;  /* 0x0000ffff2a207812 */ /* 0x000fe400078ec0ff */
[----:B------:R-:W-:-:S02]  /*b8310*/  LOP3.LUT R33, R41, 0xffff, RZ, 0xc0, !PT ;  /* 0x0000ffff29217812 */ /* 0x000fc400078ec0ff */
[----:B------:R-:W-:Y:S02]  /*b8320*/  LOP3.LUT R34, R40, 0xffff, RZ, 0xc0, !PT ;  /* 0x0000ffff28227812 */ /* 0x000fe400078ec0ff */
[----:B------:R-:W-:Y:S02]  /*b8330*/  LOP3.LUT R35, R39, 0xffff, RZ, 0xc0, !PT ;  /* 0x0000ffff27237812 */ /* 0x000fe400078ec0ff */
[----:B------:R-:W-:Y:S02]  /*b8340*/  PRMT R28, R38, 0x4210, R32 ;  /* 0x00004210261c7816 */ /* 0x000fe40000000020 */
[----:B------:R-:W-:Y:S02]  /*b8350*/  PRMT R29, R37, 0x4210, R33 ;  /* 0x00004210251d7816 */ /* 0x000fe40000000021 */
[----:B------:R-:W-:Y:S01]  /*b8360*/  PRMT R30, R36, 0x4210, R34 ;  /* 0x00004210241e7816 */ /* 0x000fe20000000022 */
[----:B------:R-:W-:Y:S01]  /*b8370*/  BAR.SYNC.DEFER_BLOCKING 0x0 ;  /* 0x0000000000007b1d */ /* 0x000fe20000010000 */
[----:B------:R-:W-:-:S05]  /*b8380*/  PRMT R31, R214, 0x4210, R35 ;  /* 0x00004210d61f7816 */ /* 0x000fca0000000023 */
[----:B0-----:R-:W-:Y:S04]  /*b8390*/  STL.64 [R1+0x220], R8 ;  /* 0x0002200801007387 */ /* 0x001fe80000100a00 */
[----:B------:R-:W-:Y:S01]  /*b83a0*/  STL.64 [R1+0x228], R10 ;  /* 0x0002280a01007387 */ /* 0x000fe20000100a00 */
[----:B--2---:R-:W-:-:S03]  /*b83b0*/  PRMT R24, R213, 0x5210, R32 ;  /* 0x00005210d5187816 */ /* 0x004fc60000000020 */
[----:B------:R-:W2:Y:S01]  /*b83c0*/  LDL.LU R213, [R1+0xc9c] ;  /* 0x000c9c0001d57983 */ /* 0x000ea20000300800 */
[----:B------:R-:W-:-:S03]  /*b83d0*/  PRMT R25, R212, 0x5210, R33 ;  /* 0x00005210d4197816 */ /* 0x000fc60000000021 */
[----:B------:R-:W2:Y:S01]  /*b83e0*/  LDL.LU R212, [R1+0xc98] ;  /* 0x000c980001d47983 */ /* 0x000ea20000300800 */
[----:B------:R-:W-:-:S03]  /*b83f0*/  PRMT R26, R211, 0x5210, R34 ;  /* 0x00005210d31a7816 */ /* 0x000fc60000000022 */
[----:B------:R-:W2:Y:S01]  /*b8400*/  LDL.LU R211, [R1+0xca0] ;  /* 0x000ca00001d37983 */ /* 0x000ea20000300800 */
[----:B------:R-:W-:-:S03]  /*b8410*/  PRMT R27, R210, 0x5210, R35 ;  /* 0x00005210d21b7816 */ /* 0x000fc60000000023 */
[----:B------:R-:W2:Y:S01]  /*b8420*/  LDL.LU R210, [R1+0x334] ;  /* 0x0003340001d27983 */ /* 0x000ea20000300800 */
[----:B------:R-:W-:-:S03]  /*b8430*/  LOP3.LUT R32, R209, 0xffff, RZ, 0xc0, !PT ;  /* 0x0000ffffd1207812 */ /* 0x000fc600078ec0ff */
[----:B------:R-:W2:Y:S01]  /*b8440*/  LDL.LU R209, [R1+0x4d00] ;  /* 0x004d000001d17983 */ /* 0x000ea20000300800 */
[----:B------:R-:W-:-:S03]  /*b8450*/  LOP3.LUT R33, R208, 0xffff, RZ, 0xc0, !PT ;  /* 0x0000ffffd0217812 */ /* 0x000fc600078ec0ff */
[----:B------:R-:W2:Y:S01]  /*b8460*/  LDL.LU R208, [R1+0x4cfc] ;  /* 0x004cfc0001d07983 */ /* 0x000ea20000300800 */
[----:B----4-:R-:W-:-:S03]  /*b8470*/  LOP3.LUT R34, R207, 0xffff, RZ, 0xc0, !PT ;  /* 0x0000ffffcf227812 */ /* 0x010fc600078ec0ff */
[----:B------:R0:W-:Y:S01]  /*b8480*/  STSM.16.M88.4 [R222], R28 ;  /* 0x0000001cde007844 */ /* 0x0001e20000000200 */
[----:B------:R-:W-:-:S03]  /*b8490*/  LOP3.LUT R35, R206, 0xffff, RZ, 0xc0, !PT ;  /* 0x0000ffffce237812 */ /* 0x000fc600078ec0ff */
[----:B------:R-:W4:Y:S04]  /*b84a0*/  LDL.LU R207, [R1+0x4b98] ;  /* 0x004b980001cf7983 */ /* 0x000f280000300800 */
[----:B------:R-:W4:Y:S01]  /*b84b0*/  LDL.LU R206, [R1+0x4b94] ;  /* 0x004b940001ce7983 */ /* 0x000f220000300800 */
[----:B------:R-:W-:Y:S01]  /*b84c0*/  BAR.SYNC.DEFER_BLOCKING 0x0 ;  /* 0x0000000000007b1d */ /* 0x000fe20000010000 */
[----:B0-----:R-:W-:Y:S02]  /*b84d0*/  PRMT R28, R203, 0x4210, R32 ;  /* 0x00004210cb1c7816 */ /* 0x001fe40000000020 */
[----:B------:R-:W-:-:S03]  /*b84e0*/  PRMT R29, R202, 0x4210, R33 ;  /* 0x00004210ca1d7816 */ /* 0x000fc60000000021 */
[----:B------:R-:W4:Y:S01]  /*b84f0*/  LDL.LU R203, [R1+0x470c] ;  /* 0x00470c0001cb7983 */ /* 0x000f220000300800 */
[----:B------:R-:W-:-:S03]  /*b8500*/  PRMT R30, R199, 0x4210, R34 ;  /* 0x00004210c71e7816 */ /* 0x000fc60000000022 */
[----:B------:R-:W4:Y:S04]  /*b8510*/  LDL.LU R202, [R1+0x4708] ;  /* 0x0047080001ca7983 */ /* 0x000f280000300800 */
[----:B------:R-:W4:Y:S04]  /*b8520*/  LDL.LU R199, [R1+0x4704] ;  /* 0x0047040001c77983 */ /* 0x000f280000300800 */
[----:B------:R-:W0:Y:S01]  /*b8530*/  LDS.128 R8, [R6] ;  /* 0x0000000006087984 */ /* 0x000e220000000c00 */
[----:B------:R-:W-:Y:S01]  /*b8540*/  BAR.SYNC.DEFER_BLOCKING 0x0 ;  /* 0x0000000000007b1d */ /* 0x000fe20000010000 */
[----:B---3--:R-:W-:-:S05]  /*b8550*/  PRMT R31, R195, 0x4210, R35 ;  /* 0x00004210c31f7816 */ /* 0x008fca0000000023 */
[----:B------:R-:W3:Y:S04]  /*b8560*/  LDL.LU R195, [R1+0x46fc] ;  /* 0x0046fc0001c37983 */ /* 0x000ee80000300800 */
[----:B------:R-:W-:Y:S01]  /*b8570*/  STSM.16.M88.4 [R222], R24 ;  /* 0x00000018de007844 */ /* 0x000fe20000000200 */
[----:B------:R-:W-:Y:S06]  /*b8580*/  BAR.SYNC.DEFER_BLOCKING 0x0 ;  /* 0x0000000000007b1d */ /* 0x000fec0000010000 */
[----:B------:R-:W1:Y:S02]  /*b8590*/  LDS.128 R36, [R6] ;  /* 0x0000000006247984 */ /* 0x000e640000000c00 */
[----:B------:R-:W-:Y:S01]  /*b85a0*/  BAR.SYNC.DEFER_BLOCKING 0x0 ;  /* 0x0000000000007b1d */ /* 0x000fe20000010000 */
[----:B0-----:R-:W-:-:S02]  /*b85b0*/  IMAD.MOV.U32 R245, RZ, RZ, R8 ;  /* 0x000000fffff57224 */ /* 0x001fc400078e0008 */
[----:B------:R-:W-:Y:S02]  /*b85c0*/  IMAD.MOV.U32 R2, RZ, RZ, R10 ;  /* 0x000000ffff027224 */ /* 0x000fe400078e000a */
[----:B------:R-:W-:Y:S01]  /*b85d0*/  IMAD.MOV.U32 R247, RZ, RZ, R9 ;  /* 0x000000fffff77224 */ /* 0x000fe200078e0009 */
[----:B------:R-:W-:Y:S04]  /*b85e0*/  STL.64 [R1+0x5240], R244 ;  /* 0x005240f401007387 */ /* 0x000fe80000100a00 */
[----:B------:R0:W-:Y:S01]  /*b85f0*/  STSM.16.M88.4 [R222], R28 ;  /* 0x0000001cde007844 */ /* 0x0001e20000000200 */
[----:B-1----:R-:W-:Y:S02]  /*b8600*/  IMAD.MOV.U32 R3, RZ, RZ, R38 ;  /* 0x000000ffff037224 */ /* 0x002fe400078e0026 */
[----:B------:R-:W-:-:S03]  /*b8610*/  IMAD.MOV.U32 R246, RZ, RZ, R36 ;  /* 0x000000fffff67224 */ /* 0x000fc600078e0024 */
[----:B------:R-:W-:Y:S04]  /*b8620*/  STL.64 [R1+0x5268], R2 ;  /* 0x0052680201007387 */ /* 0x000fe80000100a00 */
[----:B------:R-:W-:Y:S01]  /*b8630*/  STL.64 [R1+0x5258], R246 ;  /* 0x005258f601007387 */ /* 0x000fe20000100a00 */
[----:B------:R-:W-:Y:S01]  /*b8640*/  BAR.SYNC.DEFER_BLOCKING 0x0 ;  /* 0x0000000000007b1d */ /* 0x000fe20000010000 */
[----:B--2---:R-:W-:Y:S02]  /*b8650*/  PRMT R25, R212, 0x5210, R33 ;  /* 0x00005210d4197816 */ /* 0x004fe40000000021 */
[----:B------:R-:W-:Y:S02]  /*b8660*/  PRMT R26, R211, 0x5210, R34 ;  /* 0x00005210d31a7816 */ /* 0x000fe40000000022 */
[----:B------:R-:W-:-:S02]  /*b8670*/  LOP3.LUT R33, R208, 0xffff, RZ, 0xc0, !PT ;  /* 0x0000ffffd0217812 */ /* 0x000fc400078ec0ff */
[----:B----4-:R-:W-:Y:S02]  /*b8680*/  LOP3.LUT R34, R207, 0xffff, RZ, 0xc0, !PT ;  /* 0x0000ffffcf227812 */ /* 0x010fe400078ec0ff */
[----:B------:R-:W-:Y:S02]  /*b8690*/  PRMT R27, R210, 0x5210, R35 ;  /* 0x00005210d21b7816 */ /* 0x000fe40000000023 */
[----:B------:R-:W-:Y:S02]  /*b86a0*/  LOP3.LUT R35, R206, 0xffff, RZ, 0xc0, !PT ;  /* 0x0000ffffce237812 */ /* 0x000fe400078ec0ff */
[----:B0-----:R-:W-:Y:S02]  /*b86b0*/  PRMT R29, R202, 0x4210, R33 ;  /* 0x00004210ca1d7816 */ /* 0x001fe40000000021 */
[----:B------:R-:W2:Y:S01]  /*b86c0*/  LDL.LU R202, [R1+0xcac] ;  /* 0x000cac0001ca7983 */ /* 0x000ea20000300800 */
[----:B------:R-:W-:-:S03]  /*b86d0*/  PRMT R30, R199, 0x4210, R34 ;  /* 0x00004210c71e7816 */ /* 0x000fc60000000022 */
[----:B------:R-:W4:Y:S01]  /*b86e0*/  LDL.LU R199, [R1+0xca8] ;  /* 0x000ca80001c77983 */ /* 0x000f220000300800 */
[----:B---3--:R-:W-:-:S03]  /*b86f0*/  PRMT R31, R195, 0x4210, R35 ;  /* 0x00004210c31f7816 */ /* 0x008fc60000000023 */
[----:B------:R-:W3:Y:S01]  /*b8700*/  LDL.LU R195, [R1+0xcb0] ;  /* 0x000cb00001c37983 */ /* 0x000ee20000300800 */
[----:B------:R-:W-:Y:S02]  /*b8710*/  IMAD.MOV.U32 R248, RZ, RZ, R37 ;  /* 0x000000fffff87224 */ /* 0x000fe400078e0025 */
[----:B------:R-:W-:Y:S02]  /*b8720*/  IMAD.MOV.U32 R13, RZ, RZ, R39 ;  /* 0x000000ffff0d7224 */ /* 0x000fe400078e0027 */
[----:B------:R-:W0:Y:S01]  /*b8730*/  LDS.128 R36, [R6] ;  /* 0x0000000006247984 */ /* 0x000e220000000c00 */
[----:B------:R-:W-:Y:S01]  /*b8740*/  PRMT R24, R213, 0x5210, R32 ;  /* 0x00005210d5187816 */ /* 0x000fe20000000020 */
[----:B------:R-:W-:Y:S01]  /*b8750*/  BAR.SYNC.DEFER_BLOCKING 0x0 ;  /* 0x0000000000007b1d */ /* 0x000fe20000010000 */
[----:B------:R-:W-:-:S05]  /*b8760*/  LOP3.LUT R32, R209, 0xffff, RZ, 0xc0, !PT ;  /* 0x0000ffffd1207812 */ /* 0x000fca00078ec0ff */
[----:B------:R-:W3:Y:S04]  /*b8770*/  LDL.LU R213, [R1+0x338] ;  /* 0x0003380001d57983 */ /* 0x000ee80000300800 */
[----:B------:R-:W3:Y:S04]  /*b8780*/  LDL.LU R212, [R1+0x4d14] ;  /* 0x004d140001d47983 */ /* 0x000ee80000300800 */
[----:B------:R-:W3:Y:S04]  /*b8790*/  LDL.LU R211, [R1+0x4d10] ;  /* 0x004d100001d37983 */ /* 0x000ee80000300800 */
[----:B------:R-:W3:Y:S04]  /*b87a0*/  LDL.LU R210, [R1+0x4ba8] ;  /* 0x004ba80001d27983 */ /* 0x000ee80000300800 */
[----:B------:R-:W3:Y:S01]  /*b87b0*/  LDL.LU R209, [R1+0x4ba4] ;  /* 0x004ba40001d17983 */ /* 0x000ee20000300800 */
[----:B------:R-:W-:-:S03]  /*b87c0*/  PRMT R28, R203, 0x4210, R32 ;  /* 0x00004210cb1c7816 */ /* 0x000fc60000000020 */
[----:B------:R-:W3:Y:S04]  /*b87d0*/  LDL.LU R208, [R1+0x4718] ;  /* 0x0047180001d07983 */ /* 0x000ee80000300800 */
[----:B------:R-:W3:Y:S04]  /*b87e0*/  LDL.LU R207, [R1+0x471c] ;  /* 0x00471c0001cf7983 */ /* 0x000ee80000300800 */
[----:B------:R-:W3:Y:S04]  /*b87f0*/  LDL.LU R206, [R1+0x4714] ;  /* 0x0047140001ce7983 */ /* 0x000ee80000300800 */
[----:B------:R-:W3:Y:S04]  /*b8800*/  LDL.LU R203, [R1+0x4648] ;  /* 0x0046480001cb7983 */ /* 0x000ee80000300800 */
[----:B------:R-:W-:Y:S01]  /*b8810*/  STSM.16.M88.4 [R222], R24 ;  /* 0x00000018de007844 */ /* 0x000fe20000000200 */
[----:B------:R-:W-:Y:S01]  /*b8820*/  BAR.SYNC.DEFER_BLOCKING 0x0 ;  /* 0x0000000000007b1d */ /* 0x000fe20000010000 */
[----:B0-----:R-:W-:-:S02]  /*b8830*/  IMAD.MOV.U32 R249, RZ, RZ, R36 ;  /* 0x000000fffff97224 */ /* 0x001fc400078e0024 */
[----:B------:R-:W-:Y:S02]  /*b8840*/  IMAD.MOV.U32 R251, RZ, RZ, R37 ;  /* 0x000000fffffb7224 */ /* 0x000fe400078e0025 */
[----:B------:R-:W-:Y:S02]  /*b8850*/  IMAD.MOV.U32 R12, RZ, RZ, R38 ;  /* 0x000000ffff0c7224 */ /* 0x000fe400078e0026 */
[----:B------:R-:W-:Y:S02]  /*b8860*/  IMAD.MOV.U32 R10, RZ, RZ, R39 ;  /* 0x000000ffff0a7224 */ /* 0x000fe400078e0027 */
[----:B------:R-:W0:Y:S01]  /*b8870*/  LDS.128 R36, [R6] ;  /* 0x0000000006247984 */ /* 0x000e220000000c00 */
[----:B------:R-:W-:Y:S06]  /*b8880*/  BAR.SYNC.DEFER_BLOCKING 0x0 ;  /* 0x0000000000007b1d */ /* 0x000fec0000010000 */
[----:B------:R-:W-:Y:S04]  /*b8890*/  STL.64 [R1+0x5280], R248 ;  /* 0x005280f801007387 */ /* 0x000fe80000100a00 */
[----:B------:R2:W-:Y:S01]  /*b88a0*/  STSM.16.M88.4 [R222], R28 ;  /* 0x0000001cde007844 */ /* 0x0005e20000000200 */
[----:B------:R-:W-:Y:S01]  /*b88b0*/  IMAD.MOV.U32 R8, RZ, RZ, R11 ;  /* 0x000000ffff087224 */ /* 0x000fe200078e000b */
[----:B------:R-:W-:Y:S01]  /*b88c0*/  BAR.SYNC.DEFER_BLOCKING 0x0 ;  /* 0x0000000000007b1d */ /* 0x000fe20000010000 */
[----:B--2---:R-:W-:-:S02]  /*b88d0*/  PRMT R28, R202, 0x5210, R32 ;  /* 0x00005210ca1c7816 */ /* 0x004fc40000000020 */
[----:B----4-:R-:W-:-:S03]  /*b88e0*/  PRMT R29, R199, 0x5210, R33 ;  /* 0x00005210c71d7816 */ /* 0x010fc60000000021 */
[----:B------:R-:W2:Y:S04]  /*b88f0*/  LDL.LU R202, [R1+0xcc8] ;  /* 0x000cc80001ca7983 */ /* 0x000ea80000300800 */
[----:B------:R-:W4:Y:S01]  /*b8900*/  LDL.LU R199, [R1+0xcc4] ;  /* 0x000cc40001c77983 */ /* 0x000f220000300800 */
[----:B---3--:R-:W-:Y:S01]  /*b8910*/  PRMT R30, R195, 0x5210, R34 ;  /* 0x00005210c31e7816 */ /* 0x008fe20000000022 */
[----:B0-----:R-:W-:Y:S02]  /*b8920*/  IMAD.MOV.U32 R250, RZ, RZ, R36 ;  /* 0x000000fffffa7224 */ /* 0x001fe400078e0024 */
[----:B------:R-:W3:Y:S01]  /*b8930*/  LDL.LU R195, [R1+0xcc0] ;  /* 0x000cc00001c37983 */ /* 0x000ee20000300800 */
[----:B------:R-:W-:-:S03]  /*b8940*/  IMAD.MOV.U32 R252, RZ, RZ, R37 ;  /* 0x000000fffffc7224 */ /* 0x000fc600078e0025 */
[----:B------:R-:W3:Y:S01]  /*b8950*/  LDL.LU R43, [R1+0xcbc] ;  /* 0x000cbc00012b7983 */ /* 0x000ee20000300800 */
[----:B------:R-:W-:Y:S02]  /*b8960*/  IMAD.MOV.U32 R11, RZ, RZ, R38 ;  /* 0x000000ffff0b7224 */ /* 0x000fe400078e0026 */
[----:B------:R-:W-:Y:S01]  /*b8970*/  IMAD.MOV.U32 R9, RZ, RZ, R39 ;  /* 0x000000ffff097224 */ /* 0x000fe200078e0027 */
[----:B------:R-:W3:Y:S04]  /*b8980*/  LDL.LU R42, [R1+0x4d2c] ;  /* 0x004d2c00012a7983 */ /* 0x000ee80000300800 */
[----:B------:R-:W3:Y:S04]  /*b8990*/  LDL.LU R41, [R1+0x4d28] ;  /* 0x004d280001297983 */ /* 0x000ee80000300800 */
[----:B------:R-:W3:Y:S01]  /*b89a0*/  LDL.LU R40, [R1+0x4bb8] ;  /* 0x004bb80001287983 */ /* 0x000ee20000300800 */
[----:B------:R-:W-:-:S03]  /*b89b0*/  LOP3.LUT R36, R212, 0xffff, RZ, 0xc0, !PT ;  /* 0x0000ffffd4247812 */ /* 0x000fc600078ec0ff */
[----:B------:R-:W-:Y:S01]  /*b89c0*/  LDS.128 R24, [R6] ;  /* 0x0000000006187984 */ /* 0x000fe20000000c00 */
[----:B------:R-:W-:Y:S02]  /*b89d0*/  LOP3.LUT R37, R211, 0xffff, RZ, 0xc0, !PT ;  /* 0x0000ffffd3257812 */ /* 0x000fe400078ec0ff */
[----:B------:R-:W-:Y:S02]  /*b89e0*/  LOP3.LUT R38, R210, 0xffff, RZ, 0xc0, !PT ;  /* 0x0000ffffd2267812 */ /* 0x000fe400078ec0ff */
[----:B------:R-:W-:Y:S02]  /*b89f0*/  LOP3.LUT R39, R209, 0xffff, RZ, 0xc0, !PT ;  /* 0x0000ffffd1277812 */ /* 0x000fe400078ec0ff */
[----:B------:R-:W3:Y:S01]  /*b8a00*/  LDL.LU R209, [R1+0x4bb4] ;  /* 0x004bb40001d17983 */ /* 0x000ee20000300800 */
[----:B------:R-:W-:-:S03]  /*b8a10*/  PRMT R32, R208, 0x4210, R36 ;  /* 0x00004210d0207816 */ /* 0x000fc60000000024 */
[----:B------:R-:W3:Y:S01]  /*b8a20*/  LDL.LU R208, [R1+0x4728] ;  /* 0x0047280001d07983 */ /* 0x000ee20000300800 */
[----:B------:R-:W-:Y:S02]  /*b8a30*/  PRMT R31, R213, 0x5210, R35 ;  /* 0x00005210d51f7816 */ /* 0x000fe40000000023 */
[----:B------:R-:W-:Y:S01]  /*b8a40*/  PRMT R33, R207, 0x4210, R37 ;  /* 0x00004210cf217816 */ /* 0x000fe20000000025 */
[----:B------:R-:W3:Y:S01]  /*b8a50*/  LDL.LU R214, [R1+0x4724] ;  /* 0x0047240001d67983 */ /* 0x000ee20000300800 */
[----:B------:R-:W-:-:S03]  /*b8a60*/  PRMT R34, R206, 0x4210, R38 ;  /* 0x00004210ce227816 */ /* 0x000fc60000000026 */
[----:B------:R-:W3:Y:S01]  /*b8a70*/  LDL.LU R207, [R1+0x4720] ;  /* 0x0047200001cf7983 */ /* 0x000ee20000300800 */
[----:B------:R-:W-:-:S03]  /*b8a80*/  PRMT R35, R203, 0x4210, R39 ;  /* 0x00004210cb237816 */ /* 0x000fc60000000027 */
[----:B------:R-:W3:Y:S04]  /*b8a90*/  LDL.LU R206, [R1+0x464c] ;  /* 0x00464c0001ce7983 */ /* 0x000ee80000300800 */
[----:B------:R-:W3:Y:S01]  /*b8aa0*/  LDL.LU R203, [R1+0xcd8] ;  /* 0x000cd80001cb7983 */ /* 0x000ee20000300800 */
[----:B------:R-:W-:Y:S01]  /*b8ab0*/  BAR.SYNC.DEFER_BLOCKING 0x0 ;  /* 0x0000000000007b1d */ /* 0x000fe20000010000 */
[----:B----4-:R-:W-:-:S05]  /*b8ac0*/  PRMT R37, R199, 0x5210, R37 ;  /* 0x00005210c7257816 */ /* 0x010fca0000000025 */
[----:B------:R-:W4:Y:S01]  /*b8ad0*/  LDL.LU R199, [R1+0xcd4] ;  /* 0x000cd40001c77983 */ /* 0x000f220000300800 */
[----:B--2---:R-:W-:-:S03]  /*b8ae0*/  PRMT R36, R202, 0x5210, R36 ;  /* 0x00005210ca247816 */ /* 0x004fc60000000024 */
[----:B------:R-:W2:Y:S04]  /*b8af0*/  LDL.LU R213, [R1+0xcd0] ;  /* 0x000cd00001d57983 */ /* 0x000ea80000300800 */
[----:B------:R-:W2:Y:S04]  /*b8b00*/  LDL.LU R212, [R1+0x344] ;  /* 0x0003440001d47983 */ /* 0x000ea80000300800 */
[----:B------:R-:W2:Y:S04]  /*b8b10*/  LDL.LU R211, [R1+0x4d3c] ;  /* 0x004d3c0001d37983 */ /* 0x000ea80000300800 */
[----:B------:R-:W2:Y:S04]  /*b8b20*/  LDL.LU R210, [R1+0x4d38] ;  /* 0x004d380001d27983 */ /* 0x000ea80000300800 */
[----:B------:R-:W2:Y:S01]  /*b8b30*/  LDL.LU R202, [R1+0x4bd0] ;  /* 0x004bd00001ca7983 */ /* 0x000ea20000300800 */
[----:B---3--:R-:W-:-:S03]  /*b8b40*/  PRMT R38, R195, 0x5210, R38 ;  /* 0x00005210c3267816 */ /* 0x008fc60000000026 */
[----:B------:R-:W3:Y:S01]  /*b8b50*/  LDL.LU R195, [R1+0x4bcc] ;  /* 0x004bcc0001c37983 */ /* 0x000ee20000300800 */
[----:B------:R-:W-:Y:S02]  /*b8b60*/  LOP3.LUT R44, R42, 0xffff, RZ, 0xc0, !PT ;  /* 0x0000ffff2a2c7812 */ /* 0x000fe400078ec0ff */
[----:B------:R-:W-:Y:S02]  /*b8b70*/  PRMT R39, R43, 0x5210, R39 ;  /* 0x000052102b277816 */ /* 0x000fe40000000027 */
        /* <DEDUP_REMOVED lines=11> */
[----:B------:R-:W-:-:S04]  /*b8c30*/  LOP3.LUT R45, R41, 0xffff, RZ, 0xc0, !PT ;  /* 0x0000ffff292d7812 */ /* 0x000fc800078ec0ff */
[--C-:B------:R-:W-:Y:S02]  /*b8c40*/  PRMT R41, R214, 0x4210, R45.reuse ;  /* 0x00004210d6297816 */ /* 0x100fe4000000002d */
[----:B----4-:R-:W-:Y:S02]  /*b8c50*/  PRMT R45, R199, 0x5210, R45 ;  /* 0x00005210c72d7816 */ /* 0x010fe4000000002d */
[----:B------:R-:W4:Y:S04]  /*b8c60*/  LDL.LU R199, [R1+0xce4] ;  /* 0x000ce40001c77983 */ /* 0x000f280000300800 */
[----:B------:R-:W4:Y:S04]  /*b8c70*/  LDL.LU R59, [R1+0xcec] ;  /* 0x000cec00013b7983 */ /* 0x000f280000300800 */
[----:B------:R-:W4:Y:S04]  /*b8c80*/  LDL.LU R58, [R1+0x348] ;  /* 0x00034800013a7983 */ /* 0x000f280000300800 */
[----:B------:R-:W4:Y:S04]  /*b8c90*/  LDL.LU R57, [R1+0x4d4c] ;  /* 0x004d4c0001397983 */ /* 0x000f280000300800 */
[----:B------:R-:W4:Y:S01]  /*b8ca0*/  LDL.LU R56, [R1+0x4d48] ;  /* 0x004d480001387983 */ /* 0x000f220000300800 */
[----:B--2---:R-:W-:-:S03]  /*b8cb0*/  LOP3.LUT R54, R202, 0xffff, RZ, 0xc0, !PT ;  /* 0x0000ffffca367812 */ /* 0x004fc600078ec0ff */
[----:B------:R-:W2:Y:S01]  /*b8cc0*/  LDL.LU R202, [R1+0x4bdc] ;  /* 0x004bdc0001ca7983 */ /* 0x000ea20000300800 */
[----:B---3--:R-:W-:-:S03]  /*b8cd0*/  LOP3.LUT R55, R195, 0xffff, RZ, 0xc0, !PT ;  /* 0x0000ffffc3377812 */ /* 0x008fc600078ec0ff */
[----:B------:R-:W3:Y:S01]  /*b8ce0*/  LDL.LU R195, [R1+0x4bd8] ;  /* 0x004bd80001c37983 */ /* 0x000ee20000300800 */
[----:B------:R-:W-:Y:S02]  /*b8cf0*/  LOP3.LUT R52, R211, 0xffff, RZ, 0xc0, !PT ;  /* 0x0000ffffd3347812 */ /* 0x000fe400078ec0ff */
[----:B------:R-:W-:Y:S01]  /*b8d00*/  LOP3.LUT R53, R210, 0xffff, RZ, 0xc0, !PT ;  /* 0x0000ffffd2357812 */ /* 0x000fe200078ec0ff */
[----:B------:R-:W3:Y:S04]  /*b8d10*/  LDL.LU R214, [R1+0x4798] ;  /* 0x0047980001d67983 */ /* 0x000ee80000300800 */
[----:B------:R-:W3:Y:S04]  /*b8d20*/  LDL.LU R211, [R1+0x475c] ;  /* 0x00475c0001d37983 */ /* 0x000ee80000300800 */
        /* <DEDUP_REMOVED lines=9> */
[----:B------:R-:W-:Y:S01]  /*b8dc0*/  PRMT R50, R207, 0x4210, R54 ;  /* 0x00004210cf327816 */ /* 0x000fe20000000036 */
[----:B------:R-:W3:Y:S01]  /*b8dd0*/  LDL.LU R212, [R1+0xcfc] ;  /* 0x000cfc0001d47983 */ /* 0x000ee20000300800 */
[----:B------:R-:W-:-:S03]  /*b8de0*/  PRMT R51, R206, 0x4210, R55 ;  /* 0x00004210ce337816 */ /* 0x000fc60000000037 */
[----:B------:R-:W3:Y:S04]  /*b8df0*/  LDL.LU R208, [R1+0xc88] ;  /* 0x000c880001d07983 */ /* 0x000ee80000300800 */
[----:B------:R-:W3:Y:S04]  /*b8e00*/  LDL.LU R207, [R1+0x4d5c] ;  /* 0x004d5c0001cf7983 */ /* 0x000ee80000300800 */
[----:B------:R-:W3:Y:S01]  /*b8e10*/  LDL.LU R206, [R1+0x4d58] ;  /* 0x004d580001ce7983 */ /* 0x000ee20000300800 */
[----:B----4-:R-:W-:-:S03]  /*b8e20*/  PRMT R53, R199, 0x5210, R53 ;  /* 0x00005210c7357816 */ /* 0x010fc60000000035 */
[----:B------:R-:W4:Y:S01]  /*b8e30*/  LDL.LU R199, [R1+0x4bf4] ;  /* 0x004bf40001c77983 */ /* 0x000f220000300800 */
[----:B--2---:R-:W-:-:S03]  /*b8e40*/  LOP3.LUT R62, R202, 0xffff, RZ, 0xc0, !PT ;  /* 0x0000ffffca3e7812 */ /* 0x004fc600078ec0ff */
[----:B------:R-:W2:Y:S01]  /*b8e50*/  LDL.LU R202, [R1+0x4be8] ;  /* 0x004be80001ca7983 */ /* 0x000ea20000300800 */
[----:B---3--:R-:W-:-:S03]  /*b8e60*/  LOP3.LUT R63, R195, 0xffff, RZ, 0xc0, !PT ;  /* 0x0000ffffc33f7812 */ /* 0x008fc600078ec0ff */
[----:B------:R-:W3:Y:S01]  /*b8e70*/  LDL.LU R195, [R1+0x47d8] ;  /* 0x0047d80001c37983 */ /* 0x000ee20000300800 */
[----:B------:R-:W-:Y:S02]  /*b8e80*/  LOP3.LUT R61, R56, 0xffff, RZ, 0xc0, !PT ;  /* 0x0000ffff383d7812 */ /* 0x000fe400078ec0ff */
[----:B------:R-:W-:Y:S02]  /*b8e90*/  LOP3.LUT R60, R57, 0xffff, RZ, 0xc0, !PT ;  /* 0x0000ffff393c7812 */ /* 0x000fe400078ec0ff */
[----:B------:R-:W-:Y:S02]  /*b8ea0*/  PRMT R55, R58, 0x5210, R55 ;  /* 0x000052103a377816 */ /* 0x000fe40000000037 */
[----:B------:R-:W-:Y:S02]  /*b8eb0*/  PRMT R57, R211, 0x4210, R61 ;  /* 0x00004210d3397816 */ /* 0x000fe4000000003d */
[----:B------:R-:W-:Y:S01]  /*b8ec0*/  PRMT R54, R59, 0x5210, R54 ;  /* 0x000052103b367816 */ /* 0x000fe20000000036 */
[----:B------:R-:W3:Y:S01]  /*b8ed0*/  LDL.LU R211, [R1+0x47a4] ;  /* 0x0047a40001d37983 */ /* 0x000ee20000300800 */
[----:B------:R-:W-:-:S02]  /*b8ee0*/  PRMT R58, R210, 0x4210, R62 ;  /* 0x00004210d23a7816 */ /* 0x000fc4000000003e */
[----:B------:R-:W-:Y:S01]  /*b8ef0*/  PRMT R56, R214, 0x4210, R60 ;  /* 0x00004210d6387816 */ /* 0x000fe2000000003c */
[----:B------:R-:W3:Y:S01]  /*b8f00*/  LDL.LU R210, [R1+0x47ac] ;  /* 0x0047ac0001d27983 */ /* 0x000ee20000300800 */
[----:B------:R-:W-:-:S03]  /*b8f10*/  PRMT R59, R209, 0x4210, R63 ;  /* 0x00004210d13b7816 */ /* 0x000fc6000000003f */
[----:B------:R-:W3:Y:S01]  /*b8f20*/  LDL.LU R209, [R1+0x4644] ;  /* 0x0046440001d17983 */ /* 0x000ee20000300800 */
[----:B------:R-:W-:-:S03]  /*b8f30*/  PRMT R60, R203, 0x5210, R60 ;  /* 0x00005210cb3c7816 */ /* 0x000fc6000000003c */
[----:B------:R-:W3:Y:S04]  /*b8f40*/  LDL.LU R203, [R1+0xd10] ;  /* 0x000d100001cb7983 */ /* 0x000ee80000300800 */
[----:B------:R-:W3:Y:S04]  /*b8f50*/  LDL.LU R75, [R1+0xd08] ;  /* 0x000d0800014b7983 */ /* 0x000ee80000300800 */
[----:B------:R-:W3:Y:S01]  /*b8f60*/  LDL.LU R74, [R1+0xd14] ;  /* 0x000d1400014a7983 */ /* 0x000ee20000300800 */
[----:B------:R-:W-:-:S03]  /*b8f70*/  PRMT R63, R208, 0x5210, R63 ;  /* 0x00005210d03f7816 */ /* 0x000fc6000000003f */
[----:B------:R-:W3:Y:S04]  /*b8f80*/  LDL.LU R73, [R1+0xd0c] ;  /* 0x000d0c0001497983 */ /* 0x000ee80000300800 */
[----:B------:R-:W3:Y:S01]  /*b8f90*/  LDL.LU R72, [R1+0x4d70] ;  /* 0x004d700001487983 */ /* 0x000ee20000300800 */
[----:B------:R-:W-:-:S03]  /*b8fa0*/  LOP3.LUT R68, R207, 0xffff, RZ, 0xc0, !PT ;  /* 0x0000ffffcf447812 */ /* 0x000fc600078ec0ff */
[----:B------:R-:W3:Y:S01]  /*b8fb0*/  LDL.LU R208, [R1+0x4d6c] ;  /* 0x004d6c0001d07983 */ /* 0x000ee20000300800 */
[----:B------:R-:W-:Y:S02]  /*b8fc0*/  LOP3.LUT R69, R206, 0xffff, RZ, 0xc0, !PT ;  /* 0x0000ffffce457812 */ /* 0x000fe400078ec0ff */
[----:B----4-:R-:W-:Y:S02]  /*b8fd0*/  LOP3.LUT R70, R199, 0xffff, RZ, 0xc0, !PT ;  /* 0x0000ffffc7467812 */ /* 0x010fe400078ec0ff */
[----:B------:R-:W4:Y:S04]  /*b8fe0*/  LDL.LU R199, [R1+0x4c0c] ;  /* 0x004c0c0001c77983 */ /* 0x000f280000300800 */
[----:B------:R-:W4:Y:S04]  /*b8ff0*/  LDL.LU R214, [R1+0x4c08] ;  /* 0x004c080001d67983 */ /* 0x000f280000300800 */
[----:B------:R-:W4:Y:S04]  /*b9000*/  LDL.LU R207, [R1+0x4824] ;  /* 0x0048240001cf7983 */ /* 0x000f280000300800 */
[----:B------:R-:W4:Y:S01]  /*b9010*/  LDL.LU R206, [R1+0x4828] ;  /* 0x0048280001ce7983 */ /* 0x000f220000300800 */
[----:B--2---:R-:W-:-:S03]  /*b9020*/  LOP3.LUT R71, R202, 0xffff, RZ, 0xc0, !PT ;  /* 0x0000ffffca477812 */ /* 0x004fc600078ec0ff */
[----:B------:R-:W2:Y:S01]  /*b9030*/  LDL.LU R202, [R1+0x480c] ;  /* 0x00480c0001ca7983 */ /* 0x000ea20000300800 */
[----:B---3--:R-:W-:-:S03]  /*b9040*/  PRMT R64, R195, 0x4210, R68 ;  /* 0x00004210c3407816 */ /* 0x008fc60000000044 */
        /* <DEDUP_REMOVED lines=9> */
[----:B------:R-:W-:-:S03]  /*b90e0*/  PRMT R67, R209, 0x4210, R71 ;  /* 0x00004210d1437816 */ /* 0x000fc60000000047 */
[----:B------:R-:W3:Y:S01]  /*b90f0*/  LDL.LU R209, [R1+0x4d84] ;  /* 0x004d840001d17983 */ /* 0x000ee20000300800 */
[----:B------:R-:W-:-:S03]  /*b9100*/  PRMT R68, R203, 0x5210, R68 ;  /* 0x00005210cb447816 */ /* 0x000fc60000000044 */
[----:B------:R-:W3:Y:S01]  /*b9110*/  LDL.LU R203, [R1+0x4d80] ;  /* 0x004d800001cb7983 */ /* 0x000ee20000300800 */
[----:B------:R-:W-:Y:S02]  /*b9120*/  PRMT R69, R75, 0x5210, R69 ;  /* 0x000052104b457816 */ /* 0x000fe40000000045 */
[----:B------:R-:W-:Y:S02]  /*b9130*/  PRMT R70, R74, 0x5210, R70 ;  /* 0x000052104a467816 */ /* 0x000fe40000000046 */
[----:B------:R-:W-:Y:S02]  /*b9140*/  PRMT R71, R73, 0x5210, R71 ;  /* 0x0000521049477816 */ /* 0x000fe40000000047 */
[----:B------:R-:W-:Y:S02]  /*b9150*/  LOP3.LUT R76, R72, 0xffff, RZ, 0xc0, !PT ;  /* 0x0000ffff484c7812 */ /* 0x000fe400078ec0ff */
[----:B------:R-:W-:Y:S02]  /*b9160*/  LOP3.LUT R77, R208, 0xffff, RZ, 0xc0, !PT ;  /* 0x0000ffffd04d7812 */ /* 0x000fe400078ec0ff */
[----:B------:R-:W3:Y:S01]  /*b9170*/  LDL.LU R208, [R1+0x4c28] ;  /* 0x004c280001d07983 */ /* 0x000ee20000300800 */
[----:B----4-:R-:W-:-:S03]  /*b9180*/  LOP3.LUT R78, R199, 0xffff, RZ, 0xc0, !PT ;  /* 0x0000ffffc74e7812 */ /* 0x010fc600078ec0ff */
[----:B------:R-:W4:Y:S01]  /*b9190*/  LDL.LU R199, [R1+0x4c24] ;  /* 0x004c240001c77983 */ /* 0x000f220000300800 */
[----:B------:R-:W-:Y:S02]  /*b91a0*/  LOP3.LUT R79, R214, 0xffff, RZ, 0xc0, !PT ;  /* 0x0000ffffd64f7812 */ /* 0x000fe400078ec0ff */
[----:B------:R-:W-:Y:S02]  /*b91b0*/  PRMT R72, R207, 0x4210, R76 ;  /* 0x00004210cf487816 */ /* 0x000fe4000000004c */
[----:B------:R-:W4:Y:S01]  /*b91c0*/  LDL.LU R207, [R1+0x4870] ;  /* 0x0048700001cf7983 */ /* 0x000f220000300800 */
[----:B------:R-:W-:-:S03]  /*b91d0*/  PRMT R73, R206, 0x4210, R77 ;  /* 0x00004210ce497816 */ /* 0x000fc6000000004d */
[----:B------:R-:W4:Y:S01]  /*b91e0*/  LDL.LU R206, [R1+0x4848] ;  /* 0x0048480001ce7983 */ /* 0x000f220000300800 */
[----:B--2---:R-:W-:-:S03]  /*b91f0*/  PRMT R74, R202, 0x4210, R78 ;  /* 0x00004210ca4a7816 */ /* 0x004fc6000000004e */
[----:B------:R-:W2:Y:S01]  /*b9200*/  LDL.LU R202, [R1+0x484c] ;  /* 0x00484c0001ca7983 */ /* 0x000ea20000300800 */
[----:B---3--:R-:W-:-:S03]  /*b9210*/  PRMT R75, R195, 0x4210, R79 ;  /* 0x00004210c34b7816 */ /* 0x008fc6000000004f */
[----:B------:R-:W3:Y:S04]  /*b9220*/  LDL.LU R195, [R1+0x4834] ;  /* 0x0048340001c37983 */ /* 0x000ee80000300800 */
[----:B------:R-:W-:Y:S01]  /*b9230*/  STSM.16.M88.4 [R222], R28 ;  /* 0x0000001cde007844 */ /* 0x000fe20000000200 */
[----:B------:R-:W-:Y:S06]  /*b9240*/  BAR.SYNC.DEFER_BLOCKING 0x0 ;  /* 0x0000000000007b1d */ /* 0x000fec0000010000 */
[----:B------:R-:W3:Y:S04]  /*b9250*/  LDL.LU R91, [R1+0xd34] ;  /* 0x000d3400015b7983 */ /* 0x000ee80000300800 */
[----:B------:R-:W3:Y:S04]  /*b9260*/  LDL.LU R90, [R1+0xd30] ;  /* 0x000d3000015a7983 */ /* 0x000ee80000300800 */
[----:B------:R-:W3:Y:S04]  /*b9270*/  LDL.LU R89, [R1+0xd38] ;  /* 0x000d380001597983 */ /* 0x000ee80000300800 */
[----:B------:R-:W3:Y:S01]  /*b9280*/  LDL.LU R88, [R1+0xcb4] ;  /* 0x000cb40001587983 */ /* 0x000ee20000300800 */
[----:B------:R-:W-:-:S03]  /*b9290*/  LOP3.LUT R84, R209, 0xffff, RZ, 0xc0, !PT ;  /* 0x0000ffffd1547812 */ /* 0x000fc600078ec0ff */
[----:B------:R-:W-:Y:S04]  /*b92a0*/  LDS.128 R28, [R6] ;  /* 0x00000000061c7984 */ /* 0x000fe80000000c00 */
[----:B------:R-:W3:Y:S01]  /*b92b0*/  LDL.LU R209, [R1+0x4d94] ;  /* 0x004d940001d17983 */ /* 0x000ee20000300800 */
[----:B------:R-:W-:Y:S01]  /*b92c0*/  BAR.SYNC.DEFER_BLOCKING 0x0 ;  /* 0x0000000000007b1d */ /* 0x000fe20000010000 */
[----:B------:R-:W-:-:S05]  /*b92d0*/  LOP3.LUT R85, R203, 0xffff, RZ, 0xc0, !PT ;  /* 0x0000ffffcb557812 */ /* 0x000fca00078ec0ff */
        /* <DEDUP_REMOVED lines=8> */
[----:B------:R-:W-:-:S05]  /*b9360*/  LOP3.LUT R86, R208, 0xffff, RZ, 0xc0, !PT ;  /* 0x0000ffffd0567812 */ /* 0x000fca00078ec0ff */
[----:B------:R-:W3:Y:S04]  /*b9370*/  LDL.LU R212, [R1+0x4898] ;  /* 0x0048980001d47983 */ /* 0x000ee80000300800 */
[----:B------:R-:W3:Y:S04]  /*b9380*/  LDL.LU R211, [R1+0x4890] ;  /* 0x0048900001d37983 */ /* 0x000ee80000300800 */
[----:B------:R-:W3:Y:S01]  /*b9390*/  LDL.LU R208, [R1+0x488c] ;  /* 0x00488c0001d07983 */ /* 0x000ee20000300800 */
[----:B------:R-:W-:-:S03]  /*b93a0*/  PRMT R79, R210, 0x5210, R79 ;  /* 0x00005210d24f7816 */ /* 0x000fc6000000004f */
[----:B------:R-:W-:Y:S01]  /*b93b0*/  LDS.128 R32, [R6] ;  /* 0x0000000006207984 */ /* 0x000fe20000000c00 */
[----:B------:R-:W-:Y:S06]  /*b93c0*/  BAR.SYNC.DEFER_BLOCKING 0x0 ;  /* 0x0000000000007b1d */ /* 0x000fec0000010000 */
[----:B------:R-:W-:Y:S02]  /*b93d0*/  STSM.16.M88.4 [R222], R36 ;  /* 0x00000024de007844 */ /* 0x000fe40000000200 */
[----:B------:R-:W-:Y:S06]  /*b93e0*/  BAR.SYNC.DEFER_BLOCKING 0x0 ;  /* 0x0000000000007b1d */ /* 0x000fec0000010000 */
[----:B------:R-:W-:Y:S02]  /*b93f0*/  LDS.128 R36, [R6] ;  /* 0x0000000006247984 */ /* 0x000fe40000000c00 */
[----:B------:R-:W-:Y:S01]  /*b9400*/  BAR.SYNC.DEFER_BLOCKING 0x0 ;  /* 0x0000000000007b1d */ /* 0x000fe20000010000 */
[----:B----4-:R-:W-:-:S05]  /*b9410*/  LOP3.LUT R87, R199, 0xffff, RZ, 0xc0, !PT ;  /* 0x0000ffffc7577812 */ /* 0x010fca00078ec0ff */
[----:B------:R-:W4:Y:S01]  /*b9420*/  LDL.LU R199, [R1+0x487c] ;  /* 0x00487c0001c77983 */ /* 0x000f220000300800 */
[----:B------:R-:W-:-:S03]  /*b9430*/  PRMT R80, R207, 0x4210, R84 ;  /* 0x00004210cf507816 */ /* 0x000fc60000000054 */
[----:B------:R-:W4:Y:S01]  /*b9440*/  LDL.LU R207, [R1+0xd44] ;  /* 0x000d440001cf7983 */ /* 0x000f220000300800 */
[----:B------:R-:W-:-:S03]  /*b9450*/  PRMT R81, R206, 0x4210, R85 ;  /* 0x00004210ce517816 */ /* 0x000fc60000000055 */
[----:B------:R-:W4:Y:S04]  /*b9460*/  LDL.LU R206, [R1+0xd40] ;  /* 0x000d400001ce7983 */ /* 0x000f280000300800 */
[----:B------:R-:W4:Y:S01]  /*b9470*/  LDL.LU R210, [R1+0xd48] ;  /* 0x000d480001d27983 */ /* 0x000f220000300800 */
[----:B--2---:R-:W-:-:S03]  /*b9480*/  PRMT R82, R202, 0x4210, R86 ;  /* 0x00004210ca527816 */ /* 0x004fc60000000056 */
[----:B------:R-:W2:Y:S01]  /*b9490*/  LDL.LU R202, [R1+0xcb8] ;  /* 0x000cb80001ca7983 */ /* 0x000ea20000300800 */
[----:B---3--:R-:W-:-:S03]  /*b94a0*/  PRMT R83, R195, 0x4210, R87 ;  /* 0x00004210c3537816 */ /* 0x008fc60000000057 */
[----:B------:R-:W3:Y:S04]  /*b94b0*/  LDL.LU R195, [R1+0x4c50] ;  /* 0x004c500001c37983 */ /* 0x000ee80000300800 */
[----:B------:R-:W-:Y:S01]  /*b94c0*/  STSM.16.M88.4 [R222], R40 ;  /* 0x00000028de007844 */ /* 0x000fe20000000200 */
[----:B------:R-:W-:Y:S06]  /*b94d0*/  BAR.SYNC.DEFER_BLOCKING 0x0 ;  /* 0x0000000000007b1d */ /* 0x000fec0000010000 */
[----:B------:R-:W-:Y:S02]  /*b94e0*/  LDS.128 R40, [R6] ;  /* 0x0000000006287984 */ /* 0x000fe40000000c00 */
[----:B------:R-:W-:Y:S06]  /*b94f0*/  BAR.SYNC.DEFER_BLOCKING 0x0 ;  /* 0x0000000000007b1d */ /* 0x000fec0000010000 */
[----:B------:R-:W-:Y:S02]  /*b9500*/  STSM.16.M88.4 [R222], R44 ;  /* 0x0000002cde007844 */ /* 0x000fe40000000200 */
[----:B------:R-:W-:Y:S06]  /*b9510*/  BAR.SYNC.DEFER_BLOCKING 0x0 ;  /* 0x0000000000007b1d */ /* 0x000fec0000010000 */
[----:B------:R-:W-:Y:S02]  /*b9520*/  LDS.128 R44, [R6] ;  /* 0x00000000062c7984 */ /* 0x000fe40000000c00 */
[----:B------:R-:W-:Y:S06]  /*b9530*/  BAR.SYNC.DEFER_BLOCKING 0x0 ;  /* 0x0000000000007b1d */ /* 0x000fec0000010000 */
[----:B------:R-:W-:Y:S02]  /*b9540*/  STSM.16.M88.4 [R222], R48 ;  /* 0x00000030de007844 */ /* 0x000fe40000000200 */
[----:B------:R-:W-:Y:S06]  /*b9550*/  BAR.SYNC.DEFER_BLOCKING 0x0 ;  /* 0x0000000000007b1d */ /* 0x000fec0000010000 */
[----:B------:R-:W-:Y:S02]  /*b9560*/  LDS.128 R48, [R6] ;  /* 0x0000000006307984 */ /* 0x000fe40000000c00 */
[----:B------:R-:W-:Y:S01]  /*b9570*/  BAR.SYNC.DEFER_BLOCKING 0x0 ;  /* 0x0000000000007b1d */ /* 0x000fe20000010000 */
[----:B------:R-:W-:-:S02]  /*b9580*/  LOP3.LUT R92, R209, 0xffff, RZ, 0xc0, !PT ;  /* 0x0000ffffd15c7812 */ /* 0x000fc400078ec0ff */
[----:B------:R-:W-:-:S03]  /*b9590*/  LOP3.LUT R93, R203, 0xffff, RZ, 0xc0, !PT ;  /* 0x0000ffffcb5d7812 */ /* 0x000fc600078ec0ff */
[----:B------:R-:W3:Y:S04]  /*b95a0*/  LDL.LU R209, [R1+0x4650] ;  /* 0x0046500001d17983 */ /* 0x000ee80000300800 */
[----:B------:R-:W3:Y:S04]  /*b95b0*/  LDL.LU R203, [R1+0x4c5c] ;  /* 0x004c5c0001cb7983 */ /* 0x000ee80000300800 */
[----:B------:R-:W-:Y:S01]  /*b95c0*/  STSM.16.M88.4 [R222], R52 ;  /* 0x00000034de007844 */ /* 0x000fe20000000200 */
[----:B------:R-:W-:Y:S06]  /*b95d0*/  BAR.SYNC.DEFER_BLOCKING 0x0 ;  /* 0x0000000000007b1d */ /* 0x000fec0000010000 */
[----:B------:R-:W-:Y:S02]  /*b95e0*/  LDS.128 R52, [R6] ;  /* 0x0000000006347984 */ /* 0x000fe40000000c00 */
[----:B------:R-:W-:Y:S01]  /*b95f0*/  BAR.SYNC.DEFER_BLOCKING 0x0 ;  /* 0x0000000000007b1d */ /* 0x000fe20000010000 */
[----:B------:R-:W-:-:S02]  /*b9600*/  LOP3.LUT R94, R214, 0xffff, RZ, 0xc0, !PT ;  /* 0x0000ffffd65e7812 */ /* 0x000fc400078ec0ff */
[----:B------:R-:W-:-:S03]  /*b9610*/  LOP3.LUT R95, R213, 0xffff, RZ, 0xc0, !PT ;  /* 0x0000ffffd55f7812 */ /* 0x000fc600078ec0ff */
[----:B------:R-:W-:Y:S02]  /*b9620*/  STSM.16.M88.4 [R222], R56 ;  /* 0x00000038de007844 */ /* 0x000fe40000000200 */
[----:B------:R-:W-:Y:S01]  /*b9630*/  BAR.SYNC.DEFER_BLOCKING 0x0 ;  /* 0x0000000000007b1d */ /* 0x000fe20000010000 */
[----:B------:R-:W-:Y:S02]  /*b9640*/  PRMT R85, R90, 0x5210, R85 ;  /* 0x000052105a557816 */ /* 0x000fe40000000055 */
[----:B------:R-:W-:Y:S02]  /*b9650*/  PRMT R84, R91, 0x5210, R84 ;  /* 0x000052105b547816 */ /* 0x000fe40000000054 */
[----:B------:R-:W-:Y:S02]  /*b9660*/  PRMT R90, R208, 0x4210, R94 ;  /* 0x00004210d05a7816 */ /* 0x000fe4000000005e */
[----:B----4-:R-:W-:Y:S01]  /*b9670*/  PRMT R91, R199, 0x4210, R95 ;  /* 0x00004210c75b7816 */ /* 0x010fe2000000005f */
[----:B------:R-:W4:Y:S01]  /*b9680*/  LDL.LU R208, [R1+0xd50] ;  /* 0x000d500001d07983 */ /* 0x000f220000300800 */
[----:B------:R-:W-:-:S02]  /*b9690*/  PRMT R87, R88, 0x5210, R87 ;  /* 0x0000521058577816 */ /* 0x000fc40000000057 */
[----:B------:R-:W-:Y:S01]  /*b96a0*/  PRMT R86, R89, 0x5210, R86 ;  /* 0x0000521059567816 */ /* 0x000fe20000000056 */
[----:B------:R-:W4:Y:S01]  /*b96b0*/  LDL.LU R199, [R1+0x4654] ;  /* 0x0046540001c77983 */ /* 0x000f220000300800 */
[--C-:B------:R-:W-:Y:S02]  /*b96c0*/  PRMT R88, R212, 0x4210, R92.reuse ;  /* 0x00004210d4587816 */ /* 0x100fe4000000005c */
[--C-:B------:R-:W-:Y:S02]  /*b96d0*/  PRMT R89, R211, 0x4210, R93.reuse ;  /* 0x00004210d3597816 */ /* 0x100fe4000000005d */
[----:B------:R-:W-:Y:S02]  /*b96e0*/  PRMT R92, R207, 0x5210, R92 ;  /* 0x00005210cf5c7816 */ /* 0x000fe4000000005c */
[----:B------:R-:W-:Y:S01]  /*b96f0*/  PRMT R93, R206, 0x5210, R93 ;  /* 0x00005210ce5d7816 */ /* 0x000fe2000000005d */
[----:B------:R-:W4:Y:S04]  /*b9700*/  LDL.LU R207, [R1+0xccc] ;  /* 0x000ccc0001cf7983 */ /* 0x000f280000300800 */
[----:B------:R-:W-:Y:S01]  /*b9710*/  LDS.128 R56, [R6] ;  /* 0x0000000006387984 */ /* 0x000fe20000000c00 */
[----:B------:R-:W-:Y:S01]  /*b9720*/  BAR.SYNC.DEFER_BLOCKING 0x0 ;  /* 0x0000000000007b1d */ /* 0x000fe20000010000 */
[----:B--2---:R-:W-:-:S05]  /*b9730*/  PRMT R95, R202, 0x5210, R95 ;  /* 0x00005210ca5f7816 */ /* 0x004fca000000005f */
[----:B------:R-:W2:Y:S04]  /*b9740*/  LDL.LU R206, [R1+0x4c6c] ;  /* 0x004c6c0001ce7983 */ /* 0x000ea80000300800 */
[----:B------:R-:W2:Y:S01]  /*b9750*/  LDL.LU R202, [R1+0x48b4] ;  /* 0x0048b40001ca7983 */ /* 0x000ea20000300800 */
[----:B---3--:R-:W-:-:S03]  /*b9760*/  LOP3.LUT R103, R195, 0xffff, RZ, 0xc0, !PT ;  /* 0x0000ffffc3677812 */ /* 0x008fc600078ec0ff */
        /* <DEDUP_REMOVED lines=17> */
[----:B------:R-:W-:-:S02]  /*b9880*/  PRMT R99, R209, 0x4210, R103 ;  /* 0x00004210d1637816 */ /* 0x000fc40000000067 */
[----:B------:R-:W-:-:S03]  /*b9890*/  LOP3.LUT R111, R203, 0xffff, RZ, 0xc0, !PT ;  /* 0x0000ffffcb6f7812 */ /* 0x000fc600078ec0ff */
[----:B------:R-:W3:Y:S04]  /*b98a0*/  LDL.LU R209, [R1+0xcdc] ;  /* 0x000cdc0001d17983 */ /* 0x000ee80000300800 */
[----:B------:R-:W3:Y:S04]  /*b98b0*/  LDL.LU R203, [R1+0x48bc] ;  /* 0x0048bc0001cb7983 */ /* 0x000ee80000300800 */
[----:B------:R-:W-:Y:S01]  /*b98c0*/  STSM.16.M88.4 [R222], R76 ;  /* 0x0000004cde007844 */ /* 0x000fe20000000200 */
[----:B------:R-:W-:Y:S06]  /*b98d0*/  BAR.SYNC.DEFER_BLOCKING 0x0 ;  /* 0x0000000000007b1d */ /* 0x000fec0000010000 */
[----:B------:R-:W-:Y:S02]  /*b98e0*/  LDS.128 R76, [R6] ;  /* 0x00000000064c7984 */ /* 0x000fe40000000c00 */
[----:B------:R-:W-:Y:S01]  /*b98f0*/  BAR.SYNC.DEFER_BLOCKING 0x0 ;  /* 0x0000000000007b1d */ /* 0x000fe20000010000 */
[----:B----4-:R-:W-:-:S02]  /*b9900*/  PRMT R103, R208, 0x5210, R103 ;  /* 0x00005210d0677816 */ /* 0x010fc40000000067 */
[----:B------:R-:W-:-:S03]  /*b9910*/  PRMT R107, R199, 0x4210, R111 ;  /* 0x00004210c76b7816 */ /* 0x000fc6000000006f */
[----:B------:R-:W4:Y:S04]  /*b9920*/  LDL.LU R208, [R1+0xce0] ;  /* 0x000ce00001d07983 */ /* 0x000f280000300800 */
[----:B------:R-:W-:Y:S01]  /*b9930*/  STSM.16.M88.4 [R222], R80 ;  /* 0x00000050de007844 */ /* 0x000fe20000000200 */
[----:B------:R-:W-:Y:S01]  /*b9940*/  BAR.SYNC.DEFER_BLOCKING 0x0 ;  /* 0x0000000000007b1d */ /* 0x000fe20000010000 */
[----:B------:R-:W-:Y:S02]  /*b9950*/  PRMT R111, R207, 0x5210, R111 ;  /* 0x00005210cf6f7816 */ /* 0x000fe4000000006f */
[----:B--2---:R-:W-:-:S03]  /*b9960*/  LOP3.LUT R119, R206, 0xffff, RZ, 0xc0, !PT ;  /* 0x0000ffffce777812 */ /* 0x004fc600078ec0ff */
[----:B------:R-:W2:Y:S01]  /*b9970*/  LDL.LU R199, [R1+0x4c80] ;  /* 0x004c800001c77983 */ /* 0x000ea20000300800 */
[----:B------:R-:W-:-:S03]  /*b9980*/  PRMT R115, R202, 0x4210, R119 ;  /* 0x00004210ca737816 */ /* 0x000fc60000000077 */
[----:B------:R-:W2:Y:S01]  /*b9990*/  LDL.LU R207, [R1+0x4634] ;  /* 0x0046340001cf7983 */ /* 0x000ea20000300800 */
[----:B---3--:R-:W-:-:S03]  /*b99a0*/  LOP3.LUT R127, R195, 0xffff, RZ, 0xc0, !PT ;  /* 0x0000ffffc37f7812 */ /* 0x008fc600078ec0ff */
[----:B------:R-:W3:Y:S04]  /*b99b0*/  LDL.LU R206, [R1+0x4c84] ;  /* 0x004c840001ce7983 */ /* 0x000ee80000300800 */
[----:B------:R-:W3:Y:S04]  /*b99c0*/  LDL.LU R202, [R1+0xd58] ;  /* 0x000d580001ca7983 */ /* 0x000ee80000300800 */
[----:B------:R-:W-:Y:S01]  /*b99d0*/  LDS.128 R80, [R6] ;  /* 0x0000000006507984 */ /* 0x000fe20000000c00 */
[----:B------:R-:W-:Y:S06]  /*b99e0*/  BAR.SYNC.DEFER_BLOCKING 0x0 ;  /* 0x0000000000007b1d */ /* 0x000fec0000010000 */
[----:B------:R-:W3:Y:S04]  /*b99f0*/  LDL.LU R195, [R1+0x4658] ;  /* 0x0046580001c37983 */ /* 0x000ee80000300800 */
[----:B------:R-:W-:Y:S01]  /*b9a00*/  STSM.16.M88.4 [R222], R84 ;  /* 0x00000054de007844 */ /* 0x000fe20000000200 */
[----:B------:R-:W-:Y:S06]  /*b9a10*/  BAR.SYNC.DEFER_BLOCKING 0x0 ;  /* 0x0000000000007b1d */ /* 0x000fec0000010000 */
[----:B------:R-:W-:Y:S02]  /*b9a20*/  LDS.128 R84, [R6] ;  /* 0x0000000006547984 */ /* 0x000fe40000000c00 */
[----:B------:R-:W-:Y:S06]  /*b9a30*/  BAR.SYNC.DEFER_BLOCKING 0x0 ;  /* 0x0000000000007b1d */ /* 0x000fec0000010000 */
[----:B------:R-:W-:Y:S02]  /*b9a40*/  STSM.16.M88.4 [R222], R88 ;  /* 0x00000058de007844 */ /* 0x000fe40000000200 */
[----:B------:R-:W-:Y:S01]  /*b9a50*/  BAR.SYNC.DEFER_BLOCKING 0x0 ;  /* 0x0000000000007b1d */ /* 0x000fe20000010000 */
[----:B------:R-:W-:-:S05]  /*b9a60*/  PRMT R94, R210, 0x5210, R94 ;  /* 0x00005210d25e7816 */ /* 0x000fca000000005e */
        /* <DEDUP_REMOVED lines=11> */
[----:B------:R-:W-:-:S03]  /*b9b20*/  PRMT R123, R203, 0x4210, R127 ;  /* 0x00004210cb7b7816 */ /* 0x000fc6000000007f */
[----:B------:R-:W3:Y:S04]  /*b9b30*/  LDL.LU R209, [R1+0xcf0] ;  /* 0x000cf00001d17983 */ /* 0x000ee80000300800 */
[----:B------:R-:W3:Y:S04]  /*b9b40*/  LDL.LU R203, [R1+0x4c98] ;  /* 0x004c980001cb7983 */ /* 0x000ee80000300800 */
[----:B------:R-:W-:Y:S01]  /*b9b50*/  STSM.16.M88.4 [R222], R100 ;  /* 0x00000064de007844 */ /* 0x000fe20000000200 */
[----:B------:R-:W-:Y:S06]  /*b9b60*/  BAR.SYNC.DEFER_BLOCKING 0x0 ;  /* 0x0000000000007b1d */ /* 0x000fec0000010000 */
[----:B------:R-:W-:Y:S02]  /*b9b70*/  LDS.128 R100, [R6] ;  /* 0x0000000006647984 */ /* 0x000fe40000000c00 */
[----:B------:R-:W-:Y:S06]  /*b9b80*/  BAR.SYNC.DEFER_BLOCKING 0x0 ;  /* 0x0000000000007b1d */ /* 0x000fec0000010000 */
[----:B------:R-:W-:Y:S02]  /*b9b90*/  STSM.16.M88.4 [R222], R104 ;  /* 0x00000068de007844 */ /* 0x000fe40000000200 */
[----:B------:R-:W-:Y:S01]  /*b9ba0*/  BAR.SYNC.DEFER_BLOCKING 0x0 ;  /* 0x0000000000007b1d */ /* 0x000fe20000010000 */
[----:B----4-:R-:W-:-:S02]  /*b9bb0*/  PRMT R127, R208, 0x5210, R127 ;  /* 0x00005210d07f7816 */ /* 0x010fc4000000007f */
[----:B--2---:R-:W-:-:S03]  /*b9bc0*/  LOP3.LUT R135, R199, 0xffff, RZ, 0xc0, !PT ;  /* 0x0000ffffc7877812 */ /* 0x004fc600078ec0ff */
[----:B------:R-:W2:Y:S01]  /*b9bd0*/  LDL.LU R208, [R1+0x4d8c] ;  /* 0x004d8c0001d07983 */ /* 0x000ea20000300800 */
[----:B------:R-:W-:-:S03]  /*b9be0*/  PRMT R131, R207, 0x4210, R135 ;  /* 0x00004210cf837816 */ /* 0x000fc60000000087 */
[----:B------:R-:W4:Y:S01]  /*b9bf0*/  LDL.LU R199, [R1+0x4c94] ;  /* 0x004c940001c77983 */ /* 0x000f220000300800 */
[----:B---3--:R-:W-:-:S03]  /*b9c00*/  LOP3.LUT R143, R206, 0xffff, RZ, 0xc0, !PT ;  /* 0x0000ffffce8f7812 */ /* 0x008fc600078ec0ff */
[----:B------:R-:W3:Y:S01]  /*b9c10*/  LDL.LU R207, [R1+0xd00] ;  /* 0x000d000001cf7983 */ /* 0x000ee20000300800 */
[----:B------:R-:W-:-:S03]  /*b9c20*/  PRMT R135, R202, 0x5210, R135 ;  /* 0x00005210ca877816 */ /* 0x000fc60000000087 */
[----:B------:R-:W3:Y:S04]  /*b9c30*/  LDL.LU R206, [R1+0x4d98] ;  /* 0x004d980001ce7983 */ /* 0x000ee80000300800 */
[----:B------:R-:W-:Y:S01]  /*b9c40*/  LDS.128 R104, [R6] ;  /* 0x0000000006687984 */ /* 0x000fe20000000c00 */
[----:B------:R-:W-:Y:S01]  /*b9c50*/  BAR.SYNC.DEFER_BLOCKING 0x0 ;  /* 0x0000000000007b1d */ /* 0x000fe20000010000 */
[----:B------:R-:W-:-:S05]  /*b9c60*/  PRMT R139, R195, 0x4210, R143 ;  /* 0x00004210c38b7816 */ /* 0x000fca000000008f */
[----:B------:R-:W3:Y:S04]  /*b9c70*/  LDL.LU R202, [R1+0xd04] ;  /* 0x000d040001ca7983 */ /* 0x000ee80000300800 */
        /* <DEDUP_REMOVED lines=27> */
[----:B----4-:R-:W-:-:S02]  /*b9e30*/  LOP3.LUT R159, R199, 0xffff, RZ, 0xc0, !PT ;  /* 0x0000ffffc79f7812 */ /* 0x010fc400078ec0ff */
[--C-:B--2---:R-:W-:Y:S02]  /*b9e40*/  PRMT R147, R208, 0x4210, R151.reuse ;  /* 0x00004210d0937816 */ /* 0x104fe40000000097 */
[----:B---3--:R-:W-:Y:S01]  /*b9e50*/  PRMT R151, R207, 0x5210, R151 ;  /* 0x00005210cf977816 */ /* 0x008fe20000000097 */
[----:B------:R-:W2:Y:S01]  /*b9e60*/  LDL.LU R208, [R1+0xd5c] ;  /* 0x000d5c0001d07983 */ /* 0x000ea20000300800 */
[----:B------:R-:W-:-:S03]  /*b9e70*/  PRMT R155, R206, 0x4210, R159 ;  /* 0x00004210ce9b7816 */ /* 0x000fc6000000009f */
[----:B------:R-:W3:Y:S04]  /*b9e80*/  LDL.LU R199, [R1+0x4660] ;  /* 0x0046600001c77983 */ /* 0x000ee80000300800 */
[----:B------:R-:W4:Y:S01]  /*b9e90*/  LDL.LU R207, [R1+0xd18] ;  /* 0x000d180001cf7983 */ /* 0x000f220000300800 */
[----:B------:R-:W-:-:S03]  /*b9ea0*/  LOP3.LUT R167, R195, 0xffff, RZ, 0xc0, !PT ;  /* 0x0000ffffc3a77812 */ /* 0x000fc600078ec0ff */
[----:B------:R-:W2:Y:S04]  /*b9eb0*/  LDL.LU R206, [R1+0x4cc8] ;  /* 0x004cc80001ce7983 */ /* 0x000ea80000300800 */
[----:B------:R-:W-:Y:S01]  /*b9ec0*/  LDS.128 R128, [R6] ;  /* 0x0000000006807984 */ /* 0x000fe20000000c00 */
[----:B------:R-:W-:Y:S06]  /*b9ed0*/  BAR.SYNC.DEFER_BLOCKING 0x0 ;  /* 0x0000000000007b1d */ /* 0x000fec0000010000 */
[----:B------:R-:W4:Y:S04]  /*b9ee0*/  LDL.LU R195, [R1+0x50a8] ;  /* 0x0050a80001c37983 */ /* 0x000f280000300800 */
        /* <DEDUP_REMOVED lines=18> */
[----:B------:R-:W4:Y:S04]  /*ba010*/  LDL.LU R202, [R1+0x4ccc] ;  /* 0x004ccc0001ca7983 */ /* 0x000f280000300800 */
[----:B------:R-:W4:Y:S04]  /*ba020*/  LDL.LU R210, [R1+0xd28] ;  /* 0x000d280001d27983 */ /* 0x000f280000300800 */
[----:B------:R-:W4:Y:S04]  /*ba030*/  LDL.LU R203, [R1+0x50bc] ;  /* 0x0050bc0001cb7983 */ /* 0x000f280000300800 */
[----:B------:R-:W-:Y:S01]  /*ba040*/  STSM.16.M88.4 [R222], R148 ;  /* 0x00000094de007844 */ /* 0x000fe20000000200 */
[----:B------:R-:W-:Y:S06]  /*ba050*/  BAR.SYNC.DEFER_BLOCKING 0x0 ;  /* 0x0000000000007b1d */ /* 0x000fec0000010000 */
[----:B------:R-:W-:Y:S02]  /*ba060*/  LDS.128 R148, [R6] ;  /* 0x0000000006947984 */ /* 0x000fe40000000c00 */
[----:B------:R-:W-:Y:S06]  /*ba070*/  BAR.SYNC.DEFER_BLOCKING 0x0 ;  /* 0x0000000000007b1d */ /* 0x000fec0000010000 */
[----:B------:R-:W-:Y:S02]  /*ba080*/  STSM.16.M88.4 [R222], R152 ;  /* 0x00000098de007844 */ /* 0x000fe40000000200 */
[----:B------:R-:W-:Y:S01]  /*ba090*/  BAR.SYNC.DEFER_BLOCKING 0x0 ;  /* 0x0000000000007b1d */ /* 0x000fe20000010000 */
[----:B------:R-:W-:-:S02]  /*ba0a0*/  PRMT R163, R209, 0x4210, R167 ;  /* 0x00004210d1a37816 */ /* 0x000fc400000000a7 */
[----:B--2---:R-:W-:Y:S02]  /*ba0b0*/  LOP3.LUT R183, R206, 0xffff, RZ, 0xc0, !PT ;  /* 0x0000ffffceb77812 */ /* 0x004fe400078ec0ff */
[----:B---3--:R-:W-:Y:S01]  /*ba0c0*/  PRMT R171, R199, 0x4210, R175 ;  /* 0x00004210c7ab7816 */ /* 0x008fe200000000af */
[----:B------:R-:W2:Y:S01]  /*ba0d0*/  LDL.LU R209, [R1+0xd2c] ;  /* 0x000d2c0001d17983 */ /* 0x000ea20000300800 */
[----:B----4-:R-:W-:-:S03]  /*ba0e0*/  PRMT R179, R195, 0x4210, R183 ;  /* 0x00004210c3b37816 */ /* 0x010fc600000000b7 */
[----:B------:R-:W3:Y:S01]  /*ba0f0*/  LDL.LU R199, [R1+0x4d64] ;  /* 0x004d640001c77983 */ /* 0x000ee20000300800 */
[----:B------:R-:W-:-:S03]  /*ba100*/  PRMT R175, R207, 0x5210, R175 ;  /* 0x00005210cfaf7816 */ /* 0x000fc600000000af */
[----:B------:R-:W4:Y:S04]  /*ba110*/  LDL.LU R206, [R1+0x4d9c] ;  /* 0x004d9c0001ce7983 */ /* 0x000f280000300800 */
[----:B------:R-:W-:Y:S01]  /*ba120*/  LDS.128 R152, [R6] ;  /* 0x0000000006987984 */ /* 0x000fe20000000c00 */
[----:B------:R-:W-:Y:S01]  /*ba130*/  BAR.SYNC.DEFER_BLOCKING 0x0 ;  /* 0x0000000000007b1d */ /* 0x000fe20000010000 */
[----:B------:R-:W-:-:S05]  /*ba140*/  PRMT R167, R208, 0x5210, R167 ;  /* 0x00005210d0a77816 */ /* 0x000fca00000000a7 */
        /* <DEDUP_REMOVED lines=19> */
[----:B------:R-:W-:-:S04]  /*ba280*/  LOP3.LUT R191, R202, 0xffff, RZ, 0xc0, !PT ;  /* 0x0000ffffcabf7812 */ /* 0x000fc800078ec0ff */
[----:B------:R-:W-:Y:S01]  /*ba290*/  PRMT R187, R203, 0x4210, R191 ;  /* 0x00004210cbbb7816 */ /* 0x000fe200000000bf */
[----:B------:R-:W4:Y:S04]  /*ba2a0*/  LDL.LU R202, [R1+0x50f0] ;  /* 0x0050f00001ca7983 */ /* 0x000f280000300800 */
[----:B------:R-:W4:Y:S04]  /*ba2b0*/  LDL.LU R203, [R1+0x4668] ;  /* 0x0046680001cb7983 */ /* 0x000f280000300800 */
[----:B------:R-:W4:Y:S04]  /*ba2c0*/  LDL.LU R224, [R1+0xd64] ;  /* 0x000d640001e07983 */ /* 0x000f280000300800 */
[----:B------:R-:W4:Y:S04]  /*ba2d0*/  LDL.LU R225, [R1+0xd3c] ;  /* 0x000d3c0001e17983 */ /* 0x000f280000300800 */
[----:B------:R-:W-:Y:S01]  /*ba2e0*/  STSM.16.M88.4 [R222], R172 ;  /* 0x000000acde007844 */ /* 0x000fe20000000200 */
[----:B------:R-:W-:Y:S01]  /*ba2f0*/  BAR.SYNC.DEFER_BLOCKING 0x0 ;  /* 0x0000000000007b1d */ /* 0x000fe20000010000 */
[----:B------:R-:W-:-:S05]  /*ba300*/  PRMT R183, R210, 0x5210, R183 ;  /* 0x00005210d2b77816 */ /* 0x000fca00000000b7 */
[----:B------:R-:W4:Y:S04]  /*ba310*/  LDL.LU R212, [R1+0x4ddc] ;  /* 0x004ddc0001d47983 */ /* 0x000f280000300800 */
[----:B------:R-:W4:Y:S04]  /*ba320*/  LDL.LU R213, [R1+0x4dd8] ;  /* 0x004dd80001d57983 */ /* 0x000f280000300800 */
[----:B------:R-:W4:Y:S04]  /*ba330*/  LDL.LU R214, [R1+0x4dbc] ;  /* 0x004dbc0001d67983 */ /* 0x000f280000300800 */
[----:B------:R-:W4:Y:S04]  /*ba340*/  LDL.LU R7, [R1+0x4d04] ;  /* 0x004d040001077983 */ /* 0x000f280000300800 */
[----:B------:R-:W-:Y:S01]  /*ba350*/  LDS.128 R172, [R6] ;  /* 0x0000000006ac7984 */ /* 0x000fe20000000c00 */
[----:B------:R-:W-:Y:S06]  /*ba360*/  BAR.SYNC.DEFER_BLOCKING 0x0 ;  /* 0x0000000000007b1d */ /* 0x000fec0000010000 */
[----:B------:R-:W-:Y:S02]  /*ba370*/  STSM.16.M88.4 [R222], R176 ;  /* 0x000000b0de007844 */ /* 0x000fe40000000200 */
[----:B------:R-:W-:Y:S01]  /*ba380*/  BAR.SYNC.DEFER_BLOCKING 0x0 ;  /* 0x0000000000007b1d */ /* 0x000fe20000010000 */
[----:B---3--:R-:W-:-:S02]  /*ba390*/  LOP3.LUT R199, R199, 0xffff, RZ, 0xc0, !PT ;  /* 0x0000ffffc7c77812 */ /* 0x008fc400078ec0ff */
[----:B--2---:R-:W-:Y:S02]  /*ba3a0*/  PRMT R191, R209, 0x5210, R191 ;  /* 0x00005210d1bf7816 */ /* 0x004fe400000000bf */
[--C-:B----4-:R-:W-:Y:S02]  /*ba3b0*/  PRMT R195, R195, 0x4210, R199.reuse ;  /* 0x00004210c3c37816 */ /* 0x110fe400000000c7 */
[----:B------:R-:W-:Y:S02]  /*ba3c0*/  PRMT R199, R208, 0x5210, R199 ;  /* 0x00005210d0c77816 */ /* 0x000fe400000000c7 */
[----:B------:R-:W2:Y:S04]  /*ba3d0*/  LDL.LU R208, [R1+0x511c] ;  /* 0x00511c0001d07983 */ /* 0x000ea80000300800 */
[----:B------:R-:W3:Y:S04]  /*ba3e0*/  LDL.LU R209, [R1+0x5118] ;  /* 0x0051180001d17983 */ /* 0x000ee80000300800 */
[----:B------:R-:W4:Y:S04]  /*ba3f0*/  LDL.LU R210, [R1+0x5114] ;  /* 0x0051140001d27983 */ /* 0x000f280000300800 */
[----:B------:R-:W2:Y:S04]  /*ba400*/  LDL.LU R211, [R1+0x5108] ;  /* 0x0051080001d37983 */ /* 0x000ea80000300800 */
[----:B------:R-:W-:Y:S01]  /*ba410*/  LDS.128 R176, [R6] ;  /* 0x0000000006b07984 */ /* 0x000fe20000000c00 */
[----:B------:R-:W-:Y:S06]  /*ba420*/  BAR.SYNC.DEFER_BLOCKING 0x0 ;  /* 0x0000000000007b1d */ /* 0x000fec0000010000 */
[----:B------:R-:W3:Y:S04]  /*ba430*/  LDL.LU R238, [R1+0xd70] ;  /* 0x000d700001ee7983 */ /* 0x000ee80000300800 */
[----:B------:R-:W3:Y:S04]  /*ba440*/  LDL.LU R239, [R1+0xd6c] ;  /* 0x000d6c0001ef7983 */ /* 0x000ee80000300800 */
[----:B------:R-:W3:Y:S04]  /*ba450*/  LDL.LU R236, [R1+0xd68] ;  /* 0x000d680001ec7983 */ /* 0x000ee80000300800 */
[----:B------:R-:W3:Y:S04]  /*ba460*/  LDL.LU R234, [R1+0xd4c] ;  /* 0x000d4c0001ea7983 */ /* 0x000ee80000300800 */
[----:B------:R-:W3:Y:S04]  /*ba470*/  LDL.LU R235, [R1+0x4dec] ;  /* 0x004dec0001eb7983 */ /* 0x000ee80000300800 */
[----:B------:R-:W-:Y:S01]  /*ba480*/  STSM.16.M88.4 [R222], R180 ;  /* 0x000000b4de007844 */ /* 0x000fe20000000200 */
[----:B------:R-:W-:Y:S06]  /*ba490*/  BAR.SYNC.DEFER_BLOCKING 0x0 ;  /* 0x0000000000007b1d */ /* 0x000fec0000010000 */
[----:B------:R-:W3:Y:S04]  /*ba4a0*/  LDL.LU R226, [R1+0x4de8] ;  /* 0x004de80001e27983 */ /* 0x000ee80000300800 */
[----:B------:R-:W3:Y:S04]  /*ba4b0*/  LDL.LU R232, [R1+0x4de0] ;  /* 0x004de00001e87983 */ /* 0x000ee80000300800 */
[----:B------:R-:W3:Y:S04]  /*ba4c0*/  LDL.LU R233, [R1+0x4d18] ;  /* 0x004d180001e97983 */ /* 0x000ee80000300800 */
[----:B------:R-:W3:Y:S04]  /*ba4d0*/  LDL.LU R230, [R1+0x5148] ;  /* 0x0051480001e67983 */ /* 0x000ee80000300800 */
[----:B------:R-:W-:Y:S01]  /*ba4e0*/  LDS.128 R180, [R6] ;  /* 0x0000000006b47984 */ /* 0x000fe20000000c00 */
[----:B------:R-:W-:Y:S06]  /*ba4f0*/  BAR.SYNC.DEFER_BLOCKING 0x0 ;  /* 0x0000000000007b1d */ /* 0x000fec0000010000 */
[----:B------:R-:W3:Y:S04]  /*ba500*/  LDL.LU R231, [R1+0x5140] ;  /* 0x0051400001e77983 */ /* 0x000ee80000300800 */
[----:B------:R-:W3:Y:S04]  /*ba510*/  LDL.LU R228, [R1+0x5134] ;  /* 0x0051340001e47983 */ /* 0x000ee80000300800 */
[----:B------:R-:W3:Y:S04]  /*ba520*/  LDL.LU R229, [R1+0x512c] ;  /* 0x00512c0001e57983 */ /* 0x000ee80000300800 */
[----:B------:R-:W3:Y:S04]  /*ba530*/  LDL.LU R237, [R1+0x4628] ;  /* 0x0046280001ed7983 */ /* 0x000ee80000300800 */
[----:B------:R-:W-:Y:S01]  /*ba540*/  STSM.16.M88.4 [R222], R184 ;  /* 0x000000b8de007844 */ /* 0x000fe20000000200 */
[----:B------:R-:W-:Y:S01]  /*ba550*/  BAR.SYNC.DEFER_BLOCKING 0x0 ;  /* 0x0000000000007b1d */ /* 0x000fe20000010000 */
[----:B------:R-:W-:-:S05]  /*ba560*/  LOP3.LUT R206, R206, 0xffff, RZ, 0xc0, !PT ;  /* 0x0000ffffcece7812 */ /* 0x000fca00078ec0ff */
[----:B------:R-:W3:Y:S04]  /*ba570*/  LDL.LU R227, [R1+0x1634] ;  /* 0x0016340001e37983 */ /* 0x000ee80000300800 */
[----:B------:R-:W-:Y:S01]  /*ba580*/  LDS.128 R184, [R6] ;  /* 0x0000000006b87984 */ /* 0x000fe20000000c00 */
        /* <DEDUP_REMOVED lines=10> */
[--C-:B------:R-:W-:Y:S02]  /*ba630*/  PRMT R202, R202, 0x4210, R206.reuse ;  /* 0x00004210caca7816 */ /* 0x100fe400000000ce */
[--C-:B------:R-:W-:Y:S02]  /*ba640*/  PRMT R203, R203, 0x4210, R207.reuse ;  /* 0x00004210cbcb7816 */ /* 0x100fe400000000cf */
[----:B------:R-:W-:Y:S02]  /*ba650*/  PRMT R206, R224, 0x5210, R206 ;  /* 0x00005210e0ce7816 */ /* 0x000fe400000000ce */
[----:B------:R-:W-:Y:S01]  /*ba660*/  PRMT R207, R225, 0x5210, R207 ;  /* 0x00005210e1cf7816 */ /* 0x000fe200000000cf */
        /* <DEDUP_REMOVED lines=8> */
[----:B------:R-:W-:-:S02]  /*ba6f0*/  LOP3.LUT R214, R214, 0xffff, RZ, 0xc0, !PT ;  /* 0x0000ffffd6d67812 */ /* 0x000fc400078ec0ff */
[----:B------:R-:W-:-:S03]  /*ba700*/  LOP3.LUT R215, R7, 0xffff, RZ, 0xc0, !PT ;  /* 0x0000ffff07d77812 */ /* 0x000fc600078ec0ff */
[----:B------:R-:W-:Y:S02]  /*ba710*/  LDS.128 R200, [R6] ;  /* 0x0000000006c87984 */ /* 0x000fe40000000c00 */
[----:B------:R-:W-:Y:S01]  /*ba720*/  BAR.SYNC.DEFER_BLOCKING 0x0 ;  /* 0x0000000000007b1d */ /* 0x000fe20000010000 */
[--C-:B----4-:R-:W-:Y:S02]  /*ba730*/  PRMT R210, R210, 0x4210, R214.reuse ;  /* 0x00004210d2d27816 */ /* 0x110fe400000000d6 */
[--C-:B--2---:R-:W-:Y:S02]  /*ba740*/  PRMT R211, R211, 0x4210, R215.reuse ;  /* 0x00004210d3d37816 */ /* 0x104fe400000000d7 */
[----:B---3--:R-:W-:Y:S01]  /*ba750*/  PRMT R214, R236, 0x5210, R214 ;  /* 0x00005210ecd67816 */ /* 0x008fe200000000d6 */
[----:B------:R-:W2:Y:S01]  /*ba760*/  LDL.LU R7, [R1+0xc60] ;  /* 0x000c600001077983 */ /* 0x000ea20000300800 */
[----:B------:R-:W-:Y:S02]  /*ba770*/  PRMT R215, R234, 0x5210, R215 ;  /* 0x00005210ead77816 */ /* 0x000fe400000000d7 */
[----:B------:R-:W-:-:S02]  /*ba780*/  LOP3.LUT R236, R235, 0xffff, RZ, 0xc0, !PT ;  /* 0x0000ffffebec7812 */ /* 0x000fc400078ec0ff */
[----:B------:R-:W3:Y:S01]  /*ba790*/  LDL.LU.64 R234, [R1+0x1638] ;  /* 0x0016380001ea7983 */ /* 0x000ee20000300a00 */
[----:B------:R-:W-:Y:S02]  /*ba7a0*/  LOP3.LUT R3, R232, 0xffff, RZ, 0xc0, !PT ;  /* 0x0000ffffe8037812 */ /* 0x000fe400078ec0ff */
[----:B------:R-:W-:Y:S02]  /*ba7b0*/  LOP3.LUT R2, R233, 0xffff, RZ, 0xc0, !PT ;  /* 0x0000ffffe9027812 */ /* 0x000fe400078ec0ff */
[----:B------:R-:W4:Y:S04]  /*ba7c0*/  LDL.LU.64 R232, [R1+0x1648] ;  /* 0x0016480001e87983 */ /* 0x000f280000300a00 */
[----:B------:R-:W-:Y:S01]  /*ba7d0*/  STSM.16.M88.4 [R222], R204 ;  /* 0x000000ccde007844 */ /* 0x000fe20000000200 */
[----:B------:R-:W-:Y:S01]  /*ba7e0*/  BAR.SYNC.DEFER_BLOCKING 0x0 ;  /* 0x0000000000007b1d */ /* 0x000fe20000010000 */
[----:B------:R-:W-:-:S02]  /*ba7f0*/  LOP3.LUT R212, R212, 0xffff, RZ, 0xc0, !PT ;  /* 0x0000ffffd4d47812 */ /* 0x000fc400078ec0ff */
[----:B------:R-:W-:-:S03]  /*ba800*/  LOP3.LUT R213, R213, 0xffff, RZ, 0xc0, !PT ;  /* 0x0000ffffd5d57812 */ /* 0x000fc600078ec0ff */
[----:B------:R-:W-:Y:S01]  /*ba810*/  LDS.128 R204, [R6] ;  /* 0x0000000006cc7984 */ /* 0x000fe20000000c00 */
[--C-:B------:R-:W-:Y:S02]  /*ba820*/  PRMT R208, R208, 0x4210, R212.reuse ;  /* 0x00004210d0d07816 */ /* 0x100fe400000000d4 */
[----:B------:R-:W-:Y:S01]  /*ba830*/  PRMT R209, R209, 0x4210, R213 ;  /* 0x00004210d1d17816 */ /* 0x000fe200000000d5 */
[----:B------:R-:W-:Y:S06]  /*ba840*/  BAR.SYNC.DEFER_BLOCKING 0x0 ;  /* 0x0000000000007b1d */ /* 0x000fec0000010000 */
[----:B------:R-:W-:Y:S02]  /*ba850*/  STSM.16.M88.4 [R222], R208 ;  /* 0x000000d0de007844 */ /* 0x000fe40000000200 */
[----:B------:R-:W-:Y:S01]  /*ba860*/  BAR.SYNC.DEFER_BLOCKING 0x0 ;  /* 0x0000000000007b1d */ /* 0x000fe20000010000 */
[----:B------:R-:W-:-:S02]  /*ba870*/  PRMT R212, R238, 0x5210, R212 ;  /* 0x00005210eed47816 */ /* 0x000fc400000000d4 */
[----:B------:R-:W-:-:S03]  /*ba880*/  PRMT R213, R239, 0x5210, R213 ;  /* 0x00005210efd57816 */ /* 0x000fc600000000d5 */
[----:B------:R-:W-:Y:S02]  /*ba890*/  LDS.128 R208, [R6] ;  /* 0x0000000006d07984 */ /* 0x000fe40000000c00 */
[----:B------:R-:W-:Y:S06]  /*ba8a0*/  BAR.SYNC.DEFER_BLOCKING 0x0 ;  /* 0x0000000000007b1d */ /* 0x000fec0000010000 */
[----:B------:R-:W-:Y:S02]  /*ba8b0*/  STSM.16.M88.4 [R222], R212 ;  /* 0x000000d4de007844 */ /* 0x000fe40000000200 */
[----:B------:R-:W-:Y:S01]  /*ba8c0*/  BAR.SYNC.DEFER_BLOCKING 0x0 ;  /* 0x0000000000007b1d */ /* 0x000fe20000010000 */
[----:B------:R-:W-:-:S02]  /*ba8d0*/  LOP3.LUT R226, R226, 0xffff, RZ, 0xc0, !PT ;  /* 0x0000ffffe2e27812 */ /* 0x000fc400078ec0ff */
[----:B------:R-:W-:-:S03]  /*ba8e0*/  PRMT R240, R230, 0x4210, R236 ;  /* 0x00004210e6f07816 */ /* 0x000fc600000000ec */
[----:B------:R-:W-:Y:S01]  /*ba8f0*/  LDS.128 R212, [R6] ;  /* 0x0000000006d47984 */ /* 0x000fe20000000c00 */
[----:B------:R-:W-:Y:S02]  /*ba900*/  PRMT R241, R231, 0x4210, R226 ;  /* 0x00004210e7f17816 */ /* 0x000fe400000000e2 */
[----:B------:R-:W-:Y:S01]  /*ba910*/  PRMT R242, R228, 0x4210, R3 ;  /* 0x00004210e4f27816 */ /* 0x000fe20000000003 */
[----:B------:R-:W4:Y:S01]  /*ba920*/  LDL.LU.64 R230, [R1+0x1640] ;  /* 0x0016400001e67983 */ /* 0x000f220000300a00 */
[----:B------:R-:W-:Y:S01]  /*ba930*/  PRMT R243, R229, 0x4210, R2 ;  /* 0x00004210e5f37816 */ /* 0x000fe20000000002 */
[----:B------:R-:W-:Y:S06]  /*ba940*/  BAR.SYNC.DEFER_BLOCKING 0x0 ;  /* 0x0000000000007b1d */ /* 0x000fec0000010000 */
[----:B------:R-:W4:Y:S04]  /*ba950*/  LDL.LU.64 R228, [R1+0x1658] ;  /* 0x0016580001e47983 */ /* 0x000f280000300a00 */
[----:B------:R-:W4:Y:S04]  /*ba960*/  LDL.LU R238, [R1+0xc50] ;  /* 0x000c500001ee7983 */ /* 0x000f280000300800 */
[----:B------:R0:W-:Y:S01]  /*ba970*/  STSM.16.M88.4 [R222], R240 ;  /* 0x000000f0de007844 */ /* 0x0001e20000000200 */
[----:B------:R-:W-:Y:S06]  /*ba980*/  BAR.SYNC.DEFER_BLOCKING 0x0 ;  /* 0x0000000000007b1d */ /* 0x000fec0000010000 */
[----:B------:R-:W1:Y:S01]  /*ba990*/  LDS.128 R244, [R6] ;  /* 0x0000000006f47984 */ /* 0x000e620000000c00 */
[----:B0-----:R-:W-:-:S03]  /*ba9a0*/  PRMT R241, R227, 0x5210, R226 ;  /* 0x00005210e3f17816 */ /* 0x001fc600000000e2 */
[----:B------:R-:W4:Y:S01]  /*ba9b0*/  LDL.LU.64 R226, [R1+0x1650] ;  /* 0x0016500001e27983 */ /* 0x000f220000300a00 */
[----:B------:R-:W-:Y:S02]  /*ba9c0*/  PRMT R242, R224, 0x5210, R3 ;  /* 0x00005210e0f27816 */ /* 0x000fe40000000003 */
[----:B------:R-:W-:Y:S01]  /*ba9d0*/  PRMT R243, R225, 0x5210, R2 ;  /* 0x00005210e1f37816 */ /* 0x000fe20000000002 */
[----:B-1----:R-:W-:Y:S04]  /*ba9e0*/  STL.64 [R1+0x330], R244 ;  /* 0x000330f401007387 */ /* 0x002fe80000100a00 */
[----:B------:R0:W-:Y:S04]  /*ba9f0*/  STL.64 [R1+0x338], R246 ;  /* 0x000338f601007387 */ /* 0x0001e80000100a00 */
[----:B------:R-:W4:Y:S04]  /*baa00*/  LDL.LU.64 R224, [R1+0x1670] ;  /* 0x0016700001e07983 */ /* 0x000f280000300a00 */
[----:B------:R-:W4:Y:S04]  /*baa10*/  LDL.LU.64 R248, [R1+0x1668] ;  /* 0x0016680001f87983 */ /* 0x000f280000300a00 */
[----:B0-----:R-:W4:Y:S04]  /*baa20*/  LDL.LU.64 R246, [R1+0x1660] ;  /* 0x0016600001f67983 */ /* 0x001f280000300a00 */
[----:B------:R-:W4:Y:S04]  /*baa30*/  LDL.LU R239, [R1+0xc64] ;  /* 0x000c640001ef7983 */ /* 0x000f280000300800 */
[----:B------:R-:W4:Y:S01]  /*baa40*/  LDL.LU.64 R244, [R1+0x1800] ;  /* 0x0018000001f47983 */ /* 0x000f220000300a00 */
[----:B------:R-:W-:Y:S01]  /*baa50*/  PRMT R240, R237, 0x5210, R236 ;  /* 0x00005210edf07816 */ /* 0x000fe200000000ec */
[----:B------:R-:W-:Y:S06]  /*baa60*/  BAR.SYNC.DEFER_BLOCKING 0x0 ;  /* 0x0000000000007b1d */ /* 0x000fec0000010000 */
[----:B------:R0:W-:Y:S04]  /*baa70*/  STSM.16.M88.4 [R222], R240 ;  /* 0x000000f0de007844 */ /* 0x0001e80000000200 */
[----:B0-----:R-:W4:Y:S04]  /*baa80*/  LDL.LU.64 R242, [R1+0x1810] ;  /* 0x0018100001f27983 */ /* 0x001f280000300a00 */
[----:B------:R-:W4:Y:S01]  /*baa90*/  LDL.LU.64 R240, [R1+0x1808] ;  /* 0x0018080001f07983 */ /* 0x000f220000300a00 */
[C---:B--2---:R-:W-:Y:S01]  /*baaa0*/  PRMT R2, R7.reuse, 0x7770, RZ ;  /* 0x0000777007027816 */ /* 0x044fe200000000ff */
[----:B------:R-:W-:Y:S06]  /*baab0*/  BAR.SYNC.DEFER_BLOCKING 0x0 ;  /* 0x0000000000007b1d */ /* 0x000fec0000010000 */
[----:B------:R-:W2:Y:S04]  /*baac0*/  LDL.LU R6, [R1+0xc54] ;  /* 0x000c540001067983 */ /* 0x000ea80000300800 */
[----:B------:R-:W2:Y:S04]  /*baad0*/  LDL.LU.64 R236, [R1+0x1818] ;  /* 0x0018180001ec7983 */ /* 0x000ea80000300a00 */
[----:B---3--:R0:W-:Y:S02]  /*baae0*/  @P3 STG.E.U8 desc[UR52][R234.64], R2 ;  /* 0x00000002ea003986 */ /* 0x0081e4000c101134 */
[----:B0-----:R-:W-:-:S02]  /*baaf0*/  PRMT R2, R7, 0x7771, RZ ;  /* 0x0000777107027816 */ /* 0x001fc400000000ff */
[----:B------:R-:W3:Y:S04]  /*bab00*/  LDL.LU.64 R234, [R1+0x1820] ;  /* 0x0018200001ea7983 */ /* 0x000ee80000300a00 */
[----:B----4-:R0:W-:Y:S04]  /*bab10*/  @P4 STG.E.U8 desc[UR52][R232.64], R2 ;  /* 0x00000002e8004986 */ /* 0x0101e8000c101134 */
[----:B0-----:R-:W4:Y:S01]  /*bab20*/  LDL.LU.64 R232, [R1+0x1828] ;  /* 0x0018280001e87983 */ /* 0x001f220000300a00 */
[----:B------:R-:W-:-:S05]  /*bab30*/  PRMT R2, R7, 0x7772, RZ ;  /* 0x0000777207027816 */ /* 0x000fca00000000ff */
[----:B------:R0:W-:Y:S02]  /*bab40*/  @P5 STG.E.U8 desc[UR52][R230.64], R2 ;  /* 0x00000002e6005986 */ /* 0x0001e4000c101134 */
[----:B0-----:R-:W-:Y:S02]  /*bab50*/  PRMT R2, R7, 0x7773, RZ ;  /* 0x0000777307027816 */ /* 0x001fe400000000ff */
[----:B------:R-:W4:Y:S04]  /*bab60*/  LDL.LU.64 R230, [R1+0x1830] ;  /* 0x0018300001e67983 */ /* 0x000f280000300a00 */
[----:B------:R0:W-:Y:S01]  /*bab70*/  @P1 STG.E.U8 desc[UR52][R228.64], R2 ;  /* 0x00000002e4001986 */ /* 0x0001e2000c101134 */
[----:B------:R-:W-:-:S03]  /*bab80*/  LOP3.LUT P1, RZ, R0, 0x40000000, RZ, 0xc0, !PT ;  /* 0x4000000000ff7812 */ /* 0x000fc6000782c0ff */
[----:B------:R-:W4:Y:S01]  /*bab90*/  LDL.LU R7, [R1+0xc68] ;  /* 0x000c680001077983 */ /* 0x000f220000300800 */
[----:B0-----:R-:W-:-:S03]  /*baba0*/  PRMT R2, R238, 0x7770, RZ ;  /* 0x00007770ee027816 */ /* 0x001fc600000000ff */
[----:B------:R-:W4:Y:S06]  /*babb0*/  LDL.LU.64 R228, [R1+0x1838] ;  /* 0x0018380001e47983 */ /* 0x000f2c0000300a00 */
[----:B------:R0:W-:Y:S01]  /*babc0*/  @P1 STG.E.U8 desc[UR52][R226.64], R2 ;  /* 0x00000002e2001986 */ /* 0x0001e2000c101134 */
[----:B------:R-:W-:Y:S02]  /*babd0*/  LOP3.LUT P1, RZ, R0, 0x20000000, RZ, 0xc0, !PT ;  /* 0x2000000000ff7812 */ /* 0x000fe4000782c0ff */
[----:B0-----:R-:W-:Y:S01]  /*babe0*/  PRMT R2, R238, 0x7771, RZ ;  /* 0x00007771ee027816 */ /* 0x001fe200000000ff */
[----:B------:R-:W4:Y:S10]  /*babf0*/  LDL.LU.64 R226, [R1+0x1840] ;  /* 0x0018400001e27983 */ /* 0x000f340000300a00 */
[----:B------:R0:W-:Y:S01]  /*bac00*/  @P1 STG.E.U8 desc[UR52][R224.64], R2 ;  /* 0x00000002e0001986 */ /* 0x0001e2000c101134 */
[----:B------:R-:W-:-:S02]  /*bac10*/  LOP3.LUT P1, RZ, R0, 0x10000000, RZ, 0xc0, !PT ;  /* 0x1000000000ff7812 */ /* 0x000fc4000782c0ff */
[----:B0-----:R-:W-:Y:S01]  /*bac20*/  PRMT R2, R238, 0x7772, RZ ;  /* 0x00007772ee027816 */ /* 0x001fe200000000ff */
[----:B------:R-:W4:Y:S10]  /*bac30*/  LDL.LU.64 R224, [R1+0x1848] ;  /* 0x0018480001e07983 */ /* 0x000f340000300a00 */
[----:B------:R0:W-:Y:S01]  /*bac40*/  @P1 STG.E.U8 desc[UR52][R248.64], R2 ;  /* 0x00000002f8001986 */ /* 0x0001e2000c101134 */
[----:B------:R-:W-:-:S02]  /*bac50*/  LOP3.LUT P1, RZ, R0, 0x8000000, RZ, 0xc0, !PT ;  /* 0x0800000000ff7812 */ /* 0x000fc4000782c0ff */
[----:B0-----:R-:W-:-:S11]  /*bac60*/  PRMT R2, R238, 0x7773, RZ ;  /* 0x00007773ee027816 */ /* 0x001fd600000000ff */
[----:B------:R0:W-:Y:S01]  /*bac70*/  @P1 STG.E.U8 desc[UR52][R246.64], R2 ;  /* 0x00000002f6001986 */ /* 0x0001e2000c101134 */
[----:B------:R-:W-:Y:S02]  /*bac80*/  LOP3.LUT P1, RZ, R0, 0x4000000, RZ, 0xc0, !PT ;  /* 0x0400000000ff7812 */ /* 0x000fe4000782c0ff */
        /* <DEDUP_REMOVED lines=9> */
[----:B0-----:R-:W-:-:S05]  /*bad20*/  PRMT R2, R239, 0x7773, RZ ;  /* 0x00007773ef027816 */ /* 0x001fca00000000ff */
[----:B--2---:R0:W-:Y:S02]  /*bad30*/  @P6 STG.E.U8 desc[UR52][R236.64], R2 ;  /* 0x00000002ec006986 */ /* 0x0041e4000c101134 */
[----:B0-----:R-:W-:-:S05]  /*bad40*/  PRMT R2, R6, 0x7770, RZ ;  /* 0x0000777006027816 */ /* 0x001fca00000000ff */
[----:B---3--:R0:W-:Y:S02]  /*bad50*/  @P0 STG.E.U8 desc[UR52][R234.64], R2 ;  /* 0x00000002ea000986 */ /* 0x0081e4000c101134 */
[----:B0-----:R-:W-:-:S05]  /*bad60*/  PRMT R2, R6, 0x7771, RZ ;  /* 0x0000777106027816 */ /* 0x001fca00000000ff */
[----:B----4-:R0:W-:Y:S04]  /*bad70*/  @P1 STG.E.U8 desc[UR52][R232.64], R2 ;  /* 0x00000002e8001986 */ /* 0x0101e8000c101134 */
[----:B0-----:R-:W2:Y:S01]  /*bad80*/  LDL.LU.64 R232, [R1+0x1850] ;  /* 0x0018500001e87983 */ /* 0x001ea20000300a00 */
[C---:B------:R-:W-:Y:S02]  /*bad90*/  LOP3.LUT P2, RZ, R14.reuse, 0x20000000, RZ, 0xc0, !PT ;  /* 0x200000000eff7812 */ /* 0x040fe4000784c0ff */
[----:B------:R-:W-:Y:S01]  /*bada0*/  LOP3.LUT P3, RZ, R14, 0x40000000, RZ, 0xc0, !PT ;  /* 0x400000000eff7812 */ /* 0x000fe2000786c0ff */
[----:B------:R-:W3:Y:S01]  /*badb0*/  LDL.LU.64 R236, [R1+0x1858] ;  /* 0x0018580001ec7983 */ /* 0x000ee20000300a00 */
[----:B------:R-:W-:Y:S02]  /*badc0*/  PRMT R2, R6, 0x7772, RZ ;  /* 0x0000777206027816 */ /* 0x000fe400000000ff */
[----:B------:R-:W-:-:S07]  /*badd0*/  LOP3.LUT P4, RZ, R14, 0x80000000, RZ, 0xc0, !PT ;  /* 0x800000000eff7812 */ /* 0x000fce000788c0ff */
[----:B------:R0:W-:Y:S02]  /*bade0*/  @P2 STG.E.U8 desc[UR52][R230.64], R2 ;  /* 0x00000002e6002986 */ /* 0x0001e4000c101134 */
[----:B0-----:R-:W-:-:S05]  /*badf0*/  PRMT R2, R6, 0x7773, RZ ;  /* 0x0000777306027816 */ /* 0x001fca00000000ff */
[----:B------:R0:W-:Y:S02]  /*bae00*/  @P3 STG.E.U8 desc[UR52][R228.64], R2 ;  /* 0x00000002e4003986 */ /* 0x0001e4000c101134 */
[----:B0-----:R-:W-:-:S05]  /*bae10*/  PRMT R2, R7, 0x7770, RZ ;  /* 0x0000777007027816 */ /* 0x001fca00000000ff */
[----:B------:R0:W-:Y:S04]  /*bae20*/  @P4 STG.E.U8 desc[UR52][R226.64], R2 ;  /* 0x00000002e2004986 */ /* 0x0001e8000c101134 */
[----:B0-----:R-:W4:Y:S04]  /*bae30*/  LDL.LU.64 R226, [R1+0x1860] ;  /* 0x0018600001e27983 */ /* 0x001f280000300a00 */
[----:B------:R-:W4:Y:S04]  /*bae40*/  LDL.LU.64 R234, [R1+0x1868] ;  /* 0x0018680001ea7983 */ /* 0x000f280000300a00 */
[----:B------:R-:W4:Y:S04]  /*bae50*/  LDL.LU.64 R230, [R1+0x1870] ;  /* 0x0018700001e67983 */ /* 0x000f280000300a00 */
[----:B------:R-:W4:Y:S01]  /*bae60*/  LDL.LU R229, [R1+0xc58] ;  /* 0x000c580001e57983 */ /* 0x000f220000300800 */
[----:B------:R-:W-:-:S02]  /*bae70*/  LOP3.LUT P5, RZ, R15, 0x1, RZ, 0xc0, !PT ;  /* 0x000000010fff7812 */ /* 0x000fc400078ac0ff */
[----:B------:R-:W-:Y:S02]  /*bae80*/  PRMT R2, R7, 0x7771, RZ ;  /* 0x0000777107027816 */ /* 0x000fe400000000ff */
[----:B------:R-:W-:-:S09]  /*bae90*/  LOP3.LUT P2, RZ, R15, 0x2, RZ, 0xc0, !PT ;  /* 0x000000020fff7812 */ /* 0x000fd2000784c0ff */
[----:B------:R0:W-:Y:S04]  /*baea0*/  @P5 STG.E.U8 desc[UR52][R224.64], R2 ;  /* 0x00000002e0005986 */ /* 0x0001e8000c101134 */
[----:B0-----:R-:W4:Y:S01]  /*baeb0*/  LDL.LU.64 R224, [R1+0x1878] ;  /* 0x0018780001e07983 */ /* 0x001f220000300a00 */
[----:B------:R-:W-:-:S05]  /*baec0*/  PRMT R2, R7, 0x7772, RZ ;  /* 0x0000777207027816 */ /* 0x000fca00000000ff */
[----:B--2---:R0:W-:Y:S04]  /*baed0*/  @P2 STG.E.U8 desc[UR52][R232.64], R2 ;  /* 0x00000002e8002986 */ /* 0x0041e8000c101134 */
[----:B0-----:R-:W2:Y:S01]  /*baee0*/  LDL.LU R232, [R1+0xc6c] ;  /* 0x000c6c0001e87983 */ /* 0x001ea20000300800 */
[----:B------:R-:W-:-:S03]  /*baef0*/  PRMT R2, R7, 0x7773, RZ ;  /* 0x0000777307027816 */ /* 0x000fc600000000ff */
[----:B------:R-:W2:Y:S01]  /*baf00*/  LDL.LU.64 R6, [R1+0x1880] ;  /* 0x0018800001067983 */ /* 0x000ea20000300a00 */
[C---:B------:R-:W-:Y:S02]  /*baf10*/  LOP3.LUT P6, RZ, R15.reuse, 0x2000, RZ, 0xc0, !PT ;  /* 0x000020000fff7812 */ /* 0x040fe400078cc0ff */
[----:B------:R-:W-:Y:S01]  /*baf20*/  LOP3.LUT R0, R0, 0xffff7fff, RZ, 0xc0, !PT ;  /* 0xffff7fff00007812 */ /* 0x000fe200078ec0ff */
[----:B------:R-:W2:Y:S01]  /*baf30*/  LDL.LU.64 R248, [R1+0x1888] ;  /* 0x0018880001f87983 */ /* 0x000ea20000300a00 */
[----:B------:R-:W-:-:S03]  /*baf40*/  LOP3.LUT P3, RZ, R15, 0x4, RZ, 0xc0, !PT ;  /* 0x000000040fff7812 */ /* 0x000fc6000786c0ff */
[----:B------:R-:W2:Y:S01]  /*baf50*/  LDL.LU.64 R246, [R1+0x1890] ;  /* 0x0018900001f67983 */ /* 0x000ea20000300a00 */
[----:B------:R-:W-:-:S03]  /*baf60*/  LOP3.LUT P4, RZ, R15, 0x8, RZ, 0xc0, !PT ;  /* 0x000000080fff7812 */ /* 0x000fc6000788c0ff */
[----:B------:R-:W2:Y:S02]  /*baf70*/  LDL.LU.64 R244, [R1+0x1898] ;  /* 0x0018980001f47983 */ /* 0x000ea40000300a00 */
[----:B------:R-:W-:Y:S02]  /*baf80*/  @P6 LOP3.LUT R0, R0, 0x8000, RZ, 0xfc, !PT ;  /* 0x0000800000006812 */ /* 0x000fe400078efcff */
[----:B------:R-:W-:Y:S02]  /*baf90*/  LOP3.LUT P6, RZ, R15, 0x1000, RZ, 0xc0, !PT ;  /* 0x000010000fff7812 */ /* 0x000fe400078cc0ff */
[----:B------:R-:W-:-:S11]  /*bafa0*/  LOP3.LUT R0, R0, 0xfffeffff, RZ, 0xc0, !PT ;  /* 0xfffeffff00007812 */ /* 0x000fd600078ec0ff */
        /* <DEDUP_REMOVED lines=8> */
[----:B------:R-:W-:Y:S01]  /*bb030*/  LOP3.LUT R0, R0, 0xfff7ffff, RZ, 0xc0, !PT ;  /* 0xfff7ffff00007812 */ /* 0x000fe200078ec0ff */
[----:B---3--:R4:W-:Y:S10]  /*bb040*/  @P3 STG.E.U8 desc[UR52][R236.64], R2 ;  /* 0x00000002ec003986 */ /* 0x0089f4000c101134 */
[----:B------:R-:W-:-:S02]  /*bb050*/  @P6 LOP3.LUT R0, R0, 0x80000, RZ, 0xfc, !PT ;  /* 0x0008000000006812 */ /* 0x000fc400078efcff */
[----:B------:R-:W-:Y:S02]  /*bb060*/  LOP3.LUT P6, RZ, R15, 0x100, RZ, 0xc0, !PT ;  /* 0x000001000fff7812 */ /* 0x000fe400078cc0ff */
[----:B------:R-:W-:-:S11]  /*bb070*/  LOP3.LUT R0, R0, 0xffefffff, RZ, 0xc0, !PT ;  /* 0xffefffff00007812 */ /* 0x000fd600078ec0ff */
[----:B------:R-:W-:Y:S02]  /*bb080*/  @P6 LOP3.LUT R0, R0, 0x100000, RZ, 0xfc, !PT ;  /* 0x0010000000006812 */ /* 0x000fe400078efcff */
[C---:B------:R-:W-:Y:S02]  /*bb090*/  LOP3.LUT P6, RZ, R15.reuse, 0x80, RZ, 0xc0, !PT ;  /* 0x000000800fff7812 */ /* 0x040fe400078cc0ff */
[----:B------:R-:W-:Y:S02]  /*bb0a0*/  LOP3.LUT R0, R0, 0xffdfffff, RZ, 0xc0, !PT ;  /* 0xffdfffff00007812 */ /* 0x000fe400078ec0ff */
[----:B------:R-:W-:-:S09]  /*bb0b0*/  LOP3.LUT P5, RZ, R15, 0x10, RZ, 0xc0, !PT ;  /* 0x000000100fff7812 */ /* 0x000fd200078ac0ff */
[----:B------:R-:W-:Y:S02]  /*bb0c0*/  @P6 LOP3.LUT R0, R0, 0x200000, RZ, 0xfc, !PT ;  /* 0x0020000000006812 */ /* 0x000fe400078efcff */
[----:B------:R-:W-:Y:S02]  /*bb0d0*/  LOP3.LUT P6, RZ, R15, 0x40, RZ, 0xc0, !PT ;  /* 0x000000400fff7812 */ /* 0x000fe400078cc0ff */
[----:B----4-:R-:W-:-:S05]  /*bb0e0*/  PRMT R2, R229, 0x7770, RZ ;  /* 0x00007770e5027816 */ /* 0x010fca00000000ff */
[----:B------:R0:W-:Y:S04]  /*bb0f0*/  @P4 STG.E.U8 desc[UR52][R226.64], R2 ;  /* 0x00000002e2004986 */ /* 0x0001e8000c101134 */
[----:B0-----:R-:W3:Y:S04]  /*bb100*/  LDL.LU R226, [R1+0xc5c] ;  /* 0x000c5c0001e27983 */ /* 0x001ee80000300800 */
[----:B------:R-:W4:Y:S01]  /*bb110*/  LDL.LU.64 R242, [R1+0x18a0] ;  /* 0x0018a00001f27983 */ /* 0x000f220000300a00 */
[----:B------:R-:W-:-:S03]  /*bb120*/  LOP3.LUT R0, R0, 0xffbfffff, RZ, 0xc0, !PT ;  /* 0xffbfffff00007812 */ /* 0x000fc600078ec0ff */
[----:B------:R-:W4:Y:S01]  /*bb130*/  LDL.LU.64 R240, [R1+0x18a8] ;  /* 0x0018a80001f07983 */ /* 0x000f220000300a00 */
[----:B------:R-:W-:Y:S02]  /*bb140*/  @P6 LOP3.LUT R0, R0, 0x400000, RZ, 0xfc, !PT ;  /* 0x0040000000006812 */ /* 0x000fe400078efcff */
[----:B------:R-:W-:Y:S01]  /*bb150*/  LOP3.LUT P6, RZ, R15, 0x20, RZ, 0xc0, !PT ;  /* 0x000000200fff7812 */ /* 0x000fe200078cc0ff */
[----:B------:R-:W4:Y:S01]  /*bb160*/  LDL.LU R227, [R1+0xc40] ;  /* 0x000c400001e37983 */ /* 0x000f220000300800 */
[----:B------:R-:W-:-:S03]  /*bb170*/  PRMT R2, R229, 0x7771, RZ ;  /* 0x00007771e5027816 */ /* 0x000fc600000000ff */
[----:B------:R-:W4:Y:S04]  /*bb180*/  LDL.LU.64 R238, [R1+0x18b0] ;  /* 0x0018b00001ee7983 */ /* 0x000f280000300a00 */
[----:B------:R0:W-:Y:S04]  /*bb190*/  @P5 STG.E.U8 desc[UR52][R234.64], R2 ;  /* 0x00000002ea005986 */ /* 0x0001e8000c101134 */
[----:B------:R-:W4:Y:S01]  /*bb1a0*/  LDL.LU.64 R236, [R1+0x18b8] ;  /* 0x0018b80001ec7983 */ /* 0x000f220000300a00 */
[----:B0-----:R-:W-:-:S03]  /*bb1b0*/  PRMT R2, R229, 0x7772, RZ ;  /* 0x00007772e5027816 */ /* 0x001fc600000000ff */
[----:B------:R-:W4:Y:S04]  /*bb1c0*/  LDL.LU.64 R234, [R1+0x18c0] ;  /* 0x0018c00001ea7983 */ /* 0x000f280000300a00 */
[----:B------:R0:W-:Y:S01]  /*bb1d0*/  @P6 STG.E.U8 desc[UR52][R230.64], R2 ;  /* 0x00000002e6006986 */ /* 0x0001e2000c101134 */
[C---:B------:R-:W-:Y:S02]  /*bb1e0*/  LOP3.LUT P6, RZ, R0.reuse, 0x400000, RZ, 0xc0, !PT ;  /* 0x0040000000ff7812 */ /* 0x040fe400078cc0ff */
[----:B0-----:R-:W-:Y:S01]  /*bb1f0*/  PRMT R2, R229, 0x7773, RZ ;  /* 0x00007773e5027816 */ /* 0x001fe200000000ff */
[----:B------:R-:W4:Y:S10]  /*bb200*/  LDL.LU.64 R230, [R1+0x18c8] ;  /* 0x0018c80001e67983 */ /* 0x000f340000300a00 */
[----:B------:R0:W-:Y:S01]  /*bb210*/  @P6 STG.E.U8 desc[UR52][R224.64], R2 ;  /* 0x00000002e0006986 */ /* 0x0001e2000c101134 */
[----:B------:R-:W-:-:S03]  /*bb220*/  LOP3.LUT P6, RZ, R0, 0x200000, RZ, 0xc0, !PT ;  /* 0x0020000000ff7812 */ /* 0x000fc600078cc0ff */
[----:B------:R-:W4:Y:S04]  /*bb230*/  LDL.LU.64 R228, [R1+0x18d0] ;  /* 0x0018d00001e47983 */ /* 0x000f280000300a00 */
[----:B0-----:R-:W4:Y:S04]  /*bb240*/  LDL.LU.64 R224, [R1+0x18d8] ;  /* 0x0018d80001e07983 */ /* 0x001f280000300a00 */
[----:B------:R-:W4:Y:S01]  /*bb250*/  LDL.LU R233, [R1+0xc30] ;  /* 0x000c300001e97983 */ /* 0x000f220000300800 */
[----:B--2---:R-:W-:-:S05]  /*bb260*/  PRMT R2, R232, 0x7770, RZ ;  /* 0x00007770e8027816 */ /* 0x004fca00000000ff */
[----:B------:R0:W-:Y:S04]  /*bb270*/  @P6 STG.E.U8 desc[UR52][R6.64], R2 ;  /* 0x0000000206006986 */ /* 0x0001e8000c101134 */
[----:B0-----:R-:W2:Y:S01]  /*bb280*/  LDL.LU.64 R6, [R1+0x18e0] ;  /* 0x0018e00001067983 */ /* 0x001ea20000300a00 */
[----:B------:R-:W-:Y:S02]  /*bb290*/  LOP3.LUT P6, RZ, R0, 0x100000, RZ, 0xc0, !PT ;  /* 0x0010000000ff7812 */ /* 0x000fe400078cc0ff */
[----:B------:R-:W-:-:S11]  /*bb2a0*/  PRMT R2, R232, 0x7771, RZ ;  /* 0x00007771e8027816 */ /* 0x000fd600000000ff */
        /* <DEDUP_REMOVED lines=8> */
[C---:B------:R-:W-:Y:S02]  /*bb330*/  LOP3.LUT P0, RZ, R15.reuse, 0x4000, RZ, 0xc0, !PT ;  /* 0x000040000fff7812 */ /* 0x040fe4000780c0ff */
[C---:B------:R-:W-:Y:S02]  /*bb340*/  LOP3.LUT P1, RZ, R15.reuse, 0x8000, RZ, 0xc0, !PT ;  /* 0x000080000fff7812 */ /* 0x040fe4000782c0ff */
[C---:B------:R-:W-:Y:S02]  /*bb350*/  LOP3.LUT P2, RZ, R15.reuse, 0x10000, RZ, 0xc0, !PT ;  /* 0x000100000fff7812 */ /* 0x040fe4000784c0ff */
[C---:B------:R-:W-:Y:S02]  /*bb360*/  LOP3.LUT P3, RZ, R15.reuse, 0x20000, RZ, 0xc0, !PT ;  /* 0x000200000fff7812 */ /* 0x040fe4000786c0ff */
[----:B------:R-:W-:-:S02]  /*bb370*/  LOP3.LUT P4, RZ, R15, 0x40000, RZ, 0xc0, !PT ;  /* 0x000400000fff7812 */ /* 0x000fc4000788c0ff */
[----:B------:R-:W-:Y:S02]  /*bb380*/  LOP3.LUT P5, RZ, R15, 0x80000, RZ, 0xc0, !PT ;  /* 0x000800000fff7812 */ /* 0x000fe400078ac0ff */
[----:B---3--:R-:W-:-:S05]  /*bb390*/  PRMT R2, R226, 0x7770, RZ ;  /* 0x00007770e2027816 */ /* 0x008fca00000000ff */
[----:B----4-:R0:W-:Y:S01]  /*bb3a0*/  @P6 STG.E.U8 desc[UR52][R242.64], R2 ;  /* 0x00000002f2006986 */ /* 0x0101e2000c101134 */
[----:B------:R-:W-:Y:S02]  /*bb3b0*/  LOP3.LUT P6, RZ, R0, 0x10000, RZ, 0xc0, !PT ;  /* 0x0001000000ff7812 */ /* 0x000fe400078cc0ff */
[----:B0-----:R-:W-:-:S11]  /*bb3c0*/  PRMT R2, R226, 0x7771, RZ ;  /* 0x00007771e2027816 */ /* 0x001fd600000000ff */
[----:B------:R0:W-:Y:S01]  /*bb3d0*/  @P6 STG.E.U8 desc[UR52][R240.64], R2 ;  /* 0x00000002f0006986 */ /* 0x0001e2000c101134 */
[----:B------:R-:W-:Y:S02]  /*bb3e0*/  LOP3.LUT P6, RZ, R0, 0x8000, RZ, 0xc0, !PT ;  /* 0x0000800000ff7812 */ /* 0x000fe400078cc0ff */
[----:B0-----:R-:W-:-:S11]  /*bb3f0*/  PRMT R2, R226, 0x7772, RZ ;  /* 0x00007772e2027816 */ /* 0x001fd600000000ff */
[----:B------:R0:W-:Y:S02]  /*bb400*/  @P6 STG.E.U8 desc[UR52][R238.64], R2 ;  /* 0x00000002ee006986 */ /* 0x0001e4000c101134 */
[----:B0-----:R-:W-:-:S05]  /*bb410*/  PRMT R2, R226, 0x7773, RZ ;  /* 0x00007773e2027816 */ /* 0x001fca00000000ff */
        /* <DEDUP_REMOVED lines=10> */
[----:B--2---:R0:W-:Y:S04]  /*bb4c0*/  @P5 STG.E.U8 desc[UR52][R6.64], R2 ;  /* 0x0000000206005986 */ /* 0x0041e8000c101134 */
[----:B0-----:R-:W2:Y:S04]  /*bb4d0*/  LDL.LU.64 R6, [R1+0x18e8] ;  /* 0x0018e80001067983 */ /* 0x001ea80000300a00 */
[----:B------:R-:W3:Y:S04]  /*bb4e0*/  LDL.LU.64 R234, [R1+0x18f0] ;  /* 0x0018f00001ea7983 */ /* 0x000ee80000300a00 */
[----:B------:R-:W4:Y:S04]  /*bb4f0*/  LDL.LU.64 R224, [R1+0x18f8] ;  /* 0x0018f80001e07983 */ /* 0x000f280000300a00 */
[----:B------:R-:W4:Y:S04]  /*bb500*/  LDL.LU.64 R230, [R1+0x1900] ;  /* 0x0019000001e67983 */ /* 0x000f280000300a00 */
[----:B------:R-:W4:Y:S04]  /*bb510*/  LDL.LU.64 R228, [R1+0x1908] ;  /* 0x0019080001e47983 */ /* 0x000f280000300a00 */
[----:B------:R-:W4:Y:S04]  /*bb520*/  LDL.LU.64 R226, [R1+0x1910] ;  /* 0x0019100001e27983 */ /* 0x000f280000300a00 */
[----:B------:R-:W4:Y:S01]  /*bb530*/  LDL.LU R242, [R1+0xc44] ;  /* 0x000c440001f27983 */ /* 0x000f220000300800 */
[----:B------:R-:W-:-:S02]  /*bb540*/  LOP3.LUT P2, RZ, R15, 0x100000, RZ, 0xc0, !PT ;  /* 0x001000000fff7812 */ /* 0x000fc4000784c0ff */
[----:B------:R-:W-:Y:S02]  /*bb550*/  PRMT R2, R233, 0x7771, RZ ;  /* 0x00007771e9027816 */ /* 0x000fe400000000ff */
        /* <DEDUP_REMOVED lines=12> */
[----:B------:R-:W-:Y:S01]  /*bb620*/  LOP3.LUT P6, RZ, R15, 0x10000000, RZ, 0xc0, !PT ;  /* 0x100000000fff7812 */ /* 0x000fe200078cc0ff */
[----:B--2---:R0:W-:Y:S04]  /*bb630*/  @P2 STG.E.U8 desc[UR52][R6.64], R2 ;  /* 0x0000000206002986 */ /* 0x0041e8000c101134 */
[----:B0-----:R-:W2:Y:S04]  /*bb640*/  LDL.LU.64 R6, [R1+0x1918] ;  /* 0x0019180001067983 */ /* 0x001ea80000300a00 */
[----:B------:R-:W2:Y:S04]  /*bb650*/  LDL.LU R243, [R1+0xc34] ;  /* 0x000c340001f37983 */ /* 0x000ea80000300800 */
[----:B------:R-:W2:Y:S01]  /*bb660*/  LDL.LU.64 R248, [R1+0x1920] ;  /* 0x0019200001f87983 */ /* 0x000ea20000300a00 */
[----:B------:R-:W-:-:S03]  /*bb670*/  LOP3.LUT R0, R0, 0xfffff7ff, RZ, 0xc0, !PT ;  /* 0xfffff7ff00007812 */ /* 0x000fc600078ec0ff */
[----:B------:R-:W2:Y:S01]  /*bb680*/  LDL.LU.64 R246, [R1+0x1928] ;  /* 0x0019280001f67983 */ /* 0x000ea20000300a00 */
[----:B------:R-:W-:Y:S02]  /*bb690*/  @P6 LOP3.LUT R0, R0, 0x800, RZ, 0xfc, !PT ;  /* 0x0000080000006812 */ /* 0x000fe400078efcff */
[C---:B------:R-:W-:Y:S01]  /*bb6a0*/  LOP3.LUT P6, RZ, R15.reuse, 0x8000000, RZ, 0xc0, !PT ;  /* 0x080000000fff7812 */ /* 0x040fe200078cc0ff */
[----:B------:R-:W2:Y:S01]  /*bb6b0*/  LDL.LU.64 R244, [R1+0x1930] ;  /* 0x0019300001f47983 */ /* 0x000ea20000300a00 */
[C---:B------:R-:W-:Y:S02]  /*bb6c0*/  LOP3.LUT P3, RZ, R15.reuse, 0x200000, RZ, 0xc0, !PT ;  /* 0x002000000fff7812 */ /* 0x040fe4000786c0ff */
[----:B------:R-:W-:Y:S01]  /*bb6d0*/  LOP3.LUT R0, R0, 0xffffefff, RZ, 0xc0, !PT ;  /* 0xffffefff00007812 */ /* 0x000fe200078ec0ff */
[----:B------:R-:W2:Y:S01]  /*bb6e0*/  LDL.LU.64 R240, [R1+0x1938] ;  /* 0x0019380001f07983 */ /* 0x000ea20000300a00 */
[----:B------:R-:W-:Y:S02]  /*bb6f0*/  LOP3.LUT P4, RZ, R15, 0x400000, RZ, 0xc0, !PT ;  /* 0x004000000fff7812 */ /* 0x000fe4000788c0ff */
[----:B------:R-:W-:-:S05]  /*bb700*/  PRMT R2, R233, 0x7772, RZ ;  /* 0x00007772e9027816 */ /* 0x000fca00000000ff */
[----:B------:R-:W-:Y:S02]  /*bb710*/  @P6 LOP3.LUT R0, R0, 0x1000, RZ, 0xfc, !PT ;  /* 0x0000100000006812 */ /* 0x000fe400078efcff */
[----:B------:R-:W-:Y:S01]  /*bb720*/  LOP3.LUT P6, RZ, R15, 0x4000000, RZ, 0xc0, !PT ;  /* 0x040000000fff7812 */ /* 0x000fe200078cc0ff */
[----:B---3--:R0:W-:Y:S01]  /*bb730*/  @P3 STG.E.U8 desc[UR52][R234.64], R2 ;  /* 0x00000002ea003986 */ /* 0x0081e2000c101134 */
[----:B------:R-:W-:Y:S02]  /*bb740*/  LOP3.LUT R0, R0, 0xffffdfff, RZ, 0xc0, !PT ;  /* 0xffffdfff00007812 */ /* 0x000fe400078ec0ff */
[----:B0-----:R-:W-:-:S09]  /*bb750*/  PRMT R2, R233, 0x7773, RZ ;  /* 0x00007773e9027816 */ /* 0x001fd200000000ff */
[----:B------:R-:W-:Y:S02]  /*bb760*/  @P6 LOP3.LUT R0, R0, 0x2000, RZ, 0xfc, !PT ;  /* 0x0000200000006812 */ /* 0x000fe400078efcff */
[C---:B------:R-:W-:Y:S01]  /*bb770*/  LOP3.LUT P6, RZ, R15.reuse, 0x2000000, RZ, 0xc0, !PT ;  /* 0x020000000fff7812 */ /* 0x040fe200078cc0ff */
[----:B----4-:R0:W-:Y:S01]  /*bb780*/  @P4 STG.E.U8 desc[UR52][R224.64], R2 ;  /* 0x00000002e0004986 */ /* 0x0101e2000c101134 */
[----:B------:R-:W-:Y:S02]  /*bb790*/  LOP3.LUT P5, RZ, R15, 0x800000, RZ, 0xc0, !PT ;  /* 0x008000000fff7812 */ /* 0x000fe400078ac0ff */
[----:B------:R-:W-:Y:S01]  /*bb7a0*/  LOP3.LUT R0, R0, 0xffffbfff, RZ, 0xc0, !PT ;  /* 0xffffbfff00007812 */ /* 0x000fe200078ec0ff */
[----:B0-----:R-:W3:Y:S04]  /*bb7b0*/  LDL.LU R224, [R1+0xc48] ;  /* 0x000c480001e07983 */ /* 0x001ee80000300800 */
[----:B------:R-:W4:Y:S04]  /*bb7c0*/  LDL.LU.64 R238, [R1+0x1940] ;  /* 0x0019400001ee7983 */ /* 0x000f280000300a00 */
[----:B------:R-:W-:-:S02]  /*bb7d0*/  @P6 LOP3.LUT R0, R0, 0x4000, RZ, 0xfc, !PT ;  /* 0x0000400000006812 */ /* 0x000fc400078efcff */
[----:B------:R-:W-:Y:S01]  /*bb7e0*/  LOP3.LUT P6, RZ, R15, 0x1000000, RZ, 0xc0, !PT ;  /* 0x010000000fff7812 */ /* 0x000fe200078cc0ff */
[----:B------:R-:W4:Y:S01]  /*bb7f0*/  LDL.LU.64 R236, [R1+0x1948] ;  /* 0x0019480001ec7983 */ /* 0x000f220000300a00 */
[----:B------:R-:W-:-:S03]  /*bb800*/  PRMT R2, R242, 0x7770, RZ ;  /* 0x00007770f2027816 */ /* 0x000fc600000000ff */
[----:B------:R-:W4:Y:S04]  /*bb810*/  LDL.LU R225, [R1+0xc38] ;  /* 0x000c380001e17983 */ /* 0x000f280000300800 */
[----:B------:R0:W-:Y:S04]  /*bb820*/  @P5 STG.E.U8 desc[UR52][R230.64], R2 ;  /* 0x00000002e6005986 */ /* 0x0001e8000c101134 */
[----:B------:R-:W4:Y:S04]  /*bb830*/  LDL.LU.64 R234, [R1+0x1950] ;  /* 0x0019500001ea7983 */ /* 0x000f280000300a00 */
[----:B------:R-:W4:Y:S01]  /*bb840*/  LDL.LU.64 R232, [R1+0x1958] ;  /* 0x0019580001e87983 */ /* 0x000f220000300a00 */
[----:B0-----:R-:W-:-:S03]  /*bb850*/  PRMT R2, R242, 0x7771, RZ ;  /* 0x00007771f2027816 */ /* 0x001fc600000000ff */
[----:B------:R-:W4:Y:S04]  /*bb860*/  LDL.LU.64 R230, [R1+0x1960] ;  /* 0x0019600001e67983 */ /* 0x000f280000300a00 */
[----:B------:R0:W-:Y:S01]  /*bb870*/  @P6 STG.E.U8 desc[UR52][R228.64], R2 ;  /* 0x00000002e4006986 */ /* 0x0001e2000c101134 */
[----:B------:R-:W-:Y:S02]  /*bb880*/  LOP3.LUT P6, RZ, R0, 0x4000, RZ, 0xc0, !PT ;  /* 0x0000400000ff7812 */ /* 0x000fe400078cc0ff */
[----:B0-----:R-:W-:Y:S01]  /*bb890*/  PRMT R2, R242, 0x7772, RZ ;  /* 0x00007772f2027816 */ /* 0x001fe200000000ff */
[----:B------:R-:W4:Y:S10]  /*bb8a0*/  LDL.LU.64 R228, [R1+0x1968] ;  /* 0x0019680001e47983 */ /* 0x000f340000300a00 */
[----:B------:R0:W-:Y:S01]  /*bb8b0*/  @P6 STG.E.U8 desc[UR52][R226.64], R2 ;  /* 0x00000002e2006986 */ /* 0x0001e2000c101134 */
[----:B------:R-:W-:-:S03]  /*bb8c0*/  LOP3.LUT P6, RZ, R0, 0x2000, RZ, 0xc0, !PT ;  /* 0x0000200000ff7812 */ /* 0x000fc600078cc0ff */
[----:B0-----:R-:W4:Y:S01]  /*bb8d0*/  LDL.LU.64 R226, [R1+0x1970] ;  /* 0x0019700001e27983 */ /* 0x001f220000300a00 */
[----:B------:R-:W-:-:S09]  /*bb8e0*/  PRMT R2, R242, 0x7773, RZ ;  /* 0x00007773f2027816 */ /* 0x000fd200000000ff */
[----:B--2---:R0:W-:Y:S04]  /*bb8f0*/  @P6 STG.E.U8 desc[UR52][R6.64], R2 ;  /* 0x0000000206006986 */ /* 0x0041e8000c101134 */
        /* <DEDUP_REMOVED lines=14> */
[----:B---3--:R-:W-:-:S11]  /*bb9e0*/  PRMT R2, R224, 0x7770, RZ ;  /* 0x00007770e0027816 */ /* 0x008fd600000000ff */
[----:B----4-:R0:W-:Y:S01]  /*bb9f0*/  @P6 STG.E.U8 desc[UR52][R238.64], R2 ;  /* 0x00000002ee006986 */ /* 0x0101e2000c101134 */
[----:B------:R-:W-:Y:S02]  /*bba00*/  LOP3.LUT P6, RZ, R0, 0x80, RZ, 0xc0, !PT ;  /* 0x0000008000ff7812 */ /* 0x000fe400078cc0ff */
[C---:B------:R-:W-:Y:S02]  /*bba10*/  LOP3.LUT P0, RZ, R16.reuse, 0x2, RZ, 0xc0, !PT ;  /* 0x0000000210ff7812 */ /* 0x040fe4000780c0ff */
[----:B------:R-:W-:Y:S02]  /*bba20*/  LOP3.LUT P1, RZ, R16, 0x4, RZ, 0xc0, !PT ;  /* 0x0000000410ff7812 */ /* 0x000fe4000782c0ff */
[----:B0-----:R-:W-:-:S07]  /*bba30*/  PRMT R2, R224, 0x7771, RZ ;  /* 0x00007771e0027816 */ /* 0x001fce00000000ff */
[----:B------:R0:W-:Y:S01]  /*bba40*/  @P6 STG.E.U8 desc[UR52][R236.64], R2 ;  /* 0x00000002ec006986 */ /* 0x0001e2000c101134 */
[----:B------:R-:W-:Y:S02]  /*bba50*/  LOP3.LUT P2, RZ, R16, 0x8, RZ, 0xc0, !PT ;  /* 0x0000000810ff7812 */ /* 0x000fe4000784c0ff */
[----:B0-----:R-:W-:-:S05]  /*bba60*/  PRMT R2, R224, 0x7772, RZ ;  /* 0x00007772e0027816 */ /* 0x001fca00000000ff */
        /* <DEDUP_REMOVED lines=9> */
[----:B------:R0:W-:Y:S02]  /*bbb00*/  @P3 STG.E.U8 desc[UR52][R228.64], R2 ;  /* 0x00000002e4003986 */ /* 0x0001e4000c101134 */
[----:B0-----:R-:W-:-:S05]  /*bbb10*/  PRMT R2, R225, 0x7772, RZ ;  /* 0x00007772e1027816 */ /* 0x001fca00000000ff */
[----:B------:R0:W-:Y:S02]  /*bbb20*/  @P4 STG.E.U8 desc[UR52][R226.64], R2 ;  /* 0x00000002e2004986 */ /* 0x0001e4000c101134 */
[----:B0-----:R-:W-:Y:S02]  /*bbb30*/  PRMT R2, R225, 0x7773, RZ ;  /* 0x00007773e1027816 */ /* 0x001fe400000000ff */
[----:B------:R-:W3:Y:S04]  /*bbb40*/  LDL.LU.64 R226, [R1+0x1980] ;  /* 0x0019800001e27983 */ /* 0x000ee80000300a00 */
[----:B--2---:R0:W-:Y:S04]  /*bbb50*/  @P5 STG.E.U8 desc[UR52][R6.64], R2 ;  /* 0x0000000206005986 */ /* 0x0041e8000c101134 */
[----:B0-----:R-:W2:Y:S04]  /*bbb60*/  LDL.LU.64 R6, [R1+0x1988] ;  /* 0x0019880001067983 */ /* 0x001ea80000300a00 */
[----:B------:R-:W4:Y:S04]  /*bbb70*/  LDL.LU.64 R234, [R1+0x1990] ;  /* 0x0019900001ea7983 */ /* 0x000f280000300a00 */
[----:B------:R-:W3:Y:S04]  /*bbb80*/  LDL.LU R233, [R1+0xc4c] ;  /* 0x000c4c0001e97983 */ /* 0x000ee80000300800 */
[----:B------:R-:W4:Y:S04]  /*bbb90*/  LDL.LU.64 R224, [R1+0x1998] ;  /* 0x0019980001e07983 */ /* 0x000f280000300a00 */
[----:B------:R-:W4:Y:S04]  /*bbba0*/  LDL.LU.64 R230, [R1+0x19a0] ;  /* 0x0019a00001e67983 */ /* 0x000f280000300a00 */
[----:B------:R-:W4:Y:S04]  /*bbbb0*/  LDL.LU.64 R228, [R1+0x19a8] ;  /* 0x0019a80001e47983 */ /* 0x000f280000300a00 */
[----:B------:R-:W4:Y:S01]  /*bbbc0*/  LDL.LU R242, [R1+0xc3c] ;  /* 0x000c3c0001f27983 */ /* 0x000f220000300800 */
[----:B------:R-:W-:-:S02]  /*bbbd0*/  LOP3.LUT P2, RZ, R16, 0x80, RZ, 0xc0, !PT ;  /* 0x0000008010ff7812 */ /* 0x000fc4000784c0ff */
[----:B------:R-:W-:Y:S02]  /*bbbe0*/  LOP3.LUT P6, RZ, R16, 0x80000, RZ, 0xc0, !PT ;  /* 0x0008000010ff7812 */ /* 0x000fe400078cc0ff */
[----:B------:R-:W-:-:S11]  /*bbbf0*/  LOP3.LUT R15, R15, 0x7fffffff, RZ, 0xc0, !PT ;  /* 0x7fffffff0f0f7812 */ /* 0x000fd600078ec0ff */
[----:B------:R-:W-:Y:S02]  /*bbc00*/  @P6 LOP3.LUT R15, R15, 0x80000000, RZ, 0xfc, !PT ;  /* 0x800000000f0f6812 */ /* 0x000fe400078efcff */
[----:B------:R-:W-:Y:S02]  /*bbc10*/  LOP3.LUT P6, RZ, R16, 0x40000, RZ, 0xc0, !PT ;  /* 0x0004000010ff7812 */ /* 0x000fe400078cc0ff */
[----:B------:R-:W-:Y:S02]  /*bbc20*/  LOP3.LUT R0, R0, 0xfffffffe, RZ, 0xc0, !PT ;  /* 0xfffffffe00007812 */ /* 0x000fe400078ec0ff */
[----:B------:R-:W-:-:S09]  /*bbc30*/  LOP3.LUT P3, RZ, R16, 0x100, RZ, 0xc0, !PT ;  /* 0x0000010010ff7812 */ /* 0x000fd2000786c0ff */
        /* <DEDUP_REMOVED lines=8> */
[----:B------:R-:W-:Y:S02]  /*bbcc0*/  LOP3.LUT R0, R0, 0xfffffff7, RZ, 0xc0, !PT ;  /* 0xfffffff700007812 */ /* 0x000fe400078ec0ff */
[----:B---3--:R-:W-:-:S05]  /*bbcd0*/  PRMT R2, R233, 0x7770, RZ ;  /* 0x00007770e9027816 */ /* 0x008fca00000000ff */
[----:B------:R0:W-:Y:S04]  /*bbce0*/  @P2 STG.E.U8 desc[UR52][R226.64], R2 ;  /* 0x00000002e2002986 */ /* 0x0001e8000c101134 */
[----:B0-----:R-:W3:Y:S01]  /*bbcf0*/  LDL.LU.64 R226, [R1+0x19b0] ;  /* 0x0019b00001e27983 */ /* 0x001ee20000300a00 */
[----:B------:R-:W-:-:S05]  /*bbd00*/  PRMT R2, R233, 0x7771, RZ ;  /* 0x00007771e9027816 */ /* 0x000fca00000000ff */
[----:B--2---:R0:W-:Y:S04]  /*bbd10*/  @P3 STG.E.U8 desc[UR52][R6.64], R2 ;  /* 0x0000000206003986 */ /* 0x0041e8000c101134 */
[----:B0-----:R-:W2:Y:S04]  /*bbd20*/  LDL.LU.64 R6, [R1+0x19b8] ;  /* 0x0019b80001067983 */ /* 0x001ea80000300a00 */
[----:B------:R-:W2:Y:S04]  /*bbd30*/  LDL.LU.64 R248, [R1+0x19c0] ;  /* 0x0019c00001f87983 */ /* 0x000ea80000300a00 */
[----:B------:R-:W2:Y:S01]  /*bbd40*/  LDL.LU R243, [R1+0xc20] ;  /* 0x000c200001f37983 */ /* 0x000ea20000300800 */
[----:B------:R-:W-:-:S02]  /*bbd50*/  @P6 LOP3.LUT R0, R0, 0x8, RZ, 0xfc, !PT ;  /* 0x0000000800006812 */ /* 0x000fc400078efcff */
[----:B------:R-:W-:Y:S01]  /*bbd60*/  LOP3.LUT P6, RZ, R16, 0x4000, RZ, 0xc0, !PT ;  /* 0x0000400010ff7812 */ /* 0x000fe200078cc0ff */
[----:B------:R-:W2:Y:S01]  /*bbd70*/  LDL.LU.64 R246, [R1+0x19c8] ;  /* 0x0019c80001f67983 */ /* 0x000ea20000300a00 */
[----:B------:R-:W-:-:S03]  /*bbd80*/  LOP3.LUT R0, R0, 0xffffffef, RZ, 0xc0, !PT ;  /* 0xffffffef00007812 */ /* 0x000fc600078ec0ff */
[----:B------:R-:W2:Y:S01]  /*bbd90*/  LDL.LU.64 R244, [R1+0x19d0] ;  /* 0x0019d00001f47983 */ /* 0x000ea20000300a00 */
[C---:B------:R-:W-:Y:S02]  /*bbda0*/  LOP3.LUT P4, RZ, R16.reuse, 0x200, RZ, 0xc0, !PT ;  /* 0x0000020010ff7812 */ /* 0x040fe4000788c0ff */
[----:B------:R-:W-:Y:S01]  /*bbdb0*/  LOP3.LUT P5, RZ, R16, 0x400, RZ, 0xc0, !PT ;  /* 0x0000040010ff7812 */ /* 0x000fe200078ac0ff */
[----:B------:R-:W2:Y:S04]  /*bbdc0*/  LDL.LU.64 R240, [R1+0x19d8] ;  /* 0x0019d80001f07983 */ /* 0x000ea80000300a00 */
[----:B------:R-:W-:Y:S02]  /*bbdd0*/  @P6 LOP3.LUT R0, R0, 0x10, RZ, 0xfc, !PT ;  /* 0x0000001000006812 */ /* 0x000fe400078efcff */
[----:B------:R-:W-:-:S02]  /*bbde0*/  LOP3.LUT P6, RZ, R16, 0x2000, RZ, 0xc0, !PT ;  /* 0x0000200010ff7812 */ /* 0x000fc400078cc0ff */
[----:B------:R-:W-:Y:S02]  /*bbdf0*/  LOP3.LUT R0, R0, 0xffffffdf, RZ, 0xc0, !PT ;  /* 0xffffffdf00007812 */ /* 0x000fe400078ec0ff */
[----:B------:R-:W-:-:S09]  /*bbe00*/  PRMT R2, R233, 0x7772, RZ ;  /* 0x00007772e9027816 */ /* 0x000fd200000000ff */
[----:B------:R-:W-:Y:S02]  /*bbe10*/  @P6 LOP3.LUT R0, R0, 0x20, RZ, 0xfc, !PT ;  /* 0x0000002000006812 */ /* 0x000fe400078efcff */
[----:B------:R-:W-:Y:S01]  /*bbe20*/  LOP3.LUT P6, RZ, R16, 0x1000, RZ, 0xc0, !PT ;  /* 0x0000100010ff7812 */ /* 0x000fe200078cc0ff */
[----:B----4-:R0:W-:Y:S01]  /*bbe30*/  @P4 STG.E.U8 desc[UR52][R234.64], R2 ;  /* 0x00000002ea004986 */ /* 0x0101e2000c101134 */
[----:B------:R-:W-:Y:S02]  /*bbe40*/  LOP3.LUT R0, R0, 0xffffffbf, RZ, 0xc0, !PT ;  /* 0xffffffbf00007812 */ /* 0x000fe400078ec0ff */
[----:B0-----:R-:W-:-:S09]  /*bbe50*/  PRMT R2, R233, 0x7773, RZ ;  /* 0x00007773e9027816 */ /* 0x001fd200000000ff */
[----:B------:R-:W-:Y:S02]  /*bbe60*/  @P6 LOP3.LUT R0, R0, 0x40, RZ, 0xfc, !PT ;  /* 0x0000004000006812 */ /* 0x000fe400078efcff */
[----:B------:R-:W-:Y:S01]  /*bbe70*/  LOP3.LUT P6, RZ, R16, 0x800, RZ, 0xc0, !PT ;  /* 0x0000080010ff7812 */ /* 0x000fe200078cc0ff */
[----:B------:R0:W-:Y:S04]  /*bbe80*/  @P5 STG.E.U8 desc[UR52][R224.64], R2 ;  /* 0x00000002e0005986 */ /* 0x0001e8000c101134 */
[----:B0-----:R-:W4:Y:S01]  /*bbe90*/  LDL.LU R225, [R1+0xc10] ;  /* 0x000c100001e17983 */ /* 0x001f220000300800 */
[----:B------:R-:W-:-:S03]  /*bbea0*/  PRMT R2, R242, 0x7770, RZ ;  /* 0x00007770f2027816 */ /* 0x000fc600000000ff */
[----:B------:R-:W4:Y:S04]  /*bbeb0*/  LDL.LU.64 R238, [R1+0x19e0] ;  /* 0x0019e00001ee7983 */ /* 0x000f280000300a00 */
[----:B------:R-:W4:Y:S04]  /*bbec0*/  LDL.LU.64 R236, [R1+0x19e8] ;  /* 0x0019e80001ec7983 */ /* 0x000f280000300a00 */
[----:B------:R0:W-:Y:S01]  /*bbed0*/  @P6 STG.E.U8 desc[UR52][R230.64], R2 ;  /* 0x00000002e6006986 */ /* 0x0001e2000c101134 */
[----:B------:R-:W-:-:S03]  /*bbee0*/  LOP3.LUT P6, RZ, R0, 0x40, RZ, 0xc0, !PT ;  /* 0x0000004000ff7812 */ /* 0x000fc600078cc0ff */
[----:B------:R-:W4:Y:S04]  /*bbef0*/  LDL.LU.64 R234, [R1+0x19f0] ;  /* 0x0019f00001ea7983 */ /* 0x000f280000300a00 */
[----:B------:R-:W4:Y:S01]  /*bbf00*/  LDL.LU.64 R232, [R1+0x19f8] ;  /* 0x0019f80001e87983 */ /* 0x000f220000300a00 */
[----:B0-----:R-:W-:-:S03]  /*bbf10*/  PRMT R2, R242, 0x7771, RZ ;  /* 0x00007771f2027816 */ /* 0x001fc600000000ff */
[----:B------:R-:W4:Y:S04]  /*bbf20*/  LDL.LU R224, [R1+0xc24] ;  /* 0x000c240001e07983 */ /* 0x000f280000300800 */
[----:B------:R0:W-:Y:S01]  /*bbf30*/  @P6 STG.E.U8 desc[UR52][R228.64], R2 ;  /* 0x00000002e4006986 */ /* 0x0001e2000c101134 */
[----:B------:R-:W-:-:S03]  /*bbf40*/  LOP3.LUT P6, RZ, R0, 0x20, RZ, 0xc0, !PT ;  /* 0x0000002000ff7812 */ /* 0x000fc600078cc0ff */
[----:B------:R-:W4:Y:S04]  /*bbf50*/  LDL.LU.64 R230, [R1+0x1a00] ;  /* 0x001a000001e67983 */ /* 0x000f280000300a00 */
[----:B0-----:R-:W4:Y:S01]  /*bbf60*/  LDL.LU.64 R228, [R1+0x1a08] ;  /* 0x001a080001e47983 */ /* 0x001f220000300a00 */
[----:B------:R-:W-:-:S05]  /*bbf70*/  PRMT R2, R242, 0x7772, RZ ;  /* 0x00007772f2027816 */ /* 0x000fca00000000ff */
[----:B---3--:R0:W-:Y:S04]  /*bbf80*/  @P6 STG.E.U8 desc[UR52][R226.64], R2 ;  /* 0x00000002e2006986 */ /* 0x0081e8000c101134 */
[----:B0-----:R-:W3:Y:S01]  /*bbf90*/  LDL.LU.64 R226, [R1+0x1a10] ;  /* 0x001a100001e27983 */ /* 0x001ee20000300a00 */
[----:B------:R-:W-:Y:S02]  /*bbfa0*/  LOP3.LUT P6, RZ, R0, 0x10, RZ, 0xc0, !PT ;  /* 0x0000001000ff7812 */ /* 0x000fe400078cc0ff */
[----:B------:R-:W-:-:S11]  /*bbfb0*/  PRMT R2, R242, 0x7773, RZ ;  /* 0x00007773f2027816 */ /* 0x000fd600000000ff */
[----:B--2---:R0:W-:Y:S01]  /*bbfc0*/  @P6 STG.E.U8 desc[UR52][R6.64], R2 ;  /* 0x0000000206006986 */ /* 0x0041e2000c101134 */
[C---:B------:R-:W-:Y:S02]  /*bbfd0*/  LOP3.LUT P6, RZ, R0.reuse, 0x8, RZ, 0xc0, !PT ;  /* 0x0000000800ff7812 */ /* 0x040fe400078cc0ff */
[----:B0-----:R-:W-:Y:S01]  /*bbfe0*/  PRMT R2, R243, 0x7770, RZ ;  /* 0x00007770f3027816 */ /* 0x001fe200000000ff */
[----:B------:R-:W2:Y:S10]  /*bbff0*/  LDL.LU.64 R6, [R1+0x52a0] ;  /* 0x0052a00001067983 */ /* 0x000eb40000300a00 */
[----:B------:R0:W-:Y:S01]  /*bc000*/  @P6 STG.E.U8 desc[UR52][R248.64], R2 ;  /* 0x00000002f8006986 */ /* 0x0001e2000c101134 */
[----:B------:R-:W-:-:S02]  /*bc010*/  LOP3.LUT P6, RZ, R0, 0x4, RZ, 0xc0, !PT ;  /* 0x0000000400ff7812 */ /* 0x000fc400078cc0ff */
[----:B0-----:R-:W-:-:S11]  /*bc020*/  PRMT R2, R243, 0x7771, RZ ;  /* 0x00007771f3027816 */ /* 0x001fd600000000ff */
[----:B------:R0:W-:Y:S01]  /*bc030*/  @P6 STG.E.U8 desc[UR52][R246.64], R2 ;  /* 0x00000002f6006986 */ /* 0x0001e2000c101134 */
[----:B------:R-:W-:Y:S02]  /*bc040*/  LOP3.LUT P6, RZ, R0, 0x2, RZ, 0xc0, !PT ;  /* 0x0000000200ff7812 */ /* 0x000fe400078cc0ff */
[----:B0-----:R-:W-:-:S11]  /*bc050*/  PRMT R2, R243, 0x7772, RZ ;  /* 0x00007772f3027816 */ /* 0x001fd600000000ff */
[----:B------:R-:W-:Y:S01]  /*bc060*/  @P6 STG.E.U8 desc[UR52][R244.64], R2 ;  /* 0x00000002f4006986 */ /* 0x000fe2000c101134 */
[----:B------:R-:W-:Y:S02]  /*bc070*/  LOP3.LUT P6, RZ, R0, 0x1, RZ, 0xc0, !PT ;  /* 0x0000000100ff7812 */ /* 0x000fe400078cc0ff */
[----:B------:R-:W-:Y:S02]  /*bc080*/  PRMT R0, R243, 0x7773, RZ ;  /* 0x00007773f3007816 */ /* 0x000fe400000000ff */
[----:B------:R-:W-:-:S09]  /*bc090*/  LOP3.LUT P0, RZ, R16, 0x100000, RZ, 0xc0, !PT ;  /* 0x0010000010ff7812 */ /* 0x000fd2000780c0ff */
[----:B------:R4:W-:Y:S01]  /*bc0a0*/  @P6 STG.E.U8 desc[UR52][R240.64], R0 ;  /* 0x00000000f0006986 */ /* 0x0009e2000c101134 */
[----:B------:R-:W-:Y:S02]  /*bc0b0*/  LOP3.LUT P6, RZ, R15, 0x80000000, RZ, 0xc0, !PT ;  /* 0x800000000fff7812 */ /* 0x000fe400078cc0ff */
[----:B------:R-:W-:Y:S02]  /*bc0c0*/  LOP3.LUT P1, RZ, R16, 0x200000, RZ, 0xc0, !PT ;  /* 0x0020000010ff7812 */ /* 0x000fe4000782c0ff */
[----:B----4-:R-:W-:-:S09]  /*bc0d0*/  PRMT R0, R225, 0x7770, RZ ;  /* 0x00007770e1007816 */ /* 0x010fd200000000ff */
        /* <DEDUP_REMOVED lines=15> */
[----:B0-----:R-:W-:-:S05]  /*bc1d0*/  PRMT R0, R224, 0x7772, RZ ;  /* 0x00007772e0007816 */ /* 0x001fca00000000ff */
[----:B---3--:R0:W-:Y:S04]  /*bc1e0*/  @P5 STG.E.U8 desc[UR52][R226.64], R0 ;  /* 0x00000000e2005986 */ /* 0x0081e8000c101134 */
[----:B0-----:R-:W3:Y:S04]  /*bc1f0*/  LDL.LU.64 R226, [R1+0x1a18] ;  /* 0x001a180001e27983 */ /* 0x001ee80000300a00 */
[----:B------:R-:W4:Y:S04]  /*bc200*/  LDL.LU.64 R236, [R1+0x1a20] ;  /* 0x001a200001ec7983 */ /* 0x000f280000300a00 */
[----:B------:R-:W2:Y:S04]  /*bc210*/  LDL.LU.64 R234, [R1+0x1a28] ;  /* 0x001a280001ea7983 */ /* 0x000ea80000300a00 */
[----:B------:R-:W2:Y:S04]  /*bc220*/  LDL.LU.64 R232, [R1+0x1a30] ;  /* 0x001a300001e87983 */ /* 0x000ea80000300a00 */
[----:B------:R-:W4:Y:S04]  /*bc230*/  LDL.LU R225, [R1+0xc14] ;  /* 0x000c140001e17983 */ /* 0x000f280000300800 */
[----:B------:R-:W2:Y:S04]  /*bc240*/  LDL.LU.64 R230, [R1+0x1a38] ;  /* 0x001a380001e67983 */ /* 0x000ea80000300a00 */
[----:B------:R-:W2:Y:S01]  /*bc250*/  LDL.LU R240, [R1+0xc28] ;  /* 0x000c280001f07983 */ /* 0x000ea20000300800 */
[----:B------:R-:W-:-:S03]  /*bc260*/  LOP3.LUT P2, RZ, R16, 0x4000000, RZ, 0xc0, !PT ;  /* 0x0400000010ff7812 */ /* 0x000fc6000784c0ff */
[----:B------:R-:W2:Y:S01]  /*bc270*/  LDL.LU.64 R228, [R1+0x1a40] ;  /* 0x001a400001e47983 */ /* 0x000ea20000300a00 */
[----:B------:R-:W-:Y:S02]  /*bc280*/  PRMT R0, R224, 0x7773, RZ ;  /* 0x00007773e0007816 */ /* 0x000fe400000000ff */
[C---:B------:R-:W-:Y:S02]  /*bc290*/  LOP3.LUT P3, RZ, R16.reuse, 0x8000000, RZ, 0xc0, !PT ;  /* 0x0800000010ff7812 */ /* 0x040fe4000786c0ff */
[----:B------:R-:W-:Y:S02]  /*bc2a0*/  LOP3.LUT P4, RZ, R16, 0x10000000, RZ, 0xc0, !PT ;  /* 0x1000000010ff7812 */ /* 0x000fe4000788c0ff */
        /* <DEDUP_REMOVED lines=13> */
[----:B---3--:R0:W-:Y:S04]  /*bc380*/  @P2 STG.E.U8 desc[UR52][R226.64], R0 ;  /* 0x00000000e2002986 */ /* 0x0081e8000c101134 */
[----:B0-----:R-:W3:Y:S04]  /*bc390*/  LDL.LU.64 R226, [R1+0x1a48] ;  /* 0x001a480001e27983 */ /* 0x001ee80000300a00 */
[----:B------:R-:W3:Y:S04]  /*bc3a0*/  LDL.LU.64 R248, [R1+0x1a50] ;  /* 0x001a500001f87983 */ /* 0x000ee80000300a00 */
[----:B------:R-:W3:Y:S04]  /*bc3b0*/  LDL.LU.64 R246, [R1+0x1a58] ;  /* 0x001a580001f67983 */ /* 0x000ee80000300a00 */
[----:B------:R-:W3:Y:S04]  /*bc3c0*/  LDL.LU R241, [R1+0xc18] ;  /* 0x000c180001f17983 */ /* 0x000ee80000300800 */
[----:B------:R-:W3:Y:S04]  /*bc3d0*/  LDL.LU.64 R2, [R1+0x1a60] ;  /* 0x001a600001027983 */ /* 0x000ee80000300a00 */
[----:B------:R-:W3:Y:S04]  /*bc3e0*/  LDL.LU.64 R244, [R1+0x1a68] ;  /* 0x001a680001f47983 */ /* 0x000ee80000300a00 */
[----:B------:R-:W3:Y:S01]  /*bc3f0*/  LDL.LU.64 R242, [R1+0x1a70] ;  /* 0x001a700001f27983 */ /* 0x000ee20000300a00 */
[----:B----4-:R-:W-:-:S03]  /*bc400*/  PRMT R0, R225, 0x7770, RZ ;  /* 0x00007770e1007816 */ /* 0x010fc600000000ff */
[----:B------:R-:W4:Y:S04]  /*bc410*/  LDL.LU R224, [R1+0xc2c] ;  /* 0x000c2c0001e07983 */ /* 0x000f280000300800 */
[----:B------:R-:W4:Y:S04]  /*bc420*/  LDL.LU.64 R238, [R1+0x1a78] ;  /* 0x001a780001ee7983 */ /* 0x000f280000300a00 */
[----:B------:R0:W-:Y:S02]  /*bc430*/  @P3 STG.E.U8 desc[UR52][R236.64], R0 ;  /* 0x00000000ec003986 */ /* 0x0001e4000c101134 */
[----:B0-----:R-:W-:-:S02]  /*bc440*/  PRMT R0, R225, 0x7771, RZ ;  /* 0x00007771e1007816 */ /* 0x001fc400000000ff */
[----:B------:R-:W4:Y:S04]  /*bc450*/  LDL.LU.64 R236, [R1+0x1a80] ;  /* 0x001a800001ec7983 */ /* 0x000f280000300a00 */
[----:B--2---:R0:W-:Y:S04]  /*bc460*/  @P4 STG.E.U8 desc[UR52][R234.64], R0 ;  /* 0x00000000ea004986 */ /* 0x0041e8000c101134 */
[----:B0-----:R-:W2:Y:S01]  /*bc470*/  LDL.LU.64 R234, [R1+0x1a88] ;  /* 0x001a880001ea7983 */ /* 0x001ea20000300a00 */
[----:B------:R-:W-:-:S04]  /*bc480*/  LOP3.LUT R15, R15, 0xf7ffffff, RZ, 0xc0, !PT ;  /* 0xf7ffffff0f0f7812 */ /* 0x000fc800078ec0ff */
[----:B------:R-:W-:Y:S02]  /*bc490*/  @P6 LOP3.LUT R15, R15, 0x8000000, RZ, 0xfc, !PT ;  /* 0x080000000f0f6812 */ /* 0x000fe400078efcff */
        /* <DEDUP_REMOVED lines=8> */
[----:B------:R-:W-:Y:S02]  /*bc520*/  LOP3.LUT R15, R15, 0xbfffffff, RZ, 0xc0, !PT ;  /* 0xbfffffff0f0f7812 */ /* 0x000fe400078ec0ff */
[----:B------:R-:W-:-:S09]  /*bc530*/  PRMT R0, R225, 0x7772, RZ ;  /* 0x00007772e1007816 */ /* 0x000fd200000000ff */
[----:B------:R-:W-:Y:S02]  /*bc540*/  @P6 LOP3.LUT R15, R15, 0x40000000, RZ, 0xfc, !PT ;  /* 0x400000000f0f6812 */ /* 0x000fe400078efcff */
[----:B------:R-:W-:Y:S01]  /*bc550*/  LOP3.LUT P6, RZ, R16, 0x40000000, RZ, 0xc0, !PT ;  /* 0x4000000010ff7812 */ /* 0x000fe200078cc0ff */
[----:B------:R0:W-:Y:S02]  /*bc560*/  @P5 STG.E.U8 desc[UR52][R232.64], R0 ;  /* 0x00000000e8005986 */ /* 0x0001e4000c101134 */
[----:B0-----:R-:W-:Y:S02]  /*bc570*/  PRMT R0, R225, 0x7773, RZ ;  /* 0x00007773e1007816 */ /* 0x001fe400000000ff */
[----:B------:R-:W2:Y:S08]  /*bc580*/  LDL.LU.64 R232, [R1+0x1a90] ;  /* 0x001a900001e87983 */ /* 0x000eb00000300a00 */
[----:B------:R0:W-:Y:S01]  /*bc590*/  @P6 STG.E.U8 desc[UR52][R230.64], R0 ;  /* 0x00000000e6006986 */ /* 0x0001e2000c101134 */
[----:B------:R-:W-:-:S03]  /*bc5a0*/  LOP3.LUT P6, RZ, R15, 0x40000000, RZ, 0xc0, !PT ;  /* 0x400000000fff7812 */ /* 0x000fc600078cc0ff */
[----:B------:R-:W2:Y:S01]  /*bc5b0*/  LDL.LU R225, [R1+0xc1c] ;  /* 0x000c1c0001e17983 */ /* 0x000ea20000300800 */
[----:B0-----:R-:W-:-:S03]  /*bc5c0*/  PRMT R0, R240, 0x7770, RZ ;  /* 0x00007770f0007816 */ /* 0x001fc600000000ff */
[----:B------:R-:W2:Y:S06]  /*bc5d0*/  LDL.LU.64 R230, [R1+0x1a98] ;  /* 0x001a980001e67983 */ /* 0x000eac0000300a00 */
[----:B------:R0:W-:Y:S01]  /*bc5e0*/  @P6 STG.E.U8 desc[UR52][R228.64], R0 ;  /* 0x00000000e4006986 */ /* 0x0001e2000c101134 */
[----:B------:R-:W-:Y:S02]  /*bc5f0*/  LOP3.LUT P6, RZ, R15, 0x20000000, RZ, 0xc0, !PT ;  /* 0x200000000fff7812 */ /* 0x000fe400078cc0ff */
[----:B0-----:R-:W-:Y:S01]  /*bc600*/  PRMT R0, R240, 0x7771, RZ ;  /* 0x00007771f0007816 */ /* 0x001fe200000000ff */
[----:B------:R-:W2:Y:S01]  /*bc610*/  LDL.LU.64 R228, [R1+0x1aa0] ;  /* 0x001aa00001e47983 */ /* 0x000ea20000300a00 */
[----:B------:R-:W-:-:S02]  /*bc620*/  LOP3.LUT P0, RZ, R17, 0x80, RZ, 0xc0, !PT ;  /* 0x0000008011ff7812 */ /* 0x000fc4000780c0ff */
[----:B------:R-:W-:-:S07]  /*bc630*/  LOP3.LUT P1, RZ, R17, 0x100, RZ, 0xc0, !PT ;  /* 0x0000010011ff7812 */ /* 0x000fce000782c0ff */
[----:B---3--:R0:W-:Y:S01]  /*bc640*/  @P6 STG.E.U8 desc[UR52][R226.64], R0 ;  /* 0x00000000e2006986 */ /* 0x0081e2000c101134 */
[C---:B------:R-:W-:Y:S02]  /*bc650*/  LOP3.LUT P6, RZ, R15.reuse, 0x10000000, RZ, 0xc0, !PT ;  /* 0x100000000fff7812 */ /* 0x040fe400078cc0ff */
[----:B0-----:R-:W-:Y:S01]  /*bc660*/  PRMT R0, R240, 0x7772, RZ ;  /* 0x00007772f0007816 */ /* 0x001fe200000000ff */
[----:B------:R-:W3:Y:S10]  /*bc670*/  LDL.LU.64 R226, [R1+0x1aa8] ;  /* 0x001aa80001e27983 */ /* 0x000ef40000300a00 */
        /* <DEDUP_REMOVED lines=15> */
[----:B----4-:R0:W-:Y:S02]  /*bc770*/  @P6 STG.E.U8 desc[UR52][R238.64], R0 ;  /* 0x00000000ee006986 */ /* 0x0101e4000c101134 */
[----:B0-----:R-:W-:-:S05]  /*bc780*/  PRMT R0, R224, 0x7770, RZ ;  /* 0x00007770e0007816 */ /* 0x001fca00000000ff */
[----:B------:R0:W-:Y:S02]  /*bc790*/  @P0 STG.E.U8 desc[UR52][R236.64], R0 ;  /* 0x00000000ec000986 */ /* 0x0001e4000c101134 */
[----:B0-----:R-:W-:-:S05]  /*bc7a0*/  PRMT R0, R224, 0x7771, RZ ;  /* 0x00007771e0007816 */ /* 0x001fca00000000ff */
[----:B--2---:R0:W-:Y:S04]  /*bc7b0*/  @P1 STG.E.U8 desc[UR52][R234.64], R0 ;  /* 0x00000000ea001986 */ /* 0x0041e8000c101134 */
[----:B0-----:R-:W2:Y:S01]  /*bc7c0*/  LDL.LU.64 R234, [R1+0x1ab0] ;  /* 0x001ab00001ea7983 */ /* 0x001ea20000300a00 */
[C---:B------:R-:W-:Y:S02]  /*bc7d0*/  LOP3.LUT P2, RZ, R17.reuse, 0x200, RZ, 0xc0, !PT ;  /* 0x0000020011ff7812 */ /* 0x040fe4000784c0ff */
[C---:B------:R-:W-:Y:S01]  /*bc7e0*/  LOP3.LUT P3, RZ, R17.reuse, 0x400, RZ, 0xc0, !PT ;  /* 0x0000040011ff7812 */ /* 0x040fe2000786c0ff */
[----:B------:R-:W4:Y:S01]  /*bc7f0*/  LDL.LU.64 R238, [R1+0x1ab8] ;  /* 0x001ab80001ee7983 */ /* 0x000f220000300a00 */
        /* <DEDUP_REMOVED lines=14> */
[----:B---3--:R0:W-:Y:S04]  /*bc8e0*/  @P5 STG.E.U8 desc[UR52][R226.64], R0 ;  /* 0x00000000e2005986 */ /* 0x0081e8000c101134 */
[----:B0-----:R-:W3:Y:S01]  /*bc8f0*/  LDL.LU.64 R226, [R1+0x1ad8] ;  /* 0x001ad80001e27983 */ /* 0x001ee20000300a00 */
[----:B------:R-:W-:-:S05]  /*bc900*/  PRMT R0, R225, 0x7772, RZ ;  /* 0x00007772e1007816 */ /* 0x000fca00000000ff */
[----:B--2---:R0:W-:Y:S04]  /*bc910*/  @P2 STG.E.U8 desc[UR52][R234.64], R0 ;  /* 0x00000000ea002986 */ /* 0x0041e8000c101134 */
[----:B0-----:R-:W2:Y:S01]  /*bc920*/  LDL.LU R234, [R1+0xa20] ;  /* 0x000a200001ea7983 */ /* 0x001ea20000300800 */
[----:B------:R-:W-:-:S03]  /*bc930*/  PRMT R0, R225, 0x7773, RZ ;  /* 0x00007773e1007816 */ /* 0x000fc600000000ff */
[----:B------:R-:W2:Y:S01]  /*bc940*/  LDL.LU.64 R224, [R1+0x1ae0] ;  /* 0x001ae00001e07983 */ /* 0x000ea20000300a00 */
[----:B------:R-:W-:Y:S02]  /*bc950*/  LOP3.LUT P6, RZ, R17, 0x2000000, RZ, 0xc0, !PT ;  /* 0x0200000011ff7812 */ /* 0x000fe400078cc0ff */
        /* <DEDUP_REMOVED lines=18> */
[----:B----4-:R0:W-:Y:S10]  /*bca80*/  @P3 STG.E.U8 desc[UR52][R238.64], R0 ;  /* 0x00000000ee003986 */ /* 0x0101f4000c101134 */
[----:B------:R-:W-:-:S02]  /*bca90*/  @P6 LOP3.LUT R15, R15, 0x80000, RZ, 0xfc, !PT ;  /* 0x000800000f0f6812 */ /* 0x000fc400078efcff */
[----:B------:R-:W-:Y:S02]  /*bcaa0*/  LOP3.LUT P6, RZ, R17, 0x100000, RZ, 0xc0, !PT ;  /* 0x0010000011ff7812 */ /* 0x000fe400078cc0ff */
[----:B------:R-:W-:Y:S02]  /*bcab0*/  LOP3.LUT R15, R15, 0xffefffff, RZ, 0xc0, !PT ;  /* 0xffefffff0f0f7812 */ /* 0x000fe400078ec0ff */
[----:B0-----:R-:W-:-:S05]  /*bcac0*/  PRMT R0, R231, 0x7770, RZ ;  /* 0x00007770e7007816 */ /* 0x001fca00000000ff */
[----:B------:R0:W-:Y:S04]  /*bcad0*/  @P4 STG.E.U8 desc[UR52][R228.64], R0 ;  /* 0x00000000e4004986 */ /* 0x0001e8000c101134 */
[----:B------:R-:W-:Y:S02]  /*bcae0*/  @P6 LOP3.LUT R15, R15, 0x100000, RZ, 0xfc, !PT ;  /* 0x001000000f0f6812 */ /* 0x000fe400078efcff */
[----:B------:R-:W-:Y:S01]  /*bcaf0*/  LOP3.LUT P6, RZ, R17, 0x80000, RZ, 0xc0, !PT ;  /* 0x0008000011ff7812 */ /* 0x000fe200078cc0ff */
[----:B0-----:R-:W4:Y:S01]  /*bcb00*/  LDL.LU R228, [R1+0xc04] ;  /* 0x000c040001e47983 */ /* 0x001f220000300800 */
[----:B------:R-:W-:-:S03]  /*bcb10*/  LOP3.LUT R15, R15, 0xffdfffff, RZ, 0xc0, !PT ;  /* 0xffdfffff0f0f7812 */ /* 0x000fc600078ec0ff */
[----:B------:R-:W4:Y:S08]  /*bcb20*/  LDL.LU.64 R244, [R1+0x1b00] ;  /* 0x001b000001f47983 */ /* 0x000f300000300a00 */
[----:B------:R-:W-:Y:S01]  /*bcb30*/  @P6 LOP3.LUT R15, R15, 0x200000, RZ, 0xfc, !PT ;  /* 0x002000000f0f6812 */ /* 0x000fe200078efcff */
[----:B------:R-:W4:Y:S01]  /*bcb40*/  LDL.LU.64 R242, [R1+0x1b08] ;  /* 0x001b080001f27983 */ /* 0x000f220000300a00 */
[----:B------:R-:W-:-:S02]  /*bcb50*/  LOP3.LUT P6, RZ, R17, 0x40000, RZ, 0xc0, !PT ;  /* 0x0004000011ff7812 */ /* 0x000fc400078cc0ff */
[----:B------:R-:W-:Y:S01]  /*bcb60*/  LOP3.LUT P5, RZ, R17, 0x10000, RZ, 0xc0, !PT ;  /* 0x0001000011ff7812 */ /* 0x000fe200078ac0ff */
[----:B------:R-:W4:Y:S01]  /*bcb70*/  LDL.LU R229, [R1+0xa24] ;  /* 0x000a240001e57983 */ /* 0x000f220000300800 */
[----:B------:R-:W-:Y:S02]  /*bcb80*/  LOP3.LUT R15, R15, 0xffbfffff, RZ, 0xc0, !PT ;  /* 0xffbfffff0f0f7812 */ /* 0x000fe400078ec0ff */
[----:B------:R-:W-:Y:S01]  /*bcb90*/  PRMT R0, R231, 0x7771, RZ ;  /* 0x00007771e7007816 */ /* 0x000fe200000000ff */
[----:B------:R-:W4:Y:S04]  /*bcba0*/  LDL.LU.64 R240, [R1+0x1b10] ;  /* 0x001b100001f07983 */ /* 0x000f280000300a00 */
[----:B------:R-:W4:Y:S02]  /*bcbb0*/  LDL.LU.64 R238, [R1+0x1b18] ;  /* 0x001b180001ee7983 */ /* 0x000f240000300a00 */
[----:B------:R-:W-:-:S02]  /*bcbc0*/  @P6 LOP3.LUT R15, R15, 0x400000, RZ, 0xfc, !PT ;  /* 0x004000000f0f6812 */ /* 0x000fc400078efcff */
[----:B------:R-:W-:Y:S01]  /*bcbd0*/  LOP3.LUT P6, RZ, R17, 0x20000, RZ, 0xc0, !PT ;  /* 0x0002000011ff7812 */ /* 0x000fe200078cc0ff */
[----:B------:R0:W-:Y:S02]  /*bcbe0*/  @P5 STG.E.U8 desc[UR52][R236.64], R0 ;  /* 0x00000000ec005986 */ /* 0x0001e4000c101134 */
[----:B0-----:R-:W-:Y:S02]  /*bcbf0*/  PRMT R0, R231, 0x7772, RZ ;  /* 0x00007772e7007816 */ /* 0x001fe400000000ff */
[----:B------:R-:W4:Y:S08]  /*bcc00*/  LDL.LU.64 R236, [R1+0x1b20] ;  /* 0x001b200001ec7983 */ /* 0x000f300000300a00 */
[----:B------:R0:W-:Y:S01]  /*bcc10*/  @P6 STG.E.U8 desc[UR52][R232.64], R0 ;  /* 0x00000000e8006986 */ /* 0x0001e2000c101134 */
[----:B------:R-:W-:-:S02]  /*bcc20*/  LOP3.LUT P6, RZ, R15, 0x400000, RZ, 0xc0, !PT ;  /* 0x004000000fff7812 */ /* 0x000fc400078cc0ff */
[----:B0-----:R-:W-:Y:S01]  /*bcc30*/  PRMT R0, R231, 0x7773, RZ ;  /* 0x00007773e7007816 */ /* 0x001fe200000000ff */
[----:B------:R-:W4:Y:S04]  /*bcc40*/  LDL.LU.64 R232, [R1+0x1b28] ;  /* 0x001b280001e87983 */ /* 0x000f280000300a00 */
[----:B------:R-:W4:Y:S06]  /*bcc50*/  LDL.LU.64 R230, [R1+0x1b30] ;  /* 0x001b300001e67983 */ /* 0x000f2c0000300a00 */
[----:B---3--:R0:W-:Y:S01]  /*bcc60*/  @P6 STG.E.U8 desc[UR52][R226.64], R0 ;  /* 0x00000000e2006986 */ /* 0x0081e2000c101134 */
[----:B------:R-:W-:-:S03]  /*bcc70*/  LOP3.LUT P6, RZ, R15, 0x200000, RZ, 0xc0, !PT ;  /* 0x002000000fff7812 */ /* 0x000fc600078cc0ff */
[----:B0-----:R-:W3:Y:S04]  /*bcc80*/  LDL.LU.64 R226, [R1+0x1b38] ;  /* 0x001b380001e27983 */ /* 0x001ee80000300a00 */
[----:B------:R-:W3:Y:S01]  /*bcc90*/  LDL.LU R235, [R1+0xc08] ;  /* 0x000c080001eb7983 */ /* 0x000ee20000300800 */
        /* <DEDUP_REMOVED lines=13> */
[----:B------:R-:W-:Y:S02]  /*bcd70*/  LOP3.LUT P0, RZ, R17, 0x4000000, RZ, 0xc0, !PT ;  /* 0x0400000011ff7812 */ /* 0x000fe4000780c0ff */
[----:B----4-:R-:W-:-:S09]  /*bcd80*/  PRMT R0, R228, 0x7770, RZ ;  /* 0x00007770e4007816 */ /* 0x010fd200000000ff */
[----:B------:R0:W-:Y:S01]  /*bcd90*/  @P6 STG.E.U8 desc[UR52][R244.64], R0 ;  /* 0x00000000f4006986 */ /* 0x0001e2000c101134 */
[----:B------:R-:W-:Y:S02]  /*bcda0*/  LOP3.LUT P6, RZ, R15, 0x10000, RZ, 0xc0, !PT ;  /* 0x000100000fff7812 */ /* 0x000fe400078cc0ff */
[----:B0-----:R-:W-:-:S11]  /*bcdb0*/  PRMT R0, R228, 0x7771, RZ ;  /* 0x00007771e4007816 */ /* 0x001fd600000000ff */
[----:B------:R0:W-:Y:S01]  /*bcdc0*/  @P6 STG.E.U8 desc[UR52][R242.64], R0 ;  /* 0x00000000f2006986 */ /* 0x0001e2000c101134 */
[----:B------:R-:W-:Y:S02]  /*bcdd0*/  LOP3.LUT P6, RZ, R15, 0x8000, RZ, 0xc0, !PT ;  /* 0x000080000fff7812 */ /* 0x000fe400078cc0ff */
[----:B------:R-:W-:Y:S02]  /*bcde0*/  LOP3.LUT P1, RZ, R17, 0x8000000, RZ, 0xc0, !PT ;  /* 0x0800000011ff7812 */ /* 0x000fe4000782c0ff */
[----:B0-----:R-:W-:-:S09]  /*bcdf0*/  PRMT R0, R228, 0x7772, RZ ;  /* 0x00007772e4007816 */ /* 0x001fd200000000ff */
        /* <DEDUP_REMOVED lines=14> */
[----:B---3--:R0:W-:Y:S02]  /*bcee0*/  @P4 STG.E.U8 desc[UR52][R226.64], R0 ;  /* 0x00000000e2004986 */ /* 0x0081e4000c101134 */
        /* <DEDUP_REMOVED lines=10> */
[----:B------:R-:W-:Y:S02]  /*bcf90*/  LOP3.LUT R15, R15, 0xffffff7f, RZ, 0xc0, !PT ;  /* 0xffffff7f0f0f7812 */ /* 0x000fe400078ec0ff */
[----:B------:R-:W-:Y:S02]  /*bcfa0*/  LOP3.LUT P2, RZ, R18, 0x1, RZ, 0xc0, !PT ;  /* 0x0000000112ff7812 */ /* 0x000fe4000784c0ff */
[----:B------:R-:W-:-:S07]  /*bcfb0*/  PRMT R0, R235, 0x7771, RZ ;  /* 0x00007771eb007816 */ /* 0x000fce00000000ff */
        /* <DEDUP_REMOVED lines=10> */
[C---:B------:R-:W-:Y:S02]  /*bd060*/  LOP3.LUT P6, RZ, R18.reuse, 0x100, RZ, 0xc0, !PT ;  /* 0x0000010012ff7812 */ /* 0x040fe400078cc0ff */
[----:B------:R-:W-:Y:S02]  /*bd070*/  LOP3.LUT R15, R15, 0xfffff7ff, RZ, 0xc0, !PT ;  /* 0xfffff7ff0f0f7812 */ /* 0x000fe400078ec0ff */
[----:B------:R-:W-:-:S09]  /*bd080*/  LOP3.LUT P3, RZ, R18, 0x2, RZ, 0xc0, !PT ;  /* 0x0000000212ff7812 */ /* 0x000fd2000786c0ff */
[----:B------:R-:W-:Y:S02]  /*bd090*/  @P6 LOP3.LUT R15, R15, 0x800, RZ, 0xfc, !PT ;  /* 0x000008000f0f6812 */ /* 0x000fe400078efcff */
[C---:B------:R-:W-:Y:S02]  /*bd0a0*/  LOP3.LUT P6, RZ, R18.reuse, 0x80, RZ, 0xc0, !PT ;  /* 0x0000008012ff7812 */ /* 0x040fe400078cc0ff */
[----:B------:R-:W-:Y:S02]  /*bd0b0*/  LOP3.LUT P4, RZ, R18, 0x4, RZ, 0xc0, !PT ;  /* 0x0000000412ff7812 */ /* 0x000fe4000788c0ff */
[----:B------:R-:W-:-:S09]  /*bd0c0*/  LOP3.LUT R15, R15, 0xffffefff, RZ, 0xc0, !PT ;  /* 0xffffefff0f0f7812 */ /* 0x000fd200078ec0ff */
[----:B------:R-:W-:Y:S02]  /*bd0d0*/  @P6 LOP3.LUT R15, R15, 0x1000, RZ, 0xfc, !PT ;  /* 0x000010000f0f6812 */ /* 0x000fe400078efcff */
[C---:B------:R-:W-:Y:S02]  /*bd0e0*/  LOP3.LUT P6, RZ, R18.reuse, 0x40, RZ, 0xc0, !PT ;  /* 0x0000004012ff7812 */ /* 0x040fe400078cc0ff */
[----:B------:R-:W-:Y:S02]  /*bd0f0*/  LOP3.LUT R15, R15, 0xffffdfff, RZ, 0xc0, !PT ;  /* 0xffffdfff0f0f7812 */ /* 0x000fe400078ec0ff */
[----:B------:R-:W-:-:S09]  /*bd100*/  LOP3.LUT P5, RZ, R18, 0x8, RZ, 0xc0, !PT ;  /* 0x0000000812ff7812 */ /* 0x000fd200078ac0ff */
        /* <DEDUP_REMOVED lines=8> */
[----:B------:R-:W2:Y:S04]  /*bd190*/  LDL.LU.64 R248, [R1+0x1b80] ;  /* 0x001b800001f87983 */ /* 0x000ea80000300a00 */
[----:B------:R-:W2:Y:S04]  /*bd1a0*/  LDL.LU.64 R246, [R1+0x1b88] ;  /* 0x001b880001f67983 */ /* 0x000ea80000300a00 */
[----:B------:R-:W2:Y:S01]  /*bd1b0*/  LDL.LU.64 R2, [R1+0x1b90] ;  /* 0x001b900001027983 */ /* 0x000ea20000300a00 */
[----:B------:R-:W-:-:S03]  /*bd1c0*/  PRMT R0, R235, 0x7772, RZ ;  /* 0x00007772eb007816 */ /* 0x000fc600000000ff */
[----:B------:R-:W2:Y:S04]  /*bd1d0*/  LDL.LU.64 R242, [R1+0x1b98] ;  /* 0x001b980001f27983 */ /* 0x000ea80000300a00 */
[----:B---3--:R0:W-:Y:S02]  /*bd1e0*/  @P3 STG.E.U8 desc[UR52][R236.64], R0 ;  /* 0x00000000ec003986 */ /* 0x0081e4000c101134 */
[----:B0-----:R-:W-:-:S05]  /*bd1f0*/  PRMT R0, R235, 0x7773, RZ ;  /* 0x00007773eb007816 */ /* 0x001fca00000000ff */
[----:B----4-:R0:W-:Y:S04]  /*bd200*/  @P4 STG.E.U8 desc[UR52][R226.64], R0 ;  /* 0x00000000e2004986 */ /* 0x0101e8000c101134 */
[----:B0-----:R-:W3:Y:S04]  /*bd210*/  LDL.LU R226, [R1+0xa2c] ;  /* 0x000a2c0001e27983 */ /* 0x001ee80000300800 */
[----:B------:R-:W4:Y:S04]  /*bd220*/  LDL.LU.64 R240, [R1+0x1ba0] ;  /* 0x001ba00001f07983 */ /* 0x000f280000300a00 */
[----:B------:R-:W4:Y:S01]  /*bd230*/  LDL.LU.64 R238, [R1+0x1ba8] ;  /* 0x001ba80001ee7983 */ /* 0x000f220000300a00 */
[----:B------:R-:W-:-:S03]  /*bd240*/  PRMT R0, R244, 0x7770, RZ ;  /* 0x00007770f4007816 */ /* 0x000fc600000000ff */
[----:B------:R-:W4:Y:S04]  /*bd250*/  LDL.LU R227, [R1+0xa10] ;  /* 0x000a100001e37983 */ /* 0x000f280000300800 */
        /* <DEDUP_REMOVED lines=9> */
[----:B------:R0:W-:Y:S04]  /*bd2f0*/  @P6 STG.E.U8 desc[UR52][R228.64], R0 ;  /* 0x00000000e4006986 */ /* 0x0001e8000c101134 */
[----:B0-----:R-:W4:Y:S01]  /*bd300*/  LDL.LU.64 R228, [R1+0x1bd0] ;  /* 0x001bd00001e47983 */ /* 0x001f220000300a00 */
[----:B------:R-:W-:-:S02]  /*bd310*/  LOP3.LUT P6, RZ, R15, 0x2000, RZ, 0xc0, !PT ;  /* 0x000020000fff7812 */ /* 0x000fc400078cc0ff */
[----:B------:R-:W-:Y:S02]  /*bd320*/  PRMT R0, R244, 0x7773, RZ ;  /* 0x00007773f4007816 */ /* 0x000fe400000000ff */
[C---:B------:R-:W-:Y:S02]  /*bd330*/  LOP3.LUT P0, RZ, R18.reuse, 0x2000, RZ, 0xc0, !PT ;  /* 0x0000200012ff7812 */ /* 0x040fe4000780c0ff */
[C---:B------:R-:W-:Y:S02]  /*bd340*/  LOP3.LUT P1, RZ, R18.reuse, 0x4000, RZ, 0xc0, !PT ;  /* 0x0000400012ff7812 */ /* 0x040fe4000782c0ff */
[C---:B------:R-:W-:Y:S02]  /*bd350*/  LOP3.LUT P2, RZ, R18.reuse, 0x8000, RZ, 0xc0, !PT ;  /* 0x0000800012ff7812 */ /* 0x040fe4000784c0ff */
[C---:B------:R-:W-:Y:S02]  /*bd360*/  LOP3.LUT P3, RZ, R18.reuse, 0x10000, RZ, 0xc0, !PT ;  /* 0x0001000012ff7812 */ /* 0x040fe4000786c0ff */
[----:B------:R-:W-:Y:S01]  /*bd370*/  LOP3.LUT P4, RZ, R18, 0x20000, RZ, 0xc0, !PT ;  /* 0x0002000012ff7812 */ /* 0x000fe2000788c0ff */
[----:B--2---:R0:W-:Y:S01]  /*bd380*/  @P6 STG.E.U8 desc[UR52][R224.64], R0 ;  /* 0x00000000e0006986 */ /* 0x0041e2000c101134 */
[----:B------:R-:W-:-:S02]  /*bd390*/  LOP3.LUT P6, RZ, R15, 0x1000, RZ, 0xc0, !PT ;  /* 0x000010000fff7812 */ /* 0x000fc400078cc0ff */
        /* <DEDUP_REMOVED lines=28> */
[----:B0-----:R-:W-:Y:S02]  /*bd560*/  PRMT R0, R227, 0x7773, RZ ;  /* 0x00007773e3007816 */ /* 0x001fe400000000ff */
[----:B------:R-:W3:Y:S04]  /*bd570*/  LDL.LU.64 R226, [R1+0x1be0] ;  /* 0x001be00001e27983 */ /* 0x000ee80000300a00 */
[----:B------:R-:W4:Y:S04]  /*bd580*/  LDL.LU.64 R236, [R1+0x1be8] ;  /* 0x001be80001ec7983 */ /* 0x000f280000300a00 */
[----:B------:R-:W4:Y:S04]  /*bd590*/  LDL.LU.64 R234, [R1+0x1bf0] ;  /* 0x001bf00001ea7983 */ /* 0x000f280000300a00 */
[----:B------:R-:W3:Y:S01]  /*bd5a0*/  LDL.LU R233, [R1+0xa00] ;  /* 0x000a000001e97983 */ /* 0x000ee20000300800 */
[----:B------:R-:W-:-:S02]  /*bd5b0*/  LOP3.LUT P5, RZ, R18, 0x40000, RZ, 0xc0, !PT ;  /* 0x0004000012ff7812 */ /* 0x000fc400078ac0ff */
[----:B------:R-:W-:-:S11]  /*bd5c0*/  LOP3.LUT P2, RZ, R18, 0x80000, RZ, 0xc0, !PT ;  /* 0x0008000012ff7812 */ /* 0x000fd6000784c0ff */
[----:B--2---:R0:W-:Y:S04]  /*bd5d0*/  @P5 STG.E.U8 desc[UR52][R224.64], R0 ;  /* 0x00000000e0005986 */ /* 0x0041e8000c101134 */
[----:B0-----:R-:W2:Y:S04]  /*bd5e0*/  LDL.LU.64 R224, [R1+0x1bf8] ;  /* 0x001bf80001e07983 */ /* 0x001ea80000300a00 */
[----:B------:R-:W2:Y:S04]  /*bd5f0*/  LDL.LU.64 R230, [R1+0x1c00] ;  /* 0x001c000001e67983 */ /* 0x000ea80000300a00 */
[----:B------:R-:W2:Y:S04]  /*bd600*/  LDL.LU.64 R228, [R1+0x1c08] ;  /* 0x001c080001e47983 */ /* 0x000ea80000300a00 */
[----:B------:R-:W2:Y:S01]  /*bd610*/  LDL.LU R242, [R1+0xa14] ;  /* 0x000a140001f27983 */ /* 0x000ea20000300800 */
[----:B------:R-:W-:-:S02]  /*bd620*/  LOP3.LUT P6, RZ, R18, 0x80000000, RZ, 0xc0, !PT ;  /* 0x8000000012ff7812 */ /* 0x000fc400078cc0ff */
[----:B------:R-:W-:Y:S02]  /*bd630*/  LOP3.LUT R16, R16, 0x7fffffff, RZ, 0xc0, !PT ;  /* 0x7fffffff10107812 */ /* 0x000fe400078ec0ff */
[----:B---3--:R-:W-:-:S05]  /*bd640*/  PRMT R0, R233, 0x7770, RZ ;  /* 0x00007770e9007816 */ /* 0x008fca00000000ff */
[----:B------:R0:W-:Y:S04]  /*bd650*/  @P2 STG.E.U8 desc[UR52][R226.64], R0 ;  /* 0x00000000e2002986 */ /* 0x0001e8000c101134 */
[----:B0-----:R-:W3:Y:S01]  /*bd660*/  LDL.LU.64 R226, [R1+0x1c10] ;  /* 0x001c100001e27983 */ /* 0x001ee20000300a00 */
[----:B------:R-:W-:Y:S02]  /*bd670*/  @P6 LOP3.LUT R16, R16, 0x80000000, RZ, 0xfc, !PT ;  /* 0x8000000010106812 */ /* 0x000fe400078efcff */
[----:B------:R-:W-:Y:S01]  /*bd680*/  LOP3.LUT P6, RZ, R18, 0x40000000, RZ, 0xc0, !PT ;  /* 0x4000000012ff7812 */ /* 0x000fe200078cc0ff */
[----:B------:R-:W3:Y:S01]  /*bd690*/  LDL.LU.64 R248, [R1+0x1c18] ;  /* 0x001c180001f87983 */ /* 0x000ee20000300a00 */
[----:B------:R-:W-:-:S03]  /*bd6a0*/  LOP3.LUT R15, R15, 0xfffffffe, RZ, 0xc0, !PT ;  /* 0xfffffffe0f0f7812 */ /* 0x000fc600078ec0ff */
[----:B------:R-:W3:Y:S04]  /*bd6b0*/  LDL.LU.64 R246, [R1+0x1c20] ;  /* 0x001c200001f67983 */ /* 0x000ee80000300a00 */
[----:B------:R-:W3:Y:S04]  /*bd6c0*/  LDL.LU R243, [R1+0xa04] ;  /* 0x000a040001f37983 */ /* 0x000ee80000300800 */
[----:B------:R-:W-:Y:S01]  /*bd6d0*/  @P6 LOP3.LUT R15, R15, 0x1, RZ, 0xfc, !PT ;  /* 0x000000010f0f6812 */ /* 0x000fe200078efcff */
[----:B------:R-:W3:Y:S01]  /*bd6e0*/  LDL.LU.64 R2, [R1+0x1c28] ;  /* 0x001c280001027983 */ /* 0x000ee20000300a00 */
[----:B------:R-:W-:-:S02]  /*bd6f0*/  LOP3.LUT P6, RZ, R18, 0x20000000, RZ, 0xc0, !PT ;  /* 0x2000000012ff7812 */ /* 0x000fc400078cc0ff */
[----:B------:R-:W-:Y:S01]  /*bd700*/  LOP3.LUT R15, R15, 0xfffffffd, RZ, 0xc0, !PT ;  /* 0xfffffffd0f0f7812 */ /* 0x000fe200078ec0ff */
[----:B------:R-:W3:Y:S01]  /*bd710*/  LDL.LU.64 R244, [R1+0x1c30] ;  /* 0x001c300001f47983 */ /* 0x000ee20000300a00 */
[C---:B------:R-:W-:Y:S02]  /*bd720*/  LOP3.LUT P3, RZ, R18.reuse, 0x100000, RZ, 0xc0, !PT ;  /* 0x0010000012ff7812 */ /* 0x040fe4000786c0ff */
[----:B------:R-:W-:Y:S01]  /*bd730*/  LOP3.LUT P4, RZ, R18, 0x200000, RZ, 0xc0, !PT ;  /* 0x0020000012ff7812 */ /* 0x000fe2000788c0ff */
[----:B------:R-:W3:Y:S06]  /*bd740*/  LDL.LU.64 R240, [R1+0x1c38] ;  /* 0x001c380001f07983 */ /* 0x000eec0000300a00 */
[----:B------:R-:W-:-:S02]  /*bd750*/  @P6 LOP3.LUT R15, R15, 0x2, RZ, 0xfc, !PT ;  /* 0x000000020f0f6812 */ /* 0x000fc400078efcff */
        /* <DEDUP_REMOVED lines=11> */
[----:B------:R-:W-:Y:S02]  /*bd810*/  PRMT R0, R233, 0x7771, RZ ;  /* 0x00007771e9007816 */ /* 0x000fe400000000ff */
[----:B------:R-:W-:-:S03]  /*bd820*/  LOP3.LUT P5, RZ, R18, 0x400000, RZ, 0xc0, !PT ;  /* 0x0040000012ff7812 */ /* 0x000fc600078ac0ff */
[----:B----4-:R0:W-:Y:S04]  /*bd830*/  @P3 STG.E.U8 desc[UR52][R236.64], R0 ;  /* 0x00000000ec003986 */ /* 0x0101e8000c101134 */
[----:B------:R-:W-:Y:S02]  /*bd840*/  @P6 LOP3.LUT R15, R15, 0x20, RZ, 0xfc, !PT ;  /* 0x000000200f0f6812 */ /* 0x000fe400078efcff */
[----:B------:R-:W-:Y:S02]  /*bd850*/  LOP3.LUT P6, RZ, R18, 0x1000000, RZ, 0xc0, !PT ;  /* 0x0100000012ff7812 */ /* 0x000fe400078cc0ff */
[----:B0-----:R-:W-:Y:S02]  /*bd860*/  PRMT R0, R233, 0x7772, RZ ;  /* 0x00007772e9007816 */ /* 0x001fe400000000ff */
[----:B------:R-:W-:-:S03]  /*bd870*/  LOP3.LUT R15, R15, 0xffffffbf, RZ, 0xc0, !PT ;  /* 0xffffffbf0f0f7812 */ /* 0x000fc600078ec0ff */
[----:B------:R0:W-:Y:S06]  /*bd880*/  @P4 STG.E.U8 desc[UR52][R234.64], R0 ;  /* 0x00000000ea004986 */ /* 0x0001ec000c101134 */
[----:B------:R-:W-:Y:S02]  /*bd890*/  @P6 LOP3.LUT R15, R15, 0x40, RZ, 0xfc, !PT ;  /* 0x000000400f0f6812 */ /* 0x000fe400078efcff */
[----:B------:R-:W-:Y:S02]  /*bd8a0*/  LOP3.LUT P6, RZ, R18, 0x800000, RZ, 0xc0, !PT ;  /* 0x0080000012ff7812 */ /* 0x000fe400078cc0ff */
[----:B0-----:R-:W-:-:S05]  /*bd8b0*/  PRMT R0, R233, 0x7773, RZ ;  /* 0x00007773e9007816 */ /* 0x001fca00000000ff */
[----:B--2---:R0:W-:Y:S04]  /*bd8c0*/  @P5 STG.E.U8 desc[UR52][R224.64], R0 ;  /* 0x00000000e0005986 */ /* 0x0041e8000c101134 */
[----:B0-----:R-:W2:Y:S01]  /*bd8d0*/  LDL.LU R225, [R1+0xa18] ;  /* 0x000a180001e17983 */ /* 0x001ea20000300800 */
        /* <DEDUP_REMOVED lines=37> */
[----:B--2---:R-:W-:-:S05]  /*bdb30*/  PRMT R0, R225, 0x7770, RZ ;  /* 0x00007770e1007816 */ /* 0x004fca00000000ff */
[----:B----4-:R0:W-:Y:S02]  /*bdb40*/  @P6 STG.E.U8 desc[UR52][R238.64], R0 ;  /* 0x00000000ee006986 */ /* 0x0101e4000c101134 */
[----:B0-----:R-:W-:-:S05]  /*bdb50*/  PRMT R0, R225, 0x7771, RZ ;  /* 0x00007771e1007816 */ /* 0x001fca00000000ff */
[----:B------:R0:W-:Y:S02]  /*bdb60*/  @P0 STG.E.U8 desc[UR52][R236.64], R0 ;  /* 0x00000000ec000986 */ /* 0x0001e4000c101134 */
        /* <DEDUP_REMOVED lines=8> */
[----:B------:R0:W-:Y:S02]  /*bdbf0*/  @P4 STG.E.U8 desc[UR52][R228.64], R0 ;  /* 0x00000000e4004986 */ /* 0x0001e4000c101134 */
[----:B0-----:R-:W-:-:S05]  /*bdc00*/  PRMT R0, R224, 0x7772, RZ ;  /* 0x00007772e0007816 */ /* 0x001fca00000000ff */
[----:B---3--:R0:W-:Y:S04]  /*bdc10*/  @P5 STG.E.U8 desc[UR52][R226.64], R0 ;  /* 0x00000000e2005986 */ /* 0x0081e8000c101134 */
[----:B0-----:R-:W2:Y:S04]  /*bdc20*/  LDL.LU.64 R226, [R1+0x1c78] ;  /* 0x001c780001e27983 */ /* 0x001ea80000300a00 */
[----:B------:R-:W3:Y:S04]  /*bdc30*/  LDL.LU.64 R236, [R1+0x1c80] ;  /* 0x001c800001ec7983 */ /* 0x000ee80000300a00 */
[----:B------:R-:W4:Y:S04]  /*bdc40*/  LDL.LU.64 R234, [R1+0x1c88] ;  /* 0x001c880001ea7983 */ /* 0x000f280000300a00 */
[----:B------:R-:W4:Y:S04]  /*bdc50*/  LDL.LU.64 R232, [R1+0x1c90] ;  /* 0x001c900001e87983 */ /* 0x000f280000300a00 */
[----:B------:R-:W3:Y:S04]  /*bdc60*/  LDL.LU R225, [R1+0xa1c] ;  /* 0x000a1c0001e17983 */ /* 0x000ee80000300800 */
[----:B------:R-:W4:Y:S04]  /*bdc70*/  LDL.LU.64 R230, [R1+0x1c98] ;  /* 0x001c980001e67983 */ /* 0x000f280000300a00 */
[----:B------:R-:W4:Y:S01]  /*bdc80*/  LDL.LU R240, [R1+0xa0c] ;  /* 0x000a0c0001f07983 */ /* 0x000f220000300800 */
[----:B------:R-:W-:-:S03]  /*bdc90*/  LOP3.LUT P2, RZ, R19, 0x40, RZ, 0xc0, !PT ;  /* 0x0000004013ff7812 */ /* 0x000fc6000784c0ff */
[----:B------:R-:W4:Y:S01]  /*bdca0*/  LDL.LU.64 R228, [R1+0x1ca0] ;  /* 0x001ca00001e47983 */ /* 0x000f220000300a00 */
[----:B------:R-:W-:Y:S02]  /*bdcb0*/  PRMT R0, R224, 0x7773, RZ ;  /* 0x00007773e0007816 */ /* 0x000fe400000000ff */
[C---:B------:R-:W-:Y:S02]  /*bdcc0*/  LOP3.LUT P3, RZ, R19.reuse, 0x80, RZ, 0xc0, !PT ;  /* 0x0000008013ff7812 */ /* 0x040fe4000786c0ff */
[C---:B------:R-:W-:Y:S02]  /*bdcd0*/  LOP3.LUT P4, RZ, R19.reuse, 0x100, RZ, 0xc0, !PT ;  /* 0x0000010013ff7812 */ /* 0x040fe4000788c0ff */
        /* <DEDUP_REMOVED lines=15> */
[----:B------:R-:W2:Y:S04]  /*bddd0*/  LDL.LU.64 R248, [R1+0x1cb0] ;  /* 0x001cb00001f87983 */ /* 0x000ea80000300a00 */
[----:B------:R-:W2:Y:S04]  /*bdde0*/  LDL.LU.64 R246, [R1+0x1cb8] ;  /* 0x001cb80001f67983 */ /* 0x000ea80000300a00 */
[----:B------:R-:W2:Y:S04]  /*bddf0*/  LDL.LU R241, [R1+0x860] ;  /* 0x0008600001f17983 */ /* 0x000ea80000300800 */
[----:B------:R-:W2:Y:S04]  /*bde00*/  LDL.LU.64 R2, [R1+0x1cc0] ;  /* 0x001cc00001027983 */ /* 0x000ea80000300a00 */
[----:B------:R-:W2:Y:S04]  /*bde10*/  LDL.LU.64 R244, [R1+0x1cc8] ;  /* 0x001cc80001f47983 */ /* 0x000ea80000300a00 */
[----:B------:R-:W2:Y:S01]  /*bde20*/  LDL.LU.64 R242, [R1+0x1cd0] ;  /* 0x001cd00001f27983 */ /* 0x000ea20000300a00 */
[----:B---3--:R-:W-:-:S03]  /*bde30*/  PRMT R0, R225, 0x7770, RZ ;  /* 0x00007770e1007816 */ /* 0x008fc600000000ff */
[----:B------:R-:W3:Y:S04]  /*bde40*/  LDL.LU R224, [R1+0x850] ;  /* 0x0008500001e07983 */ /* 0x000ee80000300800 */
[----:B------:R-:W3:Y:S04]  /*bde50*/  LDL.LU.64 R238, [R1+0x1cd8] ;  /* 0x001cd80001ee7983 */ /* 0x000ee80000300a00 */
[----:B------:R0:W-:Y:S02]  /*bde60*/  @P3 STG.E.U8 desc[UR52][R236.64], R0 ;  /* 0x00000000ec003986 */ /* 0x0001e4000c101134 */
[----:B0-----:R-:W-:-:S02]  /*bde70*/  PRMT R0, R225, 0x7771, RZ ;  /* 0x00007771e1007816 */ /* 0x001fc400000000ff */
[----:B------:R-:W3:Y:S04]  /*bde80*/  LDL.LU.64 R236, [R1+0x1ce8] ;  /* 0x001ce80001ec7983 */ /* 0x000ee80000300a00 */
[----:B----4-:R0:W-:Y:S04]  /*bde90*/  @P4 STG.E.U8 desc[UR52][R234.64], R0 ;  /* 0x00000000ea004986 */ /* 0x0101e8000c101134 */
[----:B0-----:R-:W4:Y:S01]  /*bdea0*/  LDL.LU.64 R234, [R1+0x1cf0] ;  /* 0x001cf00001ea7983 */ /* 0x001f220000300a00 */
[----:B------:R-:W-:-:S04]  /*bdeb0*/  LOP3.LUT R16, R16, 0xf7ffffff, RZ, 0xc0, !PT ;  /* 0xf7ffffff10107812 */ /* 0x000fc800078ec0ff */
        /* <DEDUP_REMOVED lines=15> */
[----:B------:R-:W4:Y:S08]  /*bdfb0*/  LDL.LU.64 R232, [R1+0x1cf8] ;  /* 0x001cf80001e87983 */ /* 0x000f300000300a00 */
        /* <DEDUP_REMOVED lines=8> */
[----:B------:R-:W4:Y:S01]  /*be040*/  LDL.LU.64 R228, [R1+0x1d08] ;  /* 0x001d080001e47983 */ /* 0x000f220000300a00 */
[----:B------:R-:W-:-:S02]  /*be050*/  LOP3.LUT P0, RZ, R19, 0x80000, RZ, 0xc0, !PT ;  /* 0x0008000013ff7812 */ /* 0x000fc4000780c0ff */
[----:B------:R-:W-:-:S07]  /*be060*/  LOP3.LUT P1, RZ, R19, 0x100000, RZ, 0xc0, !PT ;  /* 0x0010000013ff7812 */ /* 0x000fce000782c0ff */
[----:B--2---:R0:W-:Y:S01]  /*be070*/  @P6 STG.E.U8 desc[UR52][R226.64], R0 ;  /* 0x00000000e2006986 */ /* 0x0041e2000c101134 */
[----:B------:R-:W-:Y:S02]  /*be080*/  LOP3.LUT P6, RZ, R16, 0x10000000, RZ, 0xc0, !PT ;  /* 0x1000000010ff7812 */ /* 0x000fe400078cc0ff */
        /* <DEDUP_REMOVED lines=17> */
[----:B---3--:R0:W-:Y:S02]  /*be1a0*/  @P6 STG.E.U8 desc[UR52][R238.64], R0 ;  /* 0x00000000ee006986 */ /* 0x0081e4000c101134 */
[----:B0-----:R-:W-:-:S05]  /*be1b0*/  PRMT R0, R224, 0x7770, RZ ;  /* 0x00007770e0007816 */ /* 0x001fca00000000ff */
[----:B------:R0:W-:Y:S02]  /*be1c0*/  @P0 STG.E.U8 desc[UR52][R236.64], R0 ;  /* 0x00000000ec000986 */ /* 0x0001e4000c101134 */
[----:B0-----:R-:W-:-:S05]  /*be1d0*/  PRMT R0, R224, 0x7771, RZ ;  /* 0x00007771e0007816 */ /* 0x001fca00000000ff */
[----:B----4-:R0:W-:Y:S04]  /*be1e0*/  @P1 STG.E.U8 desc[UR52][R234.64], R0 ;  /* 0x00000000ea001986 */ /* 0x0101e8000c101134 */
[----:B0-----:R-:W3:Y:S01]  /*be1f0*/  LDL.LU.64 R234, [R1+0x1d18] ;  /* 0x001d180001ea7983 */ /* 0x001ee20000300a00 */
        /* <DEDUP_REMOVED lines=17> */
[----:B--2---:R0:W-:Y:S04]  /*be310*/  @P5 STG.E.U8 desc[UR52][R226.64], R0 ;  /* 0x00000000e2005986 */ /* 0x0041e8000c101134 */
[----:B0-----:R-:W2:Y:S01]  /*be320*/  LDL.LU.64 R226, [R1+0x1d40] ;  /* 0x001d400001e27983 */ /* 0x001ea20000300a00 */
[----:B------:R-:W-:-:S05]  /*be330*/  PRMT R0, R225, 0x7772, RZ ;  /* 0x00007772e1007816 */ /* 0x000fca00000000ff */
[----:B---3--:R0:W-:Y:S04]  /*be340*/  @P2 STG.E.U8 desc[UR52][R234.64], R0 ;  /* 0x00000000ea002986 */ /* 0x0081e8000c101134 */
[----:B0-----:R-:W3:Y:S01]  /*be350*/  LDL.LU R234, [R1+0x868] ;  /* 0x0008680001ea7983 */ /* 0x001ee20000300800 */
[----:B------:R-:W-:-:S03]  /*be360*/  PRMT R0, R225, 0x7773, RZ ;  /* 0x00007773e1007816 */ /* 0x000fc600000000ff */
[----:B------:R-:W3:Y:S01]  /*be370*/  LDL.LU.64 R224, [R1+0x1d48] ;  /* 0x001d480001e07983 */ /* 0x000ee20000300a00 */
[----:B------:R-:W-:Y:S02]  /*be380*/  LOP3.LUT P6, RZ, R20, 0x20, RZ, 0xc0, !PT ;  /* 0x0000002014ff7812 */ /* 0x000fe400078cc0ff */
[----:B------:R-:W-:Y:S01]  /*be390*/  LOP3.LUT R16, R16, 0xffff7fff, RZ, 0xc0, !PT ;  /* 0xffff7fff10107812 */ /* 0x000fe200078ec0ff */
[----:B------:R-:W3:Y:S01]  /*be3a0*/  LDL.LU.64 R248, [R1+0x1d50] ;  /* 0x001d500001f87983 */ /* 0x000ee20000300a00 */
[----:B------:R-:W-:-:S03]  /*be3b0*/  LOP3.LUT P3, RZ, R19, 0x4000000, RZ, 0xc0, !PT ;  /* 0x0400000013ff7812 */ /* 0x000fc6000786c0ff */
[----:B------:R-:W3:Y:S01]  /*be3c0*/  LDL.LU.64 R246, [R1+0x1d58] ;  /* 0x001d580001f67983 */ /* 0x000ee20000300a00 */
[----:B------:R-:W-:-:S03]  /*be3d0*/  LOP3.LUT P4, RZ, R19, 0x8000000, RZ, 0xc0, !PT ;  /* 0x0800000013ff7812 */ /* 0x000fc6000788c0ff */
[----:B------:R-:W3:Y:S02]  /*be3e0*/  LDL.LU.64 R2, [R1+0x1d60] ;  /* 0x001d600001027983 */ /* 0x000ee40000300a00 */
        /* <DEDUP_REMOVED lines=42> */
[----:B--2---:R0:W-:Y:S01]  /*be690*/  @P6 STG.E.U8 desc[UR52][R226.64], R0 ;  /* 0x00000000e2006986 */ /* 0x0041e2000c101134 */
[----:B------:R-:W-:-:S03]  /*be6a0*/  LOP3.LUT P6, RZ, R16, 0x200000, RZ, 0xc0, !PT ;  /* 0x0020000010ff7812 */ /* 0x000fc600078cc0ff */
[----:B0-----:R-:W2:Y:S04]  /*be6b0*/  LDL.LU.64 R226, [R1+0x1da0] ;  /* 0x001da00001e27983 */ /* 0x001ea80000300a00 */
[----:B------:R-:W2:Y:S01]  /*be6c0*/  LDL.LU R235, [R1+0x85c] ;  /* 0x00085c0001eb7983 */ /* 0x000ea20000300800 */
[----:B---3--:R-:W-:-:S05]  /*be6d0*/  PRMT R0, R234, 0x7770, RZ ;  /* 0x00007770ea007816 */ /* 0x008fca00000000ff */
[----:B------:R0:W-:Y:S04]  /*be6e0*/  @P6 STG.E.U8 desc[UR52][R224.64], R0 ;  /* 0x00000000e0006986 */ /* 0x0001e8000c101134 */
        /* <DEDUP_REMOVED lines=34> */
[----:B--2---:R0:W-:Y:S02]  /*be910*/  @P4 STG.E.U8 desc[UR52][R226.64], R0 ;  /* 0x00000000e2004986 */ /* 0x0041e4000c101134 */
[----:B0-----:R-:W-:-:S05]  /*be920*/  PRMT R0, R235, 0x7770, RZ ;  /* 0x00007770eb007816 */ /* 0x001fca00000000ff */
[----:B---3--:R0:W-:Y:S04]  /*be930*/  @P5 STG.E.U8 desc[UR52][R224.64], R0 ;  /* 0x00000000e0005986 */ /* 0x0081e8000c101134 */
        /* <DEDUP_REMOVED lines=25> */
[C---:B------:R-:W-:Y:S02]  /*bead0*/  LOP3.LUT P6, RZ, R20.reuse, 0x80000, RZ, 0xc0, !PT ;  /* 0x0008000014ff7812 */ /* 0x040fe400078cc0ff */
[----:B------:R-:W-:Y:S02]  /*beae0*/  LOP3.LUT P4, RZ, R20, 0x4000, RZ, 0xc0, !PT ;  /* 0x0000400014ff7812 */ /* 0x000fe4000788c0ff */
[----:B------:R-:W-:-:S09]  /*beaf0*/  LOP3.LUT R16, R16, 0xffffefff, RZ, 0xc0, !PT ;  /* 0xffffefff10107812 */ /* 0x000fd200078ec0ff */
        /* <DEDUP_REMOVED lines=31> */
[----:B------:R-:W-:Y:S02]  /*becf0*/  LOP3.LUT P6, RZ, R16, 0x4000, RZ, 0xc0, !PT ;  /* 0x0000400010ff7812 */ /* 0x000fe400078cc0ff */
        /* <DEDUP_REMOVED lines=244> */
[----:B------:R-:W-:Y:S01]  /*bfc40*/  LOP3.LUT P3, RZ, R22, 0x4, RZ, 0xc0, !PT ;  /* 0x0000000416ff7812 */ /* 0x000fe2000786c0ff */
        /* <DEDUP_REMOVED lines=22> */
[C---:B------:R-:W-:Y:S02]  /*bfdb0*/  LOP3.LUT P6, RZ, R22.reuse, 0x20000, RZ, 0xc0, !PT ;  /* 0x0002000016ff7812 */ /* 0x040fe400078cc0ff */
        /* <DEDUP_REMOVED lines=282> */
[----:B------:R-:W-:Y:S02]  /*c0f60*/  LOP3.LUT P1, RZ, R23, 0x2000000, RZ, 0xc0, !PT ;  /* 0x0200000017ff7812 */ /* 0x000fe4000782c0ff */
[----:B----4-:R-:W-:-:S07]  /*c0f70*/  PRMT R0, R227, 0x7770, RZ ;  /* 0x00007770e3007816 */ /* 0x010fce00000000ff */
        /* <DEDUP_REMOVED lines=27> */
[----:B------:R-:W-:Y:S02]  /*c1130*/  LOP3.LUT P3, RZ, R23, 0x80000000, RZ, 0xc0, !PT ;  /* 0x8000000017ff7812 */ /* 0x000fe4000786c0ff */
        /* <DEDUP_REMOVED lines=59> */
[----:B------:R-:W-:Y:S02]  /*c14f0*/  LOP3.LUT P6, RZ, R18, 0x10000000, RZ, 0xc0, !PT ;  /* 0x1000000012ff7812 */ /* 0x000fe400078cc0ff */
        /* <DEDUP_REMOVED lines=589> */
[----:B------:R-:W-:Y:S02]  /*c39d0*/  LOP3.LUT P3, RZ, R219, 0x20000, RZ, 0xc0, !PT ;  /* 0x00020000dbff7812 */ /* 0x000fe4000786c0ff */
        /* <DEDUP_REMOVED lines=110> */
[C---:B------:R-:W-:Y:S01]  /*c40c0*/  LOP3.LUT P5, RZ, R220.reuse, 0x40, RZ, 0xc0, !PT ;  /* 0x00000040dcff7812 */ /* 0x040fe200078ac0ff */
        /* <DEDUP_REMOVED lines=74> */
[----:B------:R-:W-:-:S02]  /*c4570*/  PRMT R0, R231, 0x7773, RZ ;  /* 0x00007773e7007816 */ /* 0x000fc400000000ff */
[----:B------:R-:W-:Y:S01]  /*c4580*/  LOP3.LUT P2, RZ, R220, 0x400000, RZ, 0xc0, !PT ;  /* 0x00400000dcff7812 */ /* 0x000fe2000784c0ff */
[----:B------:R-:W2:Y:S01]  /*c4590*/  LDL.LU.64 R230, [R1+0x2738] ;  /* 0x0027380001e67983 */ /* 0x000ea20000300a00 */
        /* <DEDUP_REMOVED lines=15> */
[----:B------:R-:W3:Y:S01]  /*c4690*/  LDL.LU.64 R18, [R1+0x2748] ;  /* 0x0027480001127983 */ /* 0x000ee20000300a00 */
[----:B------:R-:W-:-:S03]  /*c46a0*/  LOP3.LUT R20, R20, 0xf7ffffff, RZ, 0xc0, !PT ;  /* 0xf7ffffff14147812 */ /* 0x000fc600078ec0ff */
[----:B------:R-:W3:Y:S01]  /*c46b0*/  LDL.LU.64 R16, [R1+0x2750] ;  /* 0x0027500001107983 */ /* 0x000ee20000300a00 */
[----:B------:R-:W-:Y:S02]  /*c46c0*/  @P6 LOP3.LUT R20, R20, 0x8000000, RZ, 0xfc, !PT ;  /* 0x0800000014146812 */ /* 0x000fe400078efcff */
[----:B------:R-:W-:Y:S01]  /*c46d0*/  LOP3.LUT P6, RZ, R220, 0x20000000, RZ, 0xc0, !PT ;  /* 0x20000000dcff7812 */ /* 0x000fe200078cc0ff */
[----:B------:R-:W3:Y:S01]  /*c46e0*/  LDL.LU R245, [R1+0x28] ;  /* 0x0000280001f57983 */ /* 0x000ee20000300800 */
[----:B------:R-:W-:-:S03]  /*c46f0*/  LOP3.LUT R20, R20, 0xefffffff, RZ, 0xc0, !PT ;  /* 0xefffffff14147812 */ /* 0x000fc600078ec0ff */
[----:B------:R-:W3:Y:S04]  /*c4700*/  LDL.LU.64 R248, [R1+0x2758] ;  /* 0x0027580001f87983 */ /* 0x000ee80000300a00 */
[----:B------:R-:W3:Y:S04]  /*c4710*/  LDL.LU.64 R246, [R1+0x2760] ;  /* 0x0027600001f67983 */ /* 0x000ee80000300a00 */
[----:B------:R-:W-:Y:S01]  /*c4720*/  @P6 LOP3.LUT R20, R20, 0x10000000, RZ, 0xfc, !PT ;  /* 0x1000000014146812 */ /* 0x000fe200078efcff */
[----:B------:R-:W3:Y:S01]  /*c4730*/  LDL.LU.64 R2, [R1+0x2768] ;  /* 0x0027680001027983 */ /* 0x000ee20000300a00 */
[----:B------:R-:W-:-:S02]  /*c4740*/  LOP3.LUT P6, RZ, R220, 0x10000000, RZ, 0xc0, !PT ;  /* 0x10000000dcff7812 */ /* 0x000fc400078cc0ff */
[----:B------:R-:W-:Y:S01]  /*c4750*/  LOP3.LUT R20, R20, 0xdfffffff, RZ, 0xc0, !PT ;  /* 0xdfffffff14147812 */ /* 0x000fe200078ec0ff */
[----:B------:R-:W3:Y:S01]  /*c4760*/  LDL.LU R232, [R1+0x18] ;  /* 0x0000180001e87983 */ /* 0x000ee20000300800 */
[C---:B------:R-:W-:Y:S02]  /*c4770*/  LOP3.LUT P3, RZ, R220.reuse, 0x800000, RZ, 0xc0, !PT ;  /* 0x00800000dcff7812 */ /* 0x040fe4000786c0ff */
[----:B------:R-:W-:Y:S01]  /*c4780*/  LOP3.LUT P4, RZ, R220, 0x1000000, RZ, 0xc0, !PT ;  /* 0x01000000dcff7812 */ /* 0x000fe2000788c0ff */
[----:B------:R-:W3:Y:S01]  /*c4790*/  LDL.LU.64 R242, [R1+0x2770] ;  /* 0x0027700001f27983 */ /* 0x000ee20000300a00 */
[----:B----4-:R-:W-:-:S05]  /*c47a0*/  PRMT R0, R233, 0x7770, RZ ;  /* 0x00007770e9007816 */ /* 0x010fca00000000ff */
[----:B------:R-:W-:Y:S02]  /*c47b0*/  @P6 LOP3.LUT R20, R20, 0x20000000, RZ, 0xfc, !PT ;  /* 0x2000000014146812 */ /* 0x000fe400078efcff */
[C---:B------:R-:W-:Y:S02]  /*c47c0*/  LOP3.LUT P6, RZ, R220.reuse, 0x8000000, RZ, 0xc0, !PT ;  /* 0x08000000dcff7812 */ /* 0x040fe400078cc0ff */
[----:B------:R-:W-:Y:S01]  /*c47d0*/  LOP3.LUT P5, RZ, R220, 0x2000000, RZ, 0xc0, !PT ;  /* 0x02000000dcff7812 */ /* 0x000fe200078ac0ff */
[----:B------:R0:W-:Y:S01]  /*c47e0*/  @P3 STG.E.U8 desc[UR52][R240.64], R0 ;  /* 0x00000000f0003986 */ /* 0x0001e2000c101134 */
[----:B------:R-:W-:Y:S02]  /*c47f0*/  LOP3.LUT R20, R20, 0xbfffffff, RZ, 0xc0, !PT ;  /* 0xbfffffff14147812 */ /* 0x000fe400078ec0ff */
[----:B0-----:R-:W-:Y:S01]  /*c4800*/  PRMT R0, R233, 0x7771, RZ ;  /* 0x00007771e9007816 */ /* 0x001fe200000000ff */
[----:B------:R-:W4:Y:S06]  /*c4810*/  LDL.LU.64 R240, [R1+0x2778] ;  /* 0x0027780001f07983 */ /* 0x000f2c0000300a00 */
[----:B------:R-:W-:-:S02]  /*c4820*/  @P6 LOP3.LUT R20, R20, 0x40000000, RZ, 0xfc, !PT ;  /* 0x4000000014146812 */ /* 0x000fc400078efcff */
[----:B------:R-:W-:Y:S01]  /*c4830*/  LOP3.LUT P6, RZ, R220, 0x4000000, RZ, 0xc0, !PT ;  /* 0x04000000dcff7812 */ /* 0x000fe200078cc0ff */
[----:B--2---:R0:W-:Y:S02]  /*c4840*/  @P4 STG.E.U8 desc[UR52][R238.64], R0 ;  /* 0x00000000ee004986 */ /* 0x0041e4000c101134 */
[C---:B0-----:R-:W-:Y:S02]  /*c4850*/  PRMT R0, R233.reuse, 0x7772, RZ ;  /* 0x00007772e9007816 */ /* 0x041fe400000000ff */
[----:B------:R-:W2:Y:S04]  /*c4860*/  LDL.LU.64 R238, [R1+0x2780] ;  /* 0x0027800001ee7983 */ /* 0x000ea80000300a00 */
[----:B------:R0:W-:Y:S02]  /*c4870*/  @P5 STG.E.U8 desc[UR52][R236.64], R0 ;  /* 0x00000000ec005986 */ /* 0x0001e4000c101134 */
[----:B0-----:R-:W-:-:S02]  /*c4880*/  PRMT R0, R233, 0x7773, RZ ;  /* 0x00007773e9007816 */ /* 0x001fc400000000ff */
[----:B------:R-:W2:Y:S04]  /*c4890*/  LDL.LU.64 R236, [R1+0x2788] ;  /* 0x0027880001ec7983 */ /* 0x000ea80000300a00 */
[----:B------:R0:W-:Y:S01]  /*c48a0*/  @P6 STG.E.U8 desc[UR52][R234.64], R0 ;  /* 0x00000000ea006986 */ /* 0x0001e2000c101134 */
[----:B------:R-:W-:-:S03]  /*c48b0*/  LOP3.LUT P6, RZ, R20, 0x40000000, RZ, 0xc0, !PT ;  /* 0x4000000014ff7812 */ /* 0x000fc600078cc0ff */
[----:B------:R-:W2:Y:S01]  /*c48c0*/  LDL.LU R233, [R1+0x2c] ;  /* 0x00002c0001e97983 */ /* 0x000ea20000300800 */
[----:B0-----:R-:W-:-:S03]  /*c48d0*/  PRMT R0, R244, 0x7770, RZ ;  /* 0x00007770f4007816 */ /* 0x001fc600000000ff */
[----:B------:R-:W2:Y:S06]  /*c48e0*/  LDL.LU.64 R234, [R1+0x2790] ;  /* 0x0027900001ea7983 */ /* 0x000eac0000300a00 */
[----:B------:R0:W-:Y:S01]  /*c48f0*/  @P6 STG.E.U8 desc[UR52][R230.64], R0 ;  /* 0x00000000e6006986 */ /* 0x0001e2000c101134 */
[----:B------:R-:W-:-:S03]  /*c4900*/  LOP3.LUT P6, RZ, R20, 0x20000000, RZ, 0xc0, !PT ;  /* 0x2000000014ff7812 */ /* 0x000fc600078cc0ff */
[----:B0-----:R-:W2:Y:S01]  /*c4910*/  LDL.LU.64 R230, [R1+0x2798] ;  /* 0x0027980001e67983 */ /* 0x001ea20000300a00 */
[----:B------:R-:W-:-:S09]  /*c4920*/  PRMT R0, R244, 0x7771, RZ ;  /* 0x00007771f4007816 */ /* 0x000fd200000000ff */
        /* <DEDUP_REMOVED lines=20> */
[----:B0-----:R-:W-:-:S07]  /*c4a70*/  PRMT R0, R245, 0x7773, RZ ;  /* 0x00007773f5007816 */ /* 0x001fce00000000ff */
[----:B------:R0:W-:Y:S01]  /*c4a80*/  @P6 STG.E.U8 desc[UR52][R242.64], R0 ;  /* 0x00000000f2006986 */ /* 0x0001e2000c101134 */
[----:B------:R-:W-:Y:S02]  /*c4a90*/  LOP3.LUT P2, RZ, R221, 0x20, RZ, 0xc0, !PT ;  /* 0x00000020ddff7812 */ /* 0x000fe4000784c0ff */
[----:B0-----:R-:W-:-:S05]  /*c4aa0*/  PRMT R0, R232, 0x7770, RZ ;  /* 0x00007770e8007816 */ /* 0x001fca00000000ff */
[----:B----4-:R0:W-:Y:S01]  /*c4ab0*/  @P0 STG.E.U8 desc[UR52][R240.64], R0 ;  /* 0x00000000f0000986 */ /* 0x0101e2000c101134 */
[----:B------:R-:W-:Y:S02]  /*c4ac0*/  LOP3.LUT P3, RZ, R221, 0x40, RZ, 0xc0, !PT ;  /* 0x00000040ddff7812 */ /* 0x000fe4000786c0ff */
[----:B0-----:R-:W-:-:S05]  /*c4ad0*/  PRMT R0, R232, 0x7771, RZ ;  /* 0x00007771e8007816 */ /* 0x001fca00000000ff */
[----:B--2---:R0:W-:Y:S01]  /*c4ae0*/  @P1 STG.E.U8 desc[UR52][R238.64], R0 ;  /* 0x00000000ee001986 */ /* 0x0041e2000c101134 */
        /* <DEDUP_REMOVED lines=14> */
[----:B------:R-:W4:Y:S04]  /*c4bd0*/  LDL.LU.64 R236, [R1+0x27c8] ;  /* 0x0027c80001ec7983 */ /* 0x000f280000300a00 */
[----:B------:R-:W4:Y:S01]  /*c4be0*/  LDL.LU R235, [R1+0x1c] ;  /* 0x00001c0001eb7983 */ /* 0x000f220000300800 */
[----:B------:R-:W-:-:S03]  /*c4bf0*/  LOP3.LUT P2, RZ, R221, 0x200, RZ, 0xc0, !PT ;  /* 0x00000200ddff7812 */ /* 0x000fc6000784c0ff */
[----:B------:R-:W4:Y:S01]  /*c4c00*/  LDL.LU.64 R230, [R1+0x27d0] ;  /* 0x0027d00001e67983 */ /* 0x000f220000300a00 */
[----:B------:R-:W-:-:S03]  /*c4c10*/  PRMT R0, R233, 0x7772, RZ ;  /* 0x00007772e9007816 */ /* 0x000fc600000000ff */
[----:B------:R-:W4:Y:S01]  /*c4c20*/  LDL.LU R232, [R1] ;  /* 0x0000000001e87983 */ /* 0x000f220000300800 */
        /* <DEDUP_REMOVED lines=15> */
[----:B------:R-:W2:Y:S01]  /*c4d20*/  LDL.LU.64 R16, [R1+0x27e0] ;  /* 0x0027e00001107983 */ /* 0x000ea20000300a00 */
[----:B------:R-:W-:-:S03]  /*c4d30*/  LOP3.LUT R20, R20, 0xfff7ffff, RZ, 0xc0, !PT ;  /* 0xfff7ffff14147812 */ /* 0x000fc600078ec0ff */
[----:B------:R-:W2:Y:S01]  /*c4d40*/  LDL.LU.64 R248, [R1+0x27e8] ;  /* 0x0027e80001f87983 */ /* 0x000ea20000300a00 */
[----:B------:R-:W-:Y:S02]  /*c4d50*/  @P6 LOP3.LUT R20, R20, 0x80000, RZ, 0xfc, !PT ;  /* 0x0008000014146812 */ /* 0x000fe400078efcff */
        /* <DEDUP_REMOVED lines=12> */
[C---:B------:R-:W-:Y:S01]  /*c4e20*/  LOP3.LUT P6, RZ, R221.reuse, 0x4000, RZ, 0xc0, !PT ;  /* 0x00004000ddff7812 */ /* 0x040fe200078cc0ff */
[----:B---3--:R4:W-:Y:S01]  /*c4e30*/  @P3 STG.E.U8 desc[UR52][R242.64], R0 ;  /* 0x00000000f2003986 */ /* 0x0089e2000c101134 */
[----:B------:R-:W-:Y:S02]  /*c4e40*/  LOP3.LUT P5, RZ, R221, 0x1000, RZ, 0xc0, !PT ;  /* 0x00001000ddff7812 */ /* 0x000fe400078ac0ff */
[----:B------:R-:W-:Y:S02]  /*c4e50*/  LOP3.LUT R20, R20, 0xffbfffff, RZ, 0xc0, !PT ;  /* 0xffbfffff14147812 */ /* 0x000fe400078ec0ff */
[----:B----4-:R-:W-:Y:S01]  /*c4e60*/  PRMT R0, R235, 0x7770, RZ ;  /* 0x00007770eb007816 */ /* 0x010fe200000000ff */
[----:B------:R-:W3:Y:S06]  /*c4e70*/  LDL.LU.64 R242, [R1+0x2808] ;  /* 0x0028080001f27983 */ /* 0x000eec0000300a00 */
[----:B------:R-:W-:-:S02]  /*c4e80*/  @P6 LOP3.LUT R20, R20, 0x400000, RZ, 0xfc, !PT ;  /* 0x0040000014146812 */ /* 0x000fc400078efcff */
[----:B------:R-:W-:Y:S01]  /*c4e90*/  LOP3.LUT P6, RZ, R221, 0x2000, RZ, 0xc0, !PT ;  /* 0x00002000ddff7812 */ /* 0x000fe200078cc0ff */
[----:B------:R0:W-:Y:S04]  /*c4ea0*/  @P4 STG.E.U8 desc[UR52][R240.64], R0 ;  /* 0x00000000f0004986 */ /* 0x0001e8000c101134 */
[----:B------:R-:W4:Y:S01]  /*c4eb0*/  LDL.LU R233, [R1+0x4] ;  /* 0x0000040001e97983 */ /* 0x000f220000300800 */
[----:B0-----:R-:W-:-:S03]  /*c4ec0*/  PRMT R0, R235, 0x7771, RZ ;  /* 0x00007771eb007816 */ /* 0x001fc600000000ff */
[----:B------:R-:W4:Y:S04]  /*c4ed0*/  LDL.LU.64 R240, [R1+0x2810] ;  /* 0x0028100001f07983 */ /* 0x000f280000300a00 */
[----:B------:R0:W-:Y:S02]  /*c4ee0*/  @P5 STG.E.U8 desc[UR52][R238.64], R0 ;  /* 0x00000000ee005986 */ /* 0x0001e4000c101134 */
[----:B0-----:R-:W-:Y:S02]  /*c4ef0*/  PRMT R0, R235, 0x7772, RZ ;  /* 0x00007772eb007816 */ /* 0x001fe400000000ff */
[----:B------:R-:W4:Y:S04]  /*c4f00*/  LDL.LU.64 R238, [R1+0x2818] ;  /* 0x0028180001ee7983 */ /* 0x000f280000300a00 */
[----:B------:R0:W-:Y:S01]  /*c4f10*/  @P6 STG.E.U8 desc[UR52][R236.64], R0 ;  /* 0x00000000ec006986 */ /* 0x0001e2000c101134 */
[----:B------:R-:W-:-:S02]  /*c4f20*/  LOP3.LUT P6, RZ, R20, 0x400000, RZ, 0xc0, !PT ;  /* 0x0040000014ff7812 */ /* 0x000fc400078cc0ff */
[----:B0-----:R-:W-:Y:S01]  /*c4f30*/  PRMT R0, R235, 0x7773, RZ ;  /* 0x00007773eb007816 */ /* 0x001fe200000000ff */
[----:B------:R-:W4:Y:S10]  /*c4f40*/  LDL.LU.64 R236, [R1+0x2820] ;  /* 0x0028200001ec7983 */ /* 0x000f340000300a00 */
[----:B------:R0:W-:Y:S01]  /*c4f50*/  @P6 STG.E.U8 desc[UR52][R230.64], R0 ;  /* 0x00000000e6006986 */ /* 0x0001e2000c101134 */
[----:B------:R-:W-:-:S03]  /*c4f60*/  LOP3.LUT P6, RZ, R20, 0x200000, RZ, 0xc0, !PT ;  /* 0x0020000014ff7812 */ /* 0x000fc600078cc0ff */
[----:B------:R-:W4:Y:S04]  /*c4f70*/  LDL.LU.64 R234, [R1+0x2828] ;  /* 0x0028280001ea7983 */ /* 0x000f280000300a00 */
[----:B0-----:R-:W4:Y:S01]  /*c4f80*/  LDL.LU.64 R230, [R1+0x2830] ;  /* 0x0028300001e67983 */ /* 0x001f220000300a00 */
[----:B------:R-:W-:-:S05]  /*c4f90*/  PRMT R0, R232, 0x7770, RZ ;  /* 0x00007770e8007816 */ /* 0x000fca00000000ff */
        /* <DEDUP_REMOVED lines=21> */
[----:B---3--:R0:W-:Y:S01]  /*c50f0*/  @P6 STG.E.U8 desc[UR52][R242.64], R0 ;  /* 0x00000000f2006986 */ /* 0x0081e2000c101134 */
[----:B------:R-:W-:Y:S02]  /*c5100*/  LOP3.LUT P2, RZ, R221, 0x1000000, RZ, 0xc0, !PT ;  /* 0x01000000ddff7812 */ /* 0x000fe4000784c0ff */
[----:B0-----:R-:W-:-:S05]  /*c5110*/  PRMT R0, R4, 0x7773, RZ ;  /* 0x0000777304007816 */ /* 0x001fca00000000ff */
[----:B----4-:R0:W-:Y:S01]  /*c5120*/  @P0 STG.E.U8 desc[UR52][R240.64], R0 ;  /* 0x00000000f0000986 */ /* 0x0101e2000c101134 */
        /* <DEDUP_REMOVED lines=42> */
[C---:B------:R-:W-:Y:S02]  /*c53d0*/  LOP3.LUT P3, RZ, R221.reuse, 0x20000000, RZ, 0xc0, !PT ;  /* 0x20000000ddff7812 */ /* 0x040fe4000786c0ff */
[----:B------:R-:W-:-:S07]  /*c53e0*/  LOP3.LUT P4, RZ, R221, 0x40000000, RZ, 0xc0, !PT ;  /* 0x40000000ddff7812 */ /* 0x000fce000788c0ff */
[----:B------:R-:W-:Y:S02]  /*c53f0*/  @P6 LOP3.LUT R20, R20, 0x2000, RZ, 0xfc, !PT ;  /* 0x0000200014146812 */ /* 0x000fe400078efcff */
[----:B------:R-:W-:Y:S02]  /*c5400*/  LOP3.LUT P6, RZ, R223, 0x2, RZ, 0xc0, !PT ;  /* 0x00000002dfff7812 */ /* 0x000fe400078cc0ff */
[----:B------:R-:W-:Y:S02]  /*c5410*/  LOP3.LUT P5, RZ, R221, 0x80000000, RZ, 0xc0, !PT ;  /* 0x80000000ddff7812 */ /* 0x000fe400078ac0ff */
[----:B------:R-:W-:-:S09]  /*c5420*/  LOP3.LUT R20, R20, 0xffffbfff, RZ, 0xc0, !PT ;  /* 0xffffbfff14147812 */ /* 0x000fd200078ec0ff */
[----:B------:R-:W-:Y:S02]  /*c5430*/  @P6 LOP3.LUT R20, R20, 0x4000, RZ, 0xfc, !PT ;  /* 0x0000400014146812 */ /* 0x000fe400078efcff */
[----:B------:R-:W-:Y:S01]  /*c5440*/  LOP3.LUT P6, RZ, R223, 0x1, RZ, 0xc0, !PT ;  /* 0x00000001dfff7812 */ /* 0x000fe200078cc0ff */
[----:B--2---:R0:W-:Y:S04]  /*c5450*/  @P2 STG.E.U8 desc[UR52][R228.64], R0 ;  /* 0x00000000e4002986 */ /* 0x0041e8000c101134 */
[----:B0-----:R-:W2:Y:S04]  /*c5460*/  LDL.LU.64 R228, [R1+0x2870] ;  /* 0x0028700001e47983 */ /* 0x001ea80000300a00 */
[----:B------:R-:W2:Y:S04]  /*c5470*/  LDL.LU.64 R16, [R1+0x2878] ;  /* 0x0028780001107983 */ /* 0x000ea80000300a00 */
[----:B------:R-:W2:Y:S04]  /*c5480*/  LDL.LU.64 R248, [R1+0x2880] ;  /* 0x0028800001f87983 */ /* 0x000ea80000300a00 */
[----:B------:R-:W2:Y:S04]  /*c5490*/  LDL.LU.64 R246, [R1+0x2888] ;  /* 0x0028880001f67983 */ /* 0x000ea80000300a00 */
[----:B------:R-:W2:Y:S04]  /*c54a0*/  LDL.LU.64 R2, [R1+0x2890] ;  /* 0x0028900001027983 */ /* 0x000ea80000300a00 */
[----:B------:R-:W2:Y:S04]  /*c54b0*/  LDL.LU R239, [R1+0xc] ;  /* 0x00000c0001ef7983 */ /* 0x000ea80000300800 */
[----:B------:R-:W2:Y:S01]  /*c54c0*/  LDL.LU.64 R244, [R1+0x2898] ;  /* 0x0028980001f47983 */ /* 0x000ea20000300a00 */
[----:B------:R-:W-:-:S03]  /*c54d0*/  PRMT R0, R5, 0x7772, RZ ;  /* 0x0000777205007816 */ /* 0x000fc600000000ff */
[----:B------:R-:W2:Y:S04]  /*c54e0*/  LDL.LU.64 R242, [R1+0x28a0] ;  /* 0x0028a00001f27983 */ /* 0x000ea80000300a00 */
[----:B---3--:R0:W-:Y:S02]  /*c54f0*/  @P3 STG.E.U8 desc[UR52][R240.64], R0 ;  /* 0x00000000f0003986 */ /* 0x0081e4000c101134 */
[----:B0-----:R-:W-:Y:S02]  /*c5500*/  PRMT R0, R5, 0x7773, RZ ;  /* 0x0000777305007816 */ /* 0x001fe400000000ff */
[----:B------:R-:W3:Y:S04]  /*c5510*/  LDL.LU.64 R240, [R1+0x28a8] ;  /* 0x0028a80001f07983 */ /* 0x000ee80000300a00 */
[----:B----4-:R0:W-:Y:S02]  /*c5520*/  @P4 STG.E.U8 desc[UR52][R236.64], R0 ;  /* 0x00000000ec004986 */ /* 0x0101e4000c101134 */
[----:B0-----:R-:W-:-:S02]  /*c5530*/  PRMT R0, R238, 0x7770, RZ ;  /* 0x00007770ee007816 */ /* 0x001fc400000000ff */
        /* <DEDUP_REMOVED lines=36> */
[----:B------:R0:W-:Y:S02]  /*c5780*/  @P6 STG.E.U8 desc[UR52][R242.64], R0 ;  /* 0x00000000f2006986 */ /* 0x0001e4000c101134 */
[----:B0-----:R-:W-:-:S05]  /*c5790*/  PRMT R0, R239, 0x7772, RZ ;  /* 0x00007772ef007816 */ /* 0x001fca00000000ff */
[----:B---3--:R0:W-:Y:S02]  /*c57a0*/  @P0 STG.E.U8 desc[UR52][R240.64], R0 ;  /* 0x00000000f0000986 */ /* 0x0081e4000c101134 */
[----:B0-----:R-:W-:-:S05]  /*c57b0*/  PRMT R0, R239, 0x7773, RZ ;  /* 0x00007773ef007816 */ /* 0x001fca00000000ff */
[----:B----4-:R0:W-:Y:S02]  /*c57c0*/  @P1 STG.E.U8 desc[UR52][R236.64], R0 ;  /* 0x00000000ec001986 */ /* 0x0101e4000c101134 */
[----:B0-----:R-:W-:-:S05]  /*c57d0*/  PRMT R0, R7, 0x7770, RZ ;  /* 0x0000777007007816 */ /* 0x001fca00000000ff */
[----:B------:R0:W-:Y:S02]  /*c57e0*/  @P2 STG.E.U8 desc[UR52][R234.64], R0 ;  /* 0x00000000ea002986 */ /* 0x0001e4000c101134 */
[----:B0-----:R-:W-:-:S05]  /*c57f0*/  PRMT R0, R7, 0x7771, RZ ;  /* 0x0000777107007816 */ /* 0x001fca00000000ff */
[----:B------:R0:W-:Y:S02]  /*c5800*/  @P3 STG.E.U8 desc[UR52][R232.64], R0 ;  /* 0x00000000e8003986 */ /* 0x0001e4000c101134 */
[----:B0-----:R-:W-:-:S05]  /*c5810*/  PRMT R0, R7, 0x7772, RZ ;  /* 0x0000777207007816 */ /* 0x001fca00000000ff */
[----:B------:R0:W-:Y:S04]  /*c5820*/  @P4 STG.E.U8 desc[UR52][R230.64], R0 ;  /* 0x00000000e6004986 */ /* 0x0001e8000c101134 */
[----:B0-----:R-:W3:Y:S04]  /*c5830*/  LDL.LU.64 R230, [R1+0x28d8] ;  /* 0x0028d80001e67983 */ /* 0x001ee80000300a00 */
[----:B------:R-:W4:Y:S04]  /*c5840*/  LDL.LU.64 R240, [R1+0x28e0] ;  /* 0x0028e00001f07983 */ /* 0x000f280000300a00 */
[----:B------:R-:W4:Y:S04]  /*c5850*/  LDL.LU.64 R238, [R1+0x28e8] ;  /* 0x0028e80001ee7983 */ /* 0x000f280000300a00 */
[----:B------:R-:W3:Y:S01]  /*c5860*/  LDL.LU R237, [R1+0x80] ;  /* 0x0000800001ed7983 */ /* 0x000ee20000300800 */
[----:B------:R-:W-:-:S02]  /*c5870*/  LOP3.LUT P5, RZ, R223, 0x4000, RZ, 0xc0, !PT ;  /* 0x00004000dfff7812 */ /* 0x000fc400078ac0ff */
[----:B------:R-:W-:Y:S02]  /*c5880*/  PRMT R0, R7, 0x7773, RZ ;  /* 0x0000777307007816 */ /* 0x000fe400000000ff */
[----:B------:R-:W-:-:S09]  /*c5890*/  LOP3.LUT P2, RZ, R223, 0x8000, RZ, 0xc0, !PT ;  /* 0x00008000dfff7812 */ /* 0x000fd2000784c0ff */
        /* <DEDUP_REMOVED lines=84> */
[----:B------:R-:W-:Y:S02]  /*c5de0*/  LOP3.LUT P3, RZ, R223, 0x80000000, RZ, 0xc0, !PT ;  /* 0x80000000dfff7812 */ /* 0x000fe4000786c0ff */
        /* <DEDUP_REMOVED lines=333> */
[----:B------:R-:W2:Y:S04]  /*c72c0*/  LDL.LU R237, [R1+0xc4] ;  /* 0x0000c40001ed7983 */ /* 0x000ea80000300800 */
        /* <DEDUP_REMOVED lines=19> */
[----:B--2---:R-:W-:-:S05]  /*c7400*/  PRMT R0, R237, 0x7770, RZ ;  /* 0x00007770ed007816 */ /* 0x004fca00000000ff */
[----:B------:R0:W-:Y:S04]  /*c7410*/  @P2 STG.E.U8 desc[UR52][R228.64], R0 ;  /* 0x00000000e4002986 */ /* 0x0001e8000c101134 */
[----:B0-----:R-:W2:Y:S04]  /*c7420*/  LDL.LU.64 R228, [R1+0x2b68] ;  /* 0x002b680001e47983 */ /* 0x001ea80000300a00 */
[----:B------:R-:W2:Y:S04]  /*c7430*/  LDL.LU.64 R18, [R1+0x2b70] ;  /* 0x002b700001127983 */ /* 0x000ea80000300a00 */
[----:B------:R-:W2:Y:S04]  /*c7440*/  LDL.LU.64 R16, [R1+0x2b78] ;  /* 0x002b780001107983 */ /* 0x000ea80000300a00 */
[----:B------:R-:W2:Y:S01]  /*c7450*/  LDL.LU R3, [R1+0xc8] ;  /* 0x0000c80001037983 */ /* 0x000ea20000300800 */
[----:B------:R-:W-:-:S02]  /*c7460*/  @P6 LOP3.LUT R4, R4, 0x8, RZ, 0xfc, !PT ;  /* 0x0000000804046812 */ /* 0x000fc400078efcff */
[----:B------:R-:W-:Y:S01]  /*c7470*/  LOP3.LUT P6, RZ, R226, 0x4, RZ, 0xc0, !PT ;  /* 0x00000004e2ff7812 */ /* 0x000fe200078cc0ff */
[----:B------:R-:W2:Y:S01]  /*c7480*/  LDL.LU.64 R248, [R1+0x2b80] ;  /* 0x002b800001f87983 */ /* 0x000ea20000300a00 */
[----:B------:R-:W-:Y:S02]  /*c7490*/  LOP3.LUT R4, R4, 0xffffffef, RZ, 0xc0, !PT ;  /* 0xffffffef04047812 */ /* 0x000fe400078ec0ff */
[C---:B------:R-:W-:Y:S01]  /*c74a0*/  LOP3.LUT P3, RZ, R225.reuse, 0x10000000, RZ, 0xc0, !PT ;  /* 0x10000000e1ff7812 */ /* 0x040fe2000786c0ff */
[----:B------:R-:W2:Y:S01]  /*c74b0*/  LDL.LU.64 R246, [R1+0x2b88] ;  /* 0x002b880001f67983 */ /* 0x000ea20000300a00 */
[----:B------:R-:W-:Y:S02]  /*c74c0*/  LOP3.LUT P4, RZ, R225, 0x20000000, RZ, 0xc0, !PT ;  /* 0x20000000e1ff7812 */ /* 0x000fe4000788c0ff */
[----:B------:R-:W-:Y:S01]  /*c74d0*/  PRMT R0, R237, 0x7771, RZ ;  /* 0x00007771ed007816 */ /* 0x000fe200000000ff */
[----:B------:R-:W2:Y:S04]  /*c74e0*/  LDL.LU.64 R244, [R1+0x2b90] ;  /* 0x002b900001f47983 */ /* 0x000ea80000300a00 */
[----:B------:R-:W-:-:S02]  /*c74f0*/  @P6 LOP3.LUT R4, R4, 0x10, RZ, 0xfc, !PT ;  /* 0x0000001004046812 */ /* 0x000fc400078efcff */
[----:B------:R-:W-:Y:S02]  /*c7500*/  LOP3.LUT P6, RZ, R226, 0x2, RZ, 0xc0, !PT ;  /* 0x00000002e2ff7812 */ /* 0x000fe400078cc0ff */
[----:B------:R-:W-:Y:S01]  /*c7510*/  LOP3.LUT R4, R4, 0xffffffdf, RZ, 0xc0, !PT ;  /* 0xffffffdf04047812 */ /* 0x000fe200078ec0ff */
[----:B---3--:R0:W-:Y:S01]  /*c7520*/  @P3 STG.E.U8 desc[UR52][R240.64], R0 ;  /* 0x00000000f0003986 */ /* 0x0081e2000c101134 */
[----:B------:R-:W-:-:S09]  /*c7530*/  LOP3.LUT P5, RZ, R225, 0x40000000, RZ, 0xc0, !PT ;  /* 0x40000000e1ff7812 */ /* 0x000fd200078ac0ff */
[----:B------:R-:W-:Y:S02]  /*c7540*/  @P6 LOP3.LUT R4, R4, 0x20, RZ, 0xfc, !PT ;  /* 0x0000002004046812 */ /* 0x000fe400078efcff */
[----:B------:R-:W-:Y:S02]  /*c7550*/  LOP3.LUT P6, RZ, R226, 0x1, RZ, 0xc0, !PT ;  /* 0x00000001e2ff7812 */ /* 0x000fe400078cc0ff */
[----:B0-----:R-:W-:Y:S02]  /*c7560*/  PRMT R0, R237, 0x7772, RZ ;  /* 0x00007772ed007816 */ /* 0x001fe400000000ff */
[----:B------:R-:W-:-:S03]  /*c7570*/  LOP3.LUT R4, R4, 0xffffffbf, RZ, 0xc0, !PT ;  /* 0xffffffbf04047812 */ /* 0x000fc600078ec0ff */
[----:B----4-:R0:W-:Y:S06]  /*c7580*/  @P4 STG.E.U8 desc[UR52][R238.64], R0 ;  /* 0x00000000ee004986 */ /* 0x0101ec000c101134 */
[----:B------:R-:W-:Y:S02]  /*c7590*/  @P6 LOP3.LUT R4, R4, 0x40, RZ, 0xfc, !PT ;  /* 0x0000004004046812 */ /* 0x000fe400078efcff */
[----:B0-----:R-:W-:Y:S02]  /*c75a0*/  PRMT R0, R237, 0x7773, RZ ;  /* 0x00007773ed007816 */ /* 0x001fe400000000ff */
[----:B------:R-:W-:-:S03]  /*c75b0*/  LOP3.LUT P6, RZ, R225, 0x80000000, RZ, 0xc0, !PT ;  /* 0x80000000e1ff7812 */ /* 0x000fc600078cc0ff */
[----:B------:R0:W-:Y:S04]  /*c75c0*/  @P5 STG.E.U8 desc[UR52][R230.64], R0 ;  /* 0x00000000e6005986 */ /* 0x0001e8000c101134 */
[----:B0-----:R-:W3:Y:S01]  /*c75d0*/  LDL.LU R231, [R1+0xdc] ;  /* 0x0000dc0001e77983 */ /* 0x001ee20000300800 */
        /* <DEDUP_REMOVED lines=34> */
[----:B---3--:R-:W-:-:S07]  /*c7800*/  PRMT R0, R231, 0x7770, RZ ;  /* 0x00007770e7007816 */ /* 0x008fce00000000ff */
        /* <DEDUP_REMOVED lines=52> */
[----:B------:R0:W-:Y:S04]  /*c7b50*/  @P3 STG.E.U8 desc[UR52][R240.64], R0 ;  /* 0x00000000f0003986 */ /* 0x0001e8000c101134 */
[----:B0-----:R-:W3:Y:S01]  /*c7b60*/  LDL.LU.64 R240, [R1+0x2c38] ;  /* 0x002c380001f07983 */ /* 0x001ee20000300a00 */
        /* <DEDUP_REMOVED lines=11> */
[----:B------:R-:W-:Y:S02]  /*c7c20*/  LOP3.LUT R5, R5, 0xbfffffff, RZ, 0xc0, !PT ;  /* 0xbfffffff05057812 */ /* 0x000fe400078ec0ff */
[----:B------:R-:W-:-:S05]  /*c7c30*/  PRMT R0, R231, 0x7771, RZ ;  /* 0x00007771e7007816 */ /* 0x000fca00000000ff */
[----:B----4-:R0:W-:Y:S02]  /*c7c40*/  @P4 STG.E.U8 desc[UR52][R238.64], R0 ;  /* 0x00000000ee004986 */ /* 0x0101e4000c101134 */
[----:B------:R-:W-:Y:S02]  /*c7c50*/  @P6 LOP3.LUT R5, R5, 0x40000000, RZ, 0xfc, !PT ;  /* 0x4000000005056812 */ /* 0x000fe400078efcff */
[----:B------:R-:W-:Y:S02]  /*c7c60*/  LOP3.LUT P6, RZ, R226, 0x40000, RZ, 0xc0, !PT ;  /* 0x00040000e2ff7812 */ /* 0x000fe400078cc0ff */
[C---:B0-----:R-:W-:Y:S01]  /*c7c70*/  PRMT R0, R231.reuse, 0x7772, RZ ;  /* 0x00007772e7007816 */ /* 0x041fe200000000ff */
[----:B------:R-:W4:Y:S04]  /*c7c80*/  LDL.LU.64 R238, [R1+0x2c40] ;  /* 0x002c400001ee7983 */ /* 0x000f280000300a00 */
[----:B------:R0:W-:Y:S02]  /*c7c90*/  @P5 STG.E.U8 desc[UR52][R236.64], R0 ;  /* 0x00000000ec005986 */ /* 0x0001e4000c101134 */
[----:B0-----:R-:W-:-:S02]  /*c7ca0*/  PRMT R0, R231, 0x7773, RZ ;  /* 0x00007773e7007816 */ /* 0x001fc400000000ff */
[----:B------:R-:W4:Y:S04]  /*c7cb0*/  LDL.LU.64 R236, [R1+0x2c48] ;  /* 0x002c480001ec7983 */ /* 0x000f280000300a00 */
[----:B------:R0:W-:Y:S01]  /*c7cc0*/  @P6 STG.E.U8 desc[UR52][R234.64], R0 ;  /* 0x00000000ea006986 */ /* 0x0001e2000c101134 */
[----:B------:R-:W-:-:S03]  /*c7cd0*/  LOP3.LUT P6, RZ, R5, 0x40000000, RZ, 0xc0, !PT ;  /* 0x4000000005ff7812 */ /* 0x000fc600078cc0ff */
[----:B------:R-:W4:Y:S01]  /*c7ce0*/  LDL.LU R231, [R1+0xb8] ;  /* 0x0000b80001e77983 */ /* 0x000f220000300800 */
[----:B0-----:R-:W-:-:S03]  /*c7cf0*/  PRMT R0, R244, 0x7770, RZ ;  /* 0x00007770f4007816 */ /* 0x001fc600000000ff */
[----:B------:R-:W4:Y:S06]  /*c7d00*/  LDL.LU.64 R234, [R1+0x2c50] ;  /* 0x002c500001ea7983 */ /* 0x000f2c0000300a00 */
[----:B------:R0:W-:Y:S01]  /*c7d10*/  @P6 STG.E.U8 desc[UR52][R232.64], R0 ;  /* 0x00000000e8006986 */ /* 0x0001e2000c101134 */
[----:B------:R-:W-:-:S03]  /*c7d20*/  LOP3.LUT P6, RZ, R5, 0x20000000, RZ, 0xc0, !PT ;  /* 0x2000000005ff7812 */ /* 0x000fc600078cc0ff */
[----:B0-----:R-:W4:Y:S01]  /*c7d30*/  LDL.LU.64 R232, [R1+0x2c58] ;  /* 0x002c580001e87983 */ /* 0x001f220000300a00 */
[----:B------:R-:W-:Y:S02]  /*c7d40*/  PRMT R0, R244, 0x7771, RZ ;  /* 0x00007771f4007816 */ /* 0x000fe400000000ff */
[----:B------:R-:W-:-:S07]  /*c7d50*/  LOP3.LUT P0, RZ, R226, 0x8000000, RZ, 0xc0, !PT ;  /* 0x08000000e2ff7812 */ /* 0x000fce000780c0ff */
[----:B--2---:R0:W-:Y:S01]  /*c7d60*/  @P6 STG.E.U8 desc[UR52][R228.64], R0 ;  /* 0x00000000e4006986 */ /* 0x0041e2000c101134 */
[----:B------:R-:W-:-:S03]  /*c7d70*/  LOP3.LUT P6, RZ, R5, 0x10000000, RZ, 0xc0, !PT ;  /* 0x1000000005ff7812 */ /* 0x000fc600078cc0ff */
[----:B0-----:R-:W2:Y:S01]  /*c7d80*/  LDL.LU.64 R228, [R1+0x2c60] ;  /* 0x002c600001e47983 */ /* 0x001ea20000300a00 */
[----:B------:R-:W-:-:S09]  /*c7d90*/  PRMT R0, R244, 0x7772, RZ ;  /* 0x00007772f4007816 */ /* 0x000fd200000000ff */
        /* <DEDUP_REMOVED lines=17> */
[----:B------:R0:W-:Y:S04]  /*c7eb0*/  @P0 STG.E.U8 desc[UR52][R240.64], R0 ;  /* 0x00000000f0000986 */ /* 0x0001e8000c101134 */
[----:B0-----:R-:W3:Y:S01]  /*c7ec0*/  LDL.LU.64 R240, [R1+0x2c68] ;  /* 0x002c680001f07983 */ /* 0x001ee20000300a00 */
[C---:B------:R-:W-:Y:S02]  /*c7ed0*/  LOP3.LUT P1, RZ, R226.reuse, 0x10000000, RZ, 0xc0, !PT ;  /* 0x10000000e2ff7812 */ /* 0x040fe4000782c0ff */
[----:B------:R-:W-:Y:S02]  /*c7ee0*/  LOP3.LUT P2, RZ, R226, 0x20000000, RZ, 0xc0, !PT ;  /* 0x20000000e2ff7812 */ /* 0x000fe4000784c0ff */
[----:B------:R-:W-:Y:S02]  /*c7ef0*/  PRMT R0, R230, 0x7771, RZ ;  /* 0x00007771e6007816 */ /* 0x000fe400000000ff */
[----:B------:R-:W-:-:S02]  /*c7f00*/  LOP3.LUT P3, RZ, R226, 0x40000000, RZ, 0xc0, !PT ;  /* 0x40000000e2ff7812 */ /* 0x000fc4000786c0ff */
[----:B------:R-:W-:-:S05]  /*c7f10*/  LOP3.LUT P4, RZ, R226, 0x80000000, RZ, 0xc0, !PT ;  /* 0x80000000e2ff7812 */ /* 0x000fca000788c0ff */
[----:B----4-:R0:W-:Y:S01]  /*c7f20*/  @P1 STG.E.U8 desc[UR52][R238.64], R0 ;  /* 0x00000000ee001986 */ /* 0x0101e2000c101134 */
[----:B------:R-:W-:Y:S02]  /*c7f30*/  LOP3.LUT P5, RZ, R227, 0x1, RZ, 0xc0, !PT ;  /* 0x00000001e3ff7812 */ /* 0x000fe400078ac0ff */
[----:B0-----:R-:W-:-:S05]  /*c7f40*/  PRMT R0, R230, 0x7772, RZ ;  /* 0x00007772e6007816 */ /* 0x001fca00000000ff */
[----:B------:R0:W-:Y:S02]  /*c7f50*/  @P2 STG.E.U8 desc[UR52][R236.64], R0 ;  /* 0x00000000ec002986 */ /* 0x0001e4000c101134 */
[----:B0-----:R-:W-:-:S05]  /*c7f60*/  PRMT R0, R230, 0x7773, RZ ;  /* 0x00007773e6007816 */ /* 0x001fca00000000ff */
[----:B------:R0:W-:Y:S02]  /*c7f70*/  @P3 STG.E.U8 desc[UR52][R234.64], R0 ;  /* 0x00000000ea003986 */ /* 0x0001e4000c101134 */
[----:B0-----:R-:W-:-:S05]  /*c7f80*/  PRMT R0, R231, 0x7770, RZ ;  /* 0x00007770e7007816 */ /* 0x001fca00000000ff */
[----:B------:R0:W-:Y:S02]  /*c7f90*/  @P4 STG.E.U8 desc[UR52][R232.64], R0 ;  /* 0x00000000e8004986 */ /* 0x0001e4000c101134 */
[----:B0-----:R-:W-:Y:S02]  /*c7fa0*/  PRMT R0, R231, 0x7771, RZ ;  /* 0x00007771e7007816 */ /* 0x001fe400000000ff */
[----:B------:R-:W-:-:S03]  /*c7fb0*/  LOP3.LUT P2, RZ, R227, 0x2, RZ, 0xc0, !PT ;  /* 0x00000002e3ff7812 */ /* 0x000fc6000784c0ff */
[----:B--2---:R0:W-:Y:S04]  /*c7fc0*/  @P5 STG.E.U8 desc[UR52][R228.64], R0 ;  /* 0x00000000e4005986 */ /* 0x0041e8000c101134 */
[----:B0-----:R-:W2:Y:S04]  /*c7fd0*/  LDL.LU.64 R228, [R1+0x2c70] ;  /* 0x002c700001e47983 */ /* 0x001ea80000300a00 */
[----:B------:R-:W4:Y:S04]  /*c7fe0*/  LDL.LU.64 R234, [R1+0x2c78] ;  /* 0x002c780001ea7983 */ /* 0x000f280000300a00 */
[----:B------:R-:W4:Y:S04]  /*c7ff0*/  LDL.LU.64 R242, [R1+0x2c80] ;  /* 0x002c800001f27983 */ /* 0x000f280000300a00 */
[----:B------:R-:W4:Y:S04]  /*c8000*/  LDL.LU.64 R238, [R1+0x2c88] ;  /* 0x002c880001ee7983 */ /* 0x000f280000300a00 */
[----:B------:R-:W4:Y:S01]  /*c8010*/  LDL.LU R237, [R1+0xa8] ;  /* 0x0000a80001ed7983 */ /* 0x000f220000300800 */
[----:B------:R-:W-:-:S03]  /*c8020*/  PRMT R0, R231, 0x7772, RZ ;  /* 0x00007772e7007816 */ /* 0x000fc600000000ff */
[----:B------:R-:W4:Y:S04]  /*c8030*/  LDL.LU.64 R232, [R1+0x2c90] ;  /* 0x002c900001e87983 */ /* 0x000f280000300a00 */
[----:B---3--:R0:W-:Y:S04]  /*c8040*/  @P2 STG.E.U8 desc[UR52][R240.64], R0 ;  /* 0x00000000f0002986 */ /* 0x0081e8000c101134 */
[----:B0-----:R-:W3:Y:S01]  /*c8050*/  LDL.LU R240, [R1+0xbc] ;  /* 0x0000bc0001f07983 */ /* 0x001ee20000300800 */
[----:B------:R-:W-:-:S03]  /*c8060*/  PRMT R0, R231, 0x7773, RZ ;  /* 0x00007773e7007816 */ /* 0x000fc600000000ff */
[----:B------:R-:W3:Y:S01]  /*c8070*/  LDL.LU.64 R230, [R1+0x2c98] ;  /* 0x002c980001e67983 */ /* 0x000ee20000300a00 */
        /* <DEDUP_REMOVED lines=25> */
[----:B------:R-:W-:Y:S01]  /*c8210*/  LOP3.LUT R5, R5, 0xffbfffff, RZ, 0xc0, !PT ;  /* 0xffbfffff05057812 */ /* 0x000fe200078ec0ff */
[----:B--2---:R0:W-:Y:S04]  /*c8220*/  @P3 STG.E.U8 desc[UR52][R228.64], R0 ;  /* 0x00000000e4003986 */ /* 0x0041e8000c101134 */
[----:B0-----:R-:W2:Y:S04]  /*c8230*/  LDL.LU.64 R228, [R1+0x2ca0] ;  /* 0x002ca00001e47983 */ /* 0x001ea80000300a00 */
[----:B------:R-:W2:Y:S01]  /*c8240*/  LDL.LU.64 R18, [R1+0x2ca8] ;  /* 0x002ca80001127983 */ /* 0x000ea20000300a00 */
[----:B----4-:R-:W-:-:S03]  /*c8250*/  PRMT R0, R237, 0x7770, RZ ;  /* 0x00007770ed007816 */ /* 0x010fc600000000ff */
[----:B------:R-:W4:Y:S04]  /*c8260*/  LDL.LU.64 R16, [R1+0x2cb0] ;  /* 0x002cb00001107983 */ /* 0x000f280000300a00 */
[----:B------:R0:W-:Y:S04]  /*c8270*/  @P4 STG.E.U8 desc[UR52][R234.64], R0 ;  /* 0x00000000ea004986 */ /* 0x0001e8000c101134 */
[----:B0-----:R-:W4:Y:S04]  /*c8280*/  LDL.LU R234, [R1+0xac] ;  /* 0x0000ac0001ea7983 */ /* 0x001f280000300800 */
[----:B------:R-:W4:Y:S04]  /*c8290*/  LDL.LU.64 R248, [R1+0x2cb8] ;  /* 0x002cb80001f87983 */ /* 0x000f280000300a00 */
[----:B------:R-:W4:Y:S01]  /*c82a0*/  LDL.LU.64 R246, [R1+0x2cc0] ;  /* 0x002cc00001f67983 */ /* 0x000f220000300a00 */
[----:B------:R-:W-:-:S02]  /*c82b0*/  @P6 LOP3.LUT R5, R5, 0x400000, RZ, 0xfc, !PT ;  /* 0x0040000005056812 */ /* 0x000fc400078efcff */
        /* <DEDUP_REMOVED lines=14> */
[----:B------:R-:W4:Y:S04]  /*c83a0*/  LDL.LU.64 R236, [R1+0x2ce8] ;  /* 0x002ce80001ec7983 */ /* 0x000f280000300a00 */
[----:B0-----:R-:W4:Y:S04]  /*c83b0*/  LDL.LU.64 R232, [R1+0x2cf0] ;  /* 0x002cf00001e87983 */ /* 0x001f280000300a00 */
[----:B------:R-:W4:Y:S01]  /*c83c0*/  LDL.LU R241, [R1+0x120] ;  /* 0x0001200001f17983 */ /* 0x000f220000300800 */
[----:B---3--:R-:W-:-:S05]  /*c83d0*/  PRMT R0, R240, 0x7770, RZ ;  /* 0x00007770f0007816 */ /* 0x008fca00000000ff */
[----:B------:R0:W-:Y:S04]  /*c83e0*/  @P6 STG.E.U8 desc[UR52][R230.64], R0 ;  /* 0x00000000e6006986 */ /* 0x0001e8000c101134 */
[----:B0-----:R-:W3:Y:S01]  /*c83f0*/  LDL.LU.64 R230, [R1+0x2cf8] ;  /* 0x002cf80001e67983 */ /* 0x001ee20000300a00 */
[----:B------:R-:W-:Y:S02]  /*c8400*/  LOP3.LUT P6, RZ, R5, 0x100000, RZ, 0xc0, !PT ;  /* 0x0010000005ff7812 */ /* 0x000fe400078cc0ff */
[----:B------:R-:W-:Y:S02]  /*c8410*/  PRMT R0, R240, 0x7771, RZ ;  /* 0x00007771f0007816 */ /* 0x000fe400000000ff */
[C---:B------:R-:W-:Y:S02]  /*c8420*/  LOP3.LUT P0, RZ, R227.reuse, 0x4000, RZ, 0xc0, !PT ;  /* 0x00004000e3ff7812 */ /* 0x040fe4000780c0ff */
[----:B------:R-:W-:-:S02]  /*c8430*/  LOP3.LUT P1, RZ, R227, 0x8000, RZ, 0xc0, !PT ;  /* 0x00008000e3ff7812 */ /* 0x000fc4000782c0ff */
[C---:B------:R-:W-:Y:S02]  /*c8440*/  LOP3.LUT P2, RZ, R227.reuse, 0x10000, RZ, 0xc0, !PT ;  /* 0x00010000e3ff7812 */ /* 0x040fe4000784c0ff */
[C---:B------:R-:W-:Y:S02]  /*c8450*/  LOP3.LUT P3, RZ, R227.reuse, 0x20000, RZ, 0xc0, !PT ;  /* 0x00020000e3ff7812 */ /* 0x040fe4000786c0ff */
[C---:B------:R-:W-:Y:S02]  /*c8460*/  LOP3.LUT P4, RZ, R227.reuse, 0x40000, RZ, 0xc0, !PT ;  /* 0x00040000e3ff7812 */ /* 0x040fe4000788c0ff */
[----:B------:R-:W-:Y:S01]  /*c8470*/  LOP3.LUT P5, RZ, R227, 0x80000, RZ, 0xc0, !PT ;  /* 0x00080000e3ff7812 */ /* 0x000fe200078ac0ff */
[----:B--2---:R0:W-:Y:S01]  /*c8480*/  @P6 STG.E.U8 desc[UR52][R228.64], R0 ;  /* 0x00000000e4006986 */ /* 0x0041e2000c101134 */
[C---:B------:R-:W-:Y:S02]  /*c8490*/  LOP3.LUT P6, RZ, R5.reuse, 0x80000, RZ, 0xc0, !PT ;  /* 0x0008000005ff7812 */ /* 0x040fe400078cc0ff */
[----:B0-----:R-:W-:Y:S01]  /*c84a0*/  PRMT R0, R240, 0x7772, RZ ;  /* 0x00007772f0007816 */ /* 0x001fe200000000ff */
[----:B------:R-:W2:Y:S10]  /*c84b0*/  LDL.LU.64 R228, [R1+0x5288] ;  /* 0x0052880001e47983 */ /* 0x000eb40000300a00 */
[----:B------:R0:W-:Y:S01]  /*c84c0*/  @P6 STG.E.U8 desc[UR52][R18.64], R0 ;  /* 0x0000000012006986 */ /* 0x0001e2000c101134 */
[----:B------:R-:W-:-:S02]  /*c84d0*/  LOP3.LUT P6, RZ, R5, 0x40000, RZ, 0xc0, !PT ;  /* 0x0004000005ff7812 */ /* 0x000fc400078cc0ff */
[----:B0-----:R-:W-:-:S11]  /*c84e0*/  PRMT R0, R240, 0x7773, RZ ;  /* 0x00007773f0007816 */ /* 0x001fd600000000ff */
[----:B----4-:R0:W-:Y:S01]  /*c84f0*/  @P6 STG.E.U8 desc[UR52][R16.64], R0 ;  /* 0x0000000010006986 */ /* 0x0101e2000c101134 */
        /* <DEDUP_REMOVED lines=23> */
[----:B------:R-:W4:Y:S04]  /*c8670*/  LDL.LU.64 R232, [R1+0x2d10] ;  /* 0x002d100001e87983 */ /* 0x000f280000300a00 */
[----:B------:R-:W4:Y:S04]  /*c8680*/  LDL.LU.64 R238, [R1+0x2d18] ;  /* 0x002d180001ee7983 */ /* 0x000f280000300a00 */
[----:B------:R-:W4:Y:S04]  /*c8690*/  LDL.LU.64 R236, [R1+0x2d20] ;  /* 0x002d200001ec7983 */ /* 0x000f280000300a00 */
[----:B------:R-:W4:Y:S04]  /*c86a0*/  LDL.LU.64 R234, [R1+0x2d28] ;  /* 0x002d280001ea7983 */ /* 0x000f280000300a00 */
[----:B------:R-:W4:Y:S01]  /*c86b0*/  LDL.LU R248, [R1+0x134] ;  /* 0x0001340001f87983 */ /* 0x000f220000300800 */
[----:B------:R-:W-:-:S02]  /*c86c0*/  LOP3.LUT P2, RZ, R227, 0x100000, RZ, 0xc0, !PT ;  /* 0x00100000e3ff7812 */ /* 0x000fc4000784c0ff */
[----:B------:R-:W-:Y:S02]  /*c86d0*/  PRMT R0, R241, 0x7771, RZ ;  /* 0x00007771f1007816 */ /* 0x000fe400000000ff */
[----:B------:R-:W-:Y:S02]  /*c86e0*/  LOP3.LUT R5, R5, 0xffffff7f, RZ, 0xc0, !PT ;  /* 0xffffff7f05057812 */ /* 0x000fe400078ec0ff */
[----:B--2---:R-:W-:-:S13]  /*c86f0*/  LOP3.LUT P6, RZ, R228, 0x1, RZ, 0xc0, !PT ;  /* 0x00000001e4ff7812 */ /* 0x004fda00078cc0ff */
        /* <DEDUP_REMOVED lines=9> */
[----:B---3--:R0:W-:Y:S04]  /*c8790*/  @P2 STG.E.U8 desc[UR52][R230.64], R0 ;  /* 0x00000000e6002986 */ /* 0x0081e8000c101134 */
[----:B0-----:R-:W2:Y:S06]  /*c87a0*/  LDL.LU.64 R230, [R1+0x2d30] ;  /* 0x002d300001e67983 */ /* 0x001eac0000300a00 */
[----:B------:R-:W-:-:S02]  /*c87b0*/  @P6 LOP3.LUT R5, R5, 0x400, RZ, 0xfc, !PT ;  /* 0x0000040005056812 */ /* 0x000fc400078efcff */
[----:B------:R-:W-:Y:S01]  /*c87c0*/  LOP3.LUT P6, RZ, R227, 0x10000000, RZ, 0xc0, !PT ;  /* 0x10000000e3ff7812 */ /* 0x000fe200078cc0ff */
[----:B------:R-:W3:Y:S01]  /*c87d0*/  LDL.LU R249, [R1+0x124] ;  /* 0x0001240001f97983 */ /* 0x000ee20000300800 */
        /* <DEDUP_REMOVED lines=11> */
[C---:B------:R-:W-:Y:S02]  /*c8890*/  LOP3.LUT P4, RZ, R227.reuse, 0x400000, RZ, 0xc0, !PT ;  /* 0x00400000e3ff7812 */ /* 0x040fe4000788c0ff */
[----:B------:R-:W-:-:S05]  /*c88a0*/  LOP3.LUT P5, RZ, R227, 0x800000, RZ, 0xc0, !PT ;  /* 0x00800000e3ff7812 */ /* 0x000fca00078ac0ff */
[----:B------:R-:W-:Y:S02]  /*c88b0*/  @P6 LOP3.LUT R5, R5, 0x4000, RZ, 0xfc, !PT ;  /* 0x0000400005056812 */ /* 0x000fe400078efcff */
[----:B------:R-:W-:Y:S02]  /*c88c0*/  LOP3.LUT P6, RZ, R227, 0x1000000, RZ, 0xc0, !PT ;  /* 0x01000000e3ff7812 */ /* 0x000fe400078cc0ff */
[----:B------:R-:W3:Y:S04]  /*c88d0*/  LDL.LU.64 R226, [R1+0x2d38] ;  /* 0x002d380001e27983 */ /* 0x000ee80000300a00 */
[----:B------:R-:W3:Y:S04]  /*c88e0*/  LDL.LU.64 R18, [R1+0x2d40] ;  /* 0x002d400001127983 */ /* 0x000ee80000300a00 */
[----:B------:R-:W3:Y:S01]  /*c88f0*/  LDL.LU.64 R16, [R1+0x2d48] ;  /* 0x002d480001107983 */ /* 0x000ee20000300a00 */
[----:B------:R-:W-:-:S03]  /*c8900*/  PRMT R0, R241, 0x7772, RZ ;  /* 0x00007772f1007816 */ /* 0x000fc600000000ff */
[----:B------:R-:W3:Y:S04]  /*c8910*/  LDL.LU.64 R246, [R1+0x2d50] ;  /* 0x002d500001f67983 */ /* 0x000ee80000300a00 */
[----:B----4-:R0:W-:Y:S02]  /*c8920*/  @P3 STG.E.U8 desc[UR52][R242.64], R0 ;  /* 0x00000000f2003986 */ /* 0x0101e4000c101134 */
[----:B0-----:R-:W-:-:S05]  /*c8930*/  PRMT R0, R241, 0x7773, RZ ;  /* 0x00007773f1007816 */ /* 0x001fca00000000ff */
[----:B------:R0:W-:Y:S04]  /*c8940*/  @P4 STG.E.U8 desc[UR52][R232.64], R0 ;  /* 0x00000000e8004986 */ /* 0x0001e8000c101134 */
[----:B0-----:R-:W4:Y:S04]  /*c8950*/  LDL.LU R232, [R1+0x138] ;  /* 0x0001380001e87983 */ /* 0x001f280000300800 */
[----:B------:R-:W4:Y:S01]  /*c8960*/  LDL.LU.64 R2, [R1+0x2d58] ;  /* 0x002d580001027983 */ /* 0x000f220000300a00 */
[----:B------:R-:W-:-:S03]  /*c8970*/  PRMT R0, R248, 0x7770, RZ ;  /* 0x00007770f8007816 */ /* 0x000fc600000000ff */
[----:B------:R-:W4:Y:S04]  /*c8980*/  LDL.LU.64 R244, [R1+0x2d60] ;  /* 0x002d600001f47983 */ /* 0x000f280000300a00 */
[----:B------:R0:W-:Y:S04]  /*c8990*/  @P5 STG.E.U8 desc[UR52][R238.64], R0 ;  /* 0x00000000ee005986 */ /* 0x0001e8000c101134 */
[----:B------:R-:W4:Y:S04]  /*c89a0*/  LDL.LU R233, [R1+0x128] ;  /* 0x0001280001e97983 */ /* 0x000f280000300800 */
[----:B------:R-:W4:Y:S01]  /*c89b0*/  LDL.LU.64 R242, [R1+0x2d78] ;  /* 0x002d780001f27983 */ /* 0x000f220000300a00 */
[----:B0-----:R-:W-:-:S03]  /*c89c0*/  PRMT R0, R248, 0x7771, RZ ;  /* 0x00007771f8007816 */ /* 0x001fc600000000ff */
[----:B------:R-:W4:Y:S04]  /*c89d0*/  LDL.LU.64 R240, [R1+0x2d80] ;  /* 0x002d800001f07983 */ /* 0x000f280000300a00 */
[----:B------:R0:W-:Y:S01]  /*c89e0*/  @P6 STG.E.U8 desc[UR52][R236.64], R0 ;  /* 0x00000000ec006986 */ /* 0x0001e2000c101134 */
[----:B------:R-:W-:-:S03]  /*c89f0*/  LOP3.LUT P6, RZ, R5, 0x4000, RZ, 0xc0, !PT ;  /* 0x0000400005ff7812 */ /* 0x000fc600078cc0ff */
[----:B------:R-:W4:Y:S01]  /*c8a00*/  LDL.LU.64 R238, [R1+0x2d88] ;  /* 0x002d880001ee7983 */ /* 0x000f220000300a00 */
[----:B0-----:R-:W-:-:S03]  /*c8a10*/  PRMT R0, R248, 0x7772, RZ ;  /* 0x00007772f8007816 */ /* 0x001fc600000000ff */
[----:B------:R-:W4:Y:S06]  /*c8a20*/  LDL.LU.64 R236, [R1+0x2da0] ;  /* 0x002da00001ec7983 */ /* 0x000f2c0000300a00 */
[----:B------:R0:W-:Y:S01]  /*c8a30*/  @P6 STG.E.U8 desc[UR52][R234.64], R0 ;  /* 0x00000000ea006986 */ /* 0x0001e2000c101134 */
[----:B------:R-:W-:-:S03]  /*c8a40*/  LOP3.LUT P6, RZ, R5, 0x2000, RZ, 0xc0, !PT ;  /* 0x0000200005ff7812 */ /* 0x000fc600078cc0ff */
[----:B0-----:R-:W4:Y:S01]  /*c8a50*/  LDL.LU.64 R234, [R1+0x2db8] ;  /* 0x002db80001ea7983 */ /* 0x001f220000300a00 */
[----:B------:R-:W-:-:S09]  /*c8a60*/  PRMT R0, R248, 0x7773, RZ ;  /* 0x00007773f8007816 */ /* 0x000fd200000000ff */
[----:B--2---:R0:W-:Y:S04]  /*c8a70*/  @P6 STG.E.U8 desc[UR52][R230.64], R0 ;  /* 0x00000000e6006986 */ /* 0x0041e8000c101134 */
[----:B0-----:R-:W2:Y:S01]  /*c8a80*/  LDL.LU.64 R230, [R1+0x2dc0] ;  /* 0x002dc00001e67983 */ /* 0x001ea20000300a00 */
[----:B------:R-:W-:Y:S02]  /*c8a90*/  LOP3.LUT P6, RZ, R5, 0x1000, RZ, 0xc0, !PT ;  /* 0x0000100005ff7812 */ /* 0x000fe400078cc0ff */
[----:B---3--:R-:W-:-:S11]  /*c8aa0*/  PRMT R0, R249, 0x7770, RZ ;  /* 0x00007770f9007816 */ /* 0x008fd600000000ff */
        /* <DEDUP_REMOVED lines=11> */
[----:B----4-:R-:W-:-:S11]  /*c8b60*/  PRMT R0, R232, 0x7770, RZ ;  /* 0x00007770e8007816 */ /* 0x010fd600000000ff */
        /* <DEDUP_REMOVED lines=51> */
[----:B------:R-:W-:-:S03]  /*c8ea0*/  @P6 LOP3.LUT R5, R5, 0x8, RZ, 0xfc, !PT ;  /* 0x0000000805056812 */ /* 0x000fc600078efcff */
[----:B------:R-:W2:Y:S01]  /*c8eb0*/  LDL.LU.64 R18, [R1+0x2e40] ;  /* 0x002e400001127983 */ /* 0x000ea20000300a00 */
[C---:B------:R-:W-:Y:S02]  /*c8ec0*/  LOP3.LUT P6, RZ, R228.reuse, 0x4000, RZ, 0xc0, !PT ;  /* 0x00004000e4ff7812 */ /* 0x040fe400078cc0ff */
[C---:B------:R-:W-:Y:S01]  /*c8ed0*/  LOP3.LUT P3, RZ, R228.reuse, 0x100, RZ, 0xc0, !PT ;  /* 0x00000100e4ff7812 */ /* 0x040fe2000786c0ff */
[----:B------:R-:W2:Y:S01]  /*c8ee0*/  LDL.LU.64 R16, [R1+0x2e58] ;  /* 0x002e580001107983 */ /* 0x000ea20000300a00 */
[----:B------:R-:W-:Y:S02]  /*c8ef0*/  LOP3.LUT R5, R5, 0xffffffef, RZ, 0xc0, !PT ;  /* 0xffffffef05057812 */ /* 0x000fe400078ec0ff */
[----:B------:R-:W-:Y:S01]  /*c8f00*/  LOP3.LUT P4, RZ, R228, 0x200, RZ, 0xc0, !PT ;  /* 0x00000200e4ff7812 */ /* 0x000fe2000788c0ff */
[----:B------:R-:W2:Y:S01]  /*c8f10*/  LDL.LU.64 R2, [R1+0x2e60] ;  /* 0x002e600001027983 */ /* 0x000ea20000300a00 */
[----:B------:R-:W-:-:S05]  /*c8f20*/  PRMT R0, R239, 0x7771, RZ ;  /* 0x00007771ef007816 */ /* 0x000fca00000000ff */
[----:B------:R-:W-:Y:S02]  /*c8f30*/  @P6 LOP3.LUT R5, R5, 0x10, RZ, 0xfc, !PT ;  /* 0x0000001005056812 */ /* 0x000fe400078efcff */
[C---:B------:R-:W-:Y:S01]  /*c8f40*/  LOP3.LUT P6, RZ, R228.reuse, 0x2000, RZ, 0xc0, !PT ;  /* 0x00002000e4ff7812 */ /* 0x040fe200078cc0ff */
[----:B---3--:R0:W-:Y:S01]  /*c8f50*/  @P3 STG.E.U8 desc[UR52][R242.64], R0 ;  /* 0x00000000f2003986 */ /* 0x0081e2000c101134 */
[----:B------:R-:W-:Y:S02]  /*c8f60*/  LOP3.LUT P5, RZ, R228, 0x400, RZ, 0xc0, !PT ;  /* 0x00000400e4ff7812 */ /* 0x000fe400078ac0ff */
[----:B------:R-:W-:Y:S02]  /*c8f70*/  LOP3.LUT R5, R5, 0xffffffdf, RZ, 0xc0, !PT ;  /* 0xffffffdf05057812 */ /* 0x000fe400078ec0ff */
[----:B0-----:R-:W-:-:S07]  /*c8f80*/  PRMT R0, R239, 0x7772, RZ ;  /* 0x00007772ef007816 */ /* 0x001fce00000000ff */
[----:B------:R-:W-:Y:S02]  /*c8f90*/  @P6 LOP3.LUT R5, R5, 0x20, RZ, 0xfc, !PT ;  /* 0x0000002005056812 */ /* 0x000fe400078efcff */
[----:B------:R-:W-:Y:S01]  /*c8fa0*/  LOP3.LUT P6, RZ, R228, 0x1000, RZ, 0xc0, !PT ;  /* 0x00001000e4ff7812 */ /* 0x000fe200078cc0ff */
[----:B----4-:R0:W-:Y:S01]  /*c8fb0*/  @P4 STG.E.U8 desc[UR52][R240.64], R0 ;  /* 0x00000000f0004986 */ /* 0x0101e2000c101134 */
[----:B------:R-:W-:Y:S02]  /*c8fc0*/  LOP3.LUT R5, R5, 0xffffffbf, RZ, 0xc0, !PT ;  /* 0xffffffbf05057812 */ /* 0x000fe400078ec0ff */
[----:B0-----:R-:W-:-:S05]  /*c8fd0*/  PRMT R0, R239, 0x7773, RZ ;  /* 0x00007773ef007816 */ /* 0x001fca00000000ff */
[----:B------:R0:W-:Y:S04]  /*c8fe0*/  @P5 STG.E.U8 desc[UR52][R234.64], R0 ;  /* 0x00000000ea005986 */ /* 0x0001e8000c101134 */
[----:B------:R-:W-:Y:S02]  /*c8ff0*/  @P6 LOP3.LUT R5, R5, 0x40, RZ, 0xfc, !PT ;  /* 0x0000004005056812 */ /* 0x000fe400078efcff */
[----:B------:R-:W-:Y:S01]  /*c9000*/  LOP3.LUT P6, RZ, R228, 0x800, RZ, 0xc0, !PT ;  /* 0x00000800e4ff7812 */ /* 0x000fe200078cc0ff */
[----:B0-----:R-:W3:Y:S04]  /*c9010*/  LDL.LU R235, [R1+0x100] ;  /* 0x0001000001eb7983 */ /* 0x001ee80000300800 */
[----:B------:R-:W4:Y:S04]  /*c9020*/  LDL.LU.64 R244, [R1+0x2e68] ;  /* 0x002e680001f47983 */ /* 0x000f280000300a00 */
[----:B------:R-:W4:Y:S01]  /*c9030*/  LDL.LU.64 R242, [R1+0x2e80] ;  /* 0x002e800001f27983 */ /* 0x000f220000300a00 */
[----:B------:R-:W-:-:S03]  /*c9040*/  PRMT R0, R246, 0x7770, RZ ;  /* 0x00007770f6007816 */ /* 0x000fc600000000ff */
[----:B------:R-:W4:Y:S04]  /*c9050*/  LDL.LU.64 R240, [R1+0x2e98] ;  /* 0x002e980001f07983 */ /* 0x000f280000300a00 */
[----:B------:R0:W-:Y:S01]  /*c9060*/  @P6 STG.E.U8 desc[UR52][R236.64], R0 ;  /* 0x00000000ec006986 */ /* 0x0001e2000c101134 */
[----:B------:R-:W-:-:S03]  /*c9070*/  LOP3.LUT P6, RZ, R5, 0x40, RZ, 0xc0, !PT ;  /* 0x0000004005ff7812 */ /* 0x000fc600078cc0ff */
[----:B------:R-:W4:Y:S04]  /*c9080*/  LDL.LU.64 R238, [R1+0x2ea0] ;  /* 0x002ea00001ee7983 */ /* 0x000f280000300a00 */
[----:B------:R-:W4:Y:S01]  /*c9090*/  LDL.LU R234, [R1+0x114] ;  /* 0x0001140001ea7983 */ /* 0x000f220000300800 */
[----:B0-----:R-:W-:-:S03]  /*c90a0*/  PRMT R0, R246, 0x7771, RZ ;  /* 0x00007771f6007816 */ /* 0x001fc600000000ff */
[----:B------:R-:W4:Y:S04]  /*c90b0*/  LDL.LU.64 R236, [R1+0x2ea8] ;  /* 0x002ea80001ec7983 */ /* 0x000f280000300a00 */
        /* <DEDUP_REMOVED lines=37> */
[----:B------:R0:W-:Y:S01]  /*c9310*/  @P3 STG.E.U8 desc[UR52][R236.64], R0 ;  /* 0x00000000ec003986 */ /* 0x0001e2000c101134 */
[----:B------:R-:W-:Y:S02]  /*c9320*/  LOP3.LUT P5, RZ, R228, 0x2000000, RZ, 0xc0, !PT ;  /* 0x02000000e4ff7812 */ /* 0x000fe400078ac0ff */
[----:B0-----:R-:W-:-:S05]  /*c9330*/  PRMT R0, R234, 0x7771, RZ ;  /* 0x00007771ea007816 */ /* 0x001fca00000000ff */
[----:B------:R0:W-:Y:S04]  /*c9340*/  @P4 STG.E.U8 desc[UR52][R232.64], R0 ;  /* 0x00000000e8004986 */ /* 0x0001e8000c101134 */
[----:B0-----:R-:W3:Y:S01]  /*c9350*/  LDL.LU.64 R232, [R1+0x2ee0] ;  /* 0x002ee00001e87983 */ /* 0x001ee20000300a00 */
[----:B------:R-:W-:-:S05]  /*c9360*/  PRMT R0, R234, 0x7772, RZ ;  /* 0x00007772ea007816 */ /* 0x000fca00000000ff */
[----:B--2---:R0:W-:Y:S04]  /*c9370*/  @P5 STG.E.U8 desc[UR52][R230.64], R0 ;  /* 0x00000000e6005986 */ /* 0x0041e8000c101134 */
[----:B0-----:R-:W2:Y:S04]  /*c9380*/  LDL.LU.64 R230, [R1+0x2ee8] ;  /* 0x002ee80001e67983 */ /* 0x001ea80000300a00 */
[----:B------:R-:W4:Y:S04]  /*c9390*/  LDL.LU.64 R242, [R1+0x2f00] ;  /* 0x002f000001f27983 */ /* 0x000f280000300a00 */
[----:B------:R-:W4:Y:S04]  /*c93a0*/  LDL.LU.64 R240, [R1+0x2f18] ;  /* 0x002f180001f07983 */ /* 0x000f280000300a00 */
[----:B------:R-:W2:Y:S04]  /*c93b0*/  LDL.LU R235, [R1+0x104] ;  /* 0x0001040001eb7983 */ /* 0x000ea80000300800 */
[----:B------:R-:W4:Y:S04]  /*c93c0*/  LDL.LU.64 R238, [R1+0x2f20] ;  /* 0x002f200001ee7983 */ /* 0x000f280000300a00 */
[----:B------:R-:W4:Y:S01]  /*c93d0*/  LDL.LU R246, [R1+0x118] ;  /* 0x0001180001f67983 */ /* 0x000f220000300800 */
[----:B------:R-:W-:-:S03]  /*c93e0*/  LOP3.LUT P2, RZ, R228, 0x4000000, RZ, 0xc0, !PT ;  /* 0x04000000e4ff7812 */ /* 0x000fc6000784c0ff */
[----:B------:R-:W4:Y:S01]  /*c93f0*/  LDL.LU.64 R236, [R1+0x2f28] ;  /* 0x002f280001ec7983 */ /* 0x000f220000300a00 */
[----:B------:R-:W-:Y:S02]  /*c9400*/  PRMT R0, R234, 0x7773, RZ ;  /* 0x00007773ea007816 */ /* 0x000fe400000000ff */
[----:B------:R-:W-:Y:S02]  /*c9410*/  LOP3.LUT P3, RZ, R228, 0x8000000, RZ, 0xc0, !PT ;  /* 0x08000000e4ff7812 */ /* 0x000fe4000786c0ff */
[----:B------:R-:W-:-:S05]  /*c9420*/  LOP3.LUT P6, RZ, R229, 0x40, RZ, 0xc0, !PT ;  /* 0x00000040e5ff7812 */ /* 0x000fca00078cc0ff */
[----:B---3--:R0:W-:Y:S04]  /*c9430*/  @P2 STG.E.U8 desc[UR52][R232.64], R0 ;  /* 0x00000000e8002986 */ /* 0x0081e8000c101134 */
[----:B0-----:R-:W3:Y:S01]  /*c9440*/  LDL.LU.64 R232, [R1+0x2f48] ;  /* 0x002f480001e87983 */ /* 0x001ee20000300a00 */
[----:B--2---:R-:W-:-:S05]  /*c9450*/  PRMT R0, R235, 0x7770, RZ ;  /* 0x00007770eb007816 */ /* 0x004fca00000000ff */
[----:B------:R0:W-:Y:S04]  /*c9460*/  @P3 STG.E.U8 desc[UR52][R230.64], R0 ;  /* 0x00000000e6003986 */ /* 0x0001e8000c101134 */
[----:B0-----:R-:W2:Y:S04]  /*c9470*/  LDL.LU.64 R230, [R1+0x2f58] ;  /* 0x002f580001e67983 */ /* 0x001ea80000300a00 */
[----:B------:R-:W2:Y:S04]  /*c9480*/  LDL.LU.64 R4, [R1+0x2f60] ;  /* 0x002f600001047983 */ /* 0x000ea80000300a00 */
[----:B------:R-:W2:Y:S04]  /*c9490*/  LDL.LU R247, [R1+0x108] ;  /* 0x0001080001f77983 */ /* 0x000ea80000300800 */
[----:B------:R-:W2:Y:S04]  /*c94a0*/  LDL.LU.64 R226, [R1+0x2f68] ;  /* 0x002f680001e27983 */ /* 0x000ea80000300a00 */
[----:B------:R-:W2:Y:S04]  /*c94b0*/  LDL.LU.64 R18, [R1+0x2f88] ;  /* 0x002f880001127983 */ /* 0x000ea80000300a00 */
[----:B------:R-:W2:Y:S04]  /*c94c0*/  LDL.LU.64 R16, [R1+0x2f98] ;  /* 0x002f980001107983 */ /* 0x000ea80000300a00 */
[----:B------:R-:W2:Y:S04]  /*c94d0*/  LDL.LU R234, [R1+0x11c] ;  /* 0x00011c0001ea7983 */ /* 0x000ea80000300800 */
[----:B------:R-:W2:Y:S04]  /*c94e0*/  LDL.LU.64 R2, [R1+0x2fa0] ;  /* 0x002fa00001027983 */ /* 0x000ea80000300a00 */
[----:B------:R-:W2:Y:S01]  /*c94f0*/  LDL.LU.64 R244, [R1+0x2fa8] ;  /* 0x002fa80001f47983 */ /* 0x000ea20000300a00 */
[----:B------:R-:W-:-:S04]  /*c9500*/  LOP3.LUT R6, R6, 0xff7fffff, RZ, 0xc0, !PT ;  /* 0xff7fffff06067812 */ /* 0x000fc800078ec0ff */
        /* <DEDUP_REMOVED lines=40> */
[----:B------:R-:W-:-:S09]  /*c9790*/  PRMT R0, R246, 0x7771, RZ ;  /* 0x00007771f6007816 */ /* 0x000fd200000000ff */
[----:B---3--:R0:W-:Y:S04]  /*c97a0*/  @P6 STG.E.U8 desc[UR52][R232.64], R0 ;  /* 0x00000000e8006986 */ /* 0x0081e8000c101134 */
[----:B0-----:R-:W3:Y:S01]  /*c97b0*/  LDL.LU.64 R232, [R1+0x3008] ;  /* 0x0030080001e87983 */ /* 0x001ee20000300a00 */
[----:B------:R-:W-:Y:S02]  /*c97c0*/  LOP3.LUT P6, RZ, R6, 0x10000000, RZ, 0xc0, !PT ;  /* 0x1000000006ff7812 */ /* 0x000fe400078cc0ff */
[----:B------:R-:W-:Y:S02]  /*c97d0*/  PRMT R0, R246, 0x7772, RZ ;  /* 0x00007772f6007816 */ /* 0x000fe400000000ff */
[----:B------:R-:W-:-:S09]  /*c97e0*/  LOP3.LUT P0, RZ, R229, 0x80, RZ, 0xc0, !PT ;  /* 0x00000080e5ff7812 */ /* 0x000fd2000780c0ff */
        /* <DEDUP_REMOVED lines=18> */
[----:B------:R0:W-:Y:S04]  /*c9910*/  @P0 STG.E.U8 desc[UR52][R244.64], R0 ;  /* 0x00000000f4000986 */ /* 0x0001e8000c101134 */
[----:B0-----:R-:W2:Y:S01]  /*c9920*/  LDL.LU.64 R244, [R1+0x3018] ;  /* 0x0030180001f47983 */ /* 0x001ea20000300a00 */
[C---:B------:R-:W-:Y:S02]  /*c9930*/  LOP3.LUT P1, RZ, R229.reuse, 0x100, RZ, 0xc0, !PT ;  /* 0x00000100e5ff7812 */ /* 0x040fe4000782c0ff */
[C---:B------:R-:W-:Y:S02]  /*c9940*/  LOP3.LUT P2, RZ, R229.reuse, 0x200, RZ, 0xc0, !PT ;  /* 0x00000200e5ff7812 */ /* 0x040fe4000784c0ff */
[----:B------:R-:W-:Y:S02]  /*c9950*/  PRMT R0, R234, 0x7771, RZ ;  /* 0x00007771ea007816 */ /* 0x000fe400000000ff */
[----:B------:R-:W-:-:S02]  /*c9960*/  LOP3.LUT P3, RZ, R229, 0x400, RZ, 0xc0, !PT ;  /* 0x00000400e5ff7812 */ /* 0x000fc4000786c0ff */
[C---:B------:R-:W-:Y:S02]  /*c9970*/  LOP3.LUT P4, RZ, R229.reuse, 0x800, RZ, 0xc0, !PT ;  /* 0x00000800e5ff7812 */ /* 0x040fe4000788c0ff */
[----:B------:R-:W-:-:S03]  /*c9980*/  LOP3.LUT P5, RZ, R229, 0x1000, RZ, 0xc0, !PT ;  /* 0x00001000e5ff7812 */ /* 0x000fc600078ac0ff */
[----:B----4-:R0:W-:Y:S02]  /*c9990*/  @P1 STG.E.U8 desc[UR52][R242.64], R0 ;  /* 0x00000000f2001986 */ /* 0x0101e4000c101134 */
        /* <DEDUP_REMOVED lines=12> */
[----:B------:R-:W4:Y:S01]  /*c9a60*/  LDL.LU R241, [R1+0xf0] ;  /* 0x0000f00001f17983 */ /* 0x000f220000300800 */
[----:B------:R-:W-:-:S03]  /*c9a70*/  LOP3.LUT P2, RZ, R229, 0x2000, RZ, 0xc0, !PT ;  /* 0x00002000e5ff7812 */ /* 0x000fc6000784c0ff */
[----:B------:R-:W4:Y:S01]  /*c9a80*/  LDL.LU.64 R236, [R1+0x3060] ;  /* 0x0030600001ec7983 */ /* 0x000f220000300a00 */
[----:B------:R-:W-:Y:S02]  /*c9a90*/  PRMT R0, R235, 0x7772, RZ ;  /* 0x00007772eb007816 */ /* 0x000fe400000000ff */
[----:B------:R-:W-:Y:S02]  /*c9aa0*/  LOP3.LUT P6, RZ, R229, 0x2000000, RZ, 0xc0, !PT ;  /* 0x02000000e5ff7812 */ /* 0x000fe400078cc0ff */
[----:B------:R-:W-:-:S11]  /*c9ab0*/  LOP3.LUT R6, R6, 0xffff7fff, RZ, 0xc0, !PT ;  /* 0xffff7fff06067812 */ /* 0x000fd600078ec0ff */
[----:B------:R-:W-:Y:S02]  /*c9ac0*/  @P6 LOP3.LUT R6, R6, 0x8000, RZ, 0xfc, !PT ;  /* 0x0000800006066812 */ /* 0x000fe400078efcff */
[----:B------:R-:W-:Y:S02]  /*c9ad0*/  LOP3.LUT P6, RZ, R229, 0x1000000, RZ, 0xc0, !PT ;  /* 0x01000000e5ff7812 */ /* 0x000fe400078cc0ff */
[----:B------:R-:W-:-:S11]  /*c9ae0*/  LOP3.LUT R6, R6, 0xfffeffff, RZ, 0xc0, !PT ;  /* 0xfffeffff06067812 */ /* 0x000fd600078ec0ff */
[----:B------:R-:W-:Y:S01]  /*c9af0*/  @P6 LOP3.LUT R6, R6, 0x10000, RZ, 0xfc, !PT ;  /* 0x0001000006066812 */ /* 0x000fe200078efcff */
[----:B--2---:R0:W-:Y:S04]  /*c9b00*/  @P2 STG.E.U8 desc[UR52][R244.64], R0 ;  /* 0x00000000f4002986 */ /* 0x0041e8000c101134 */
[----:B0-----:R-:W2:Y:S01]  /*c9b10*/  LDL.LU R244, [R1+0xe0] ;  /* 0x0000e00001f47983 */ /* 0x001ea20000300800 */
[----:B------:R-:W-:-:S03]  /*c9b20*/  PRMT R0, R235, 0x7773, RZ ;  /* 0x00007773eb007816 */ /* 0x000fc600000000ff */
        /* <DEDUP_REMOVED lines=15> */
[C---:B------:R-:W-:Y:S02]  /*c9c20*/  LOP3.LUT P4, RZ, R229.reuse, 0x8000, RZ, 0xc0, !PT ;  /* 0x00008000e5ff7812 */ /* 0x040fe4000788c0ff */
[----:B------:R-:W-:Y:S02]  /*c9c30*/  LOP3.LUT R6, R6, 0xffdfffff, RZ, 0xc0, !PT ;  /* 0xffdfffff06067812 */ /* 0x000fe400078ec0ff */
[----:B------:R-:W-:-:S07]  /*c9c40*/  LOP3.LUT P5, RZ, R229, 0x10000, RZ, 0xc0, !PT ;  /* 0x00010000e5ff7812 */ /* 0x000fce00078ac0ff */
[----:B------:R-:W-:Y:S02]  /*c9c50*/  @P6 LOP3.LUT R6, R6, 0x200000, RZ, 0xfc, !PT ;  /* 0x0020000006066812 */ /* 0x000fe400078efcff */
[C---:B------:R-:W-:Y:S02]  /*c9c60*/  LOP3.LUT P6, RZ, R229.reuse, 0x40000, RZ, 0xc0, !PT ;  /* 0x00040000e5ff7812 */ /* 0x040fe400078cc0ff */
[----:B------:R-:W-:Y:S02]  /*c9c70*/  LOP3.LUT R6, R6, 0xffbfffff, RZ, 0xc0, !PT ;  /* 0xffbfffff06067812 */ /* 0x000fe400078ec0ff */
[C---:B------:R-:W-:Y:S02]  /*c9c80*/  LOP3.LUT P0, RZ, R229.reuse, 0x4000000, RZ, 0xc0, !PT ;  /* 0x04000000e5ff7812 */ /* 0x040fe4000780c0ff */
[C---:B------:R-:W-:Y:S02]  /*c9c90*/  LOP3.LUT P1, RZ, R229.reuse, 0x8000000, RZ, 0xc0, !PT ;  /* 0x08000000e5ff7812 */ /* 0x040fe4000782c0ff */
[----:B------:R-:W-:-:S05]  /*c9ca0*/  LOP3.LUT P2, RZ, R229, 0x10000000, RZ, 0xc0, !PT ;  /* 0x10000000e5ff7812 */ /* 0x000fca000784c0ff */
[----:B------:R-:W-:Y:S01]  /*c9cb0*/  @P6 LOP3.LUT R6, R6, 0x400000, RZ, 0xfc, !PT ;  /* 0x0040000006066812 */ /* 0x000fe200078efcff */
[----:B---3--:R0:W-:Y:S04]  /*c9cc0*/  @P3 STG.E.U8 desc[UR52][R232.64], R0 ;  /* 0x00000000e8003986 */ /* 0x0081e8000c101134 */
[----:B0-----:R-:W3:Y:S01]  /*c9cd0*/  LDL.LU.64 R232, [R1+0x3088] ;  /* 0x0030880001e87983 */ /* 0x001ee20000300a00 */
[----:B----4-:R-:W-:-:S03]  /*c9ce0*/  PRMT R0, R241, 0x7770, RZ ;  /* 0x00007770f1007816 */ /* 0x010fc600000000ff */
[----:B------:R-:W4:Y:S04]  /*c9cf0*/  LDL.LU.64 R4, [R1+0x30a0] ;  /* 0x0030a00001047983 */ /* 0x000f280000300a00 */
[----:B------:R0:W-:Y:S01]  /*c9d00*/  @P4 STG.E.U8 desc[UR52][R238.64], R0 ;  /* 0x00000000ee004986 */ /* 0x0001e2000c101134 */
[C---:B------:R-:W-:Y:S02]  /*c9d10*/  LOP3.LUT P6, RZ, R229.reuse, 0x20000, RZ, 0xc0, !PT ;  /* 0x00020000e5ff7812 */ /* 0x040fe400078cc0ff */
[C---:B------:R-:W-:Y:S02]  /*c9d20*/  LOP3.LUT P3, RZ, R229.reuse, 0x20000000, RZ, 0xc0, !PT ;  /* 0x20000000e5ff7812 */ /* 0x040fe4000786c0ff */
[----:B------:R-:W-:Y:S02]  /*c9d30*/  LOP3.LUT P4, RZ, R229, 0x40000000, RZ, 0xc0, !PT ;  /* 0x40000000e5ff7812 */ /* 0x000fe4000788c0ff */
[----:B0-----:R-:W-:Y:S01]  /*c9d40*/  PRMT R0, R241, 0x7771, RZ ;  /* 0x00007771f1007816 */ /* 0x001fe200000000ff */
[----:B------:R-:W4:Y:S04]  /*c9d50*/  LDL.LU R238, [R1+0xf4] ;  /* 0x0000f40001ee7983 */ /* 0x000f280000300800 */
[----:B------:R-:W4:Y:S04]  /*c9d60*/  LDL.LU.64 R226, [R1+0x30a8] ;  /* 0x0030a80001e27983 */ /* 0x000f280000300a00 */
[----:B------:R0:W-:Y:S01]  /*c9d70*/  @P5 STG.E.U8 desc[UR52][R2.64], R0 ;  /* 0x0000000002005986 */ /* 0x0001e2000c101134 */
[----:B------:R-:W-:-:S03]  /*c9d80*/  LOP3.LUT P5, RZ, R229, 0x80000000, RZ, 0xc0, !PT ;  /* 0x80000000e5ff7812 */ /* 0x000fc600078ac0ff */
[----:B------:R-:W4:Y:S04]  /*c9d90*/  LDL.LU.64 R18, [R1+0x30c8] ;  /* 0x0030c80001127983 */ /* 0x000f280000300a00 */
[----:B------:R-:W4:Y:S04]  /*c9da0*/  LDL.LU R239, [R1+0xe4] ;  /* 0x0000e40001ef7983 */ /* 0x000f280000300800 */
[----:B------:R-:W4:Y:S01]  /*c9db0*/  LDL.LU.64 R228, [R1+0x3098] ;  /* 0x0030980001e47983 */ /* 0x000f220000300a00 */
[----:B0-----:R-:W-:-:S03]  /*c9dc0*/  PRMT R0, R241, 0x7772, RZ ;  /* 0x00007772f1007816 */ /* 0x001fc600000000ff */
[----:B------:R-:W4:Y:S04]  /*c9dd0*/  LDL.LU.64 R16, [R1+0x30d8] ;  /* 0x0030d80001107983 */ /* 0x000f280000300a00 */
        /* <DEDUP_REMOVED lines=16> */
[----:B---3--:R0:W-:Y:S01]  /*c9ee0*/  @P6 STG.E.U8 desc[UR52][R232.64], R0 ;  /* 0x00000000e8006986 */ /* 0x0081e2000c101134 */
[----:B------:R-:W-:Y:S02]  /*c9ef0*/  LOP3.LUT P6, RZ, R6, 0x80000, RZ, 0xc0, !PT ;  /* 0x0008000006ff7812 */ /* 0x000fe400078cc0ff */
[----:B0-----:R-:W-:Y:S01]  /*c9f00*/  PRMT R0, R244, 0x7772, RZ ;  /* 0x00007772f4007816 */ /* 0x001fe200000000ff */
[----:B------:R-:W3:Y:S10]  /*c9f10*/  LDL.LU.64 R232, [R1+0x5270] ;  /* 0x0052700001e87983 */ /* 0x000ef40000300a00 */
[----:B----4-:R0:W-:Y:S01]  /*c9f20*/  @P6 STG.E.U8 desc[UR52][R228.64], R0 ;  /* 0x00000000e4006986 */ /* 0x0101e2000c101134 */
        /* <DEDUP_REMOVED lines=25> */
[----:B------:R-:W4:Y:S04]  /*ca0c0*/  LDL.LU.64 R2, [R1+0x3158] ;  /* 0x0031580001027983 */ /* 0x000f280000300a00 */
[----:B------:R-:W3:Y:S04]  /*ca0d0*/  LDL.LU.64 R236, [R1+0x3160] ;  /* 0x0031600001ec7983 */ /* 0x000ee80000300a00 */
[----:B------:R-:W3:Y:S04]  /*ca0e0*/  LDL.LU.64 R242, [R1+0x3168] ;  /* 0x0031680001f27983 */ /* 0x000ee80000300a00 */
[----:B------:R-:W3:Y:S04]  /*ca0f0*/  LDL.LU.64 R240, [R1+0x3188] ;  /* 0x0031880001f07983 */ /* 0x000ee80000300a00 */
[----:B------:R-:W3:Y:S04]  /*ca100*/  LDL.LU.64 R238, [R1+0x3198] ;  /* 0x0031980001ee7983 */ /* 0x000ee80000300a00 */
[----:B------:R-:W3:Y:S01]  /*ca110*/  LDL.LU R20, [R1+0xe8] ;  /* 0x0000e80001147983 */ /* 0x000ee20000300800 */
        /* <DEDUP_REMOVED lines=38> */
[----:B----4-:R0:W-:Y:S02]  /*ca380*/  @P3 STG.E.U8 desc[UR52][R2.64], R0 ;  /* 0x0000000002003986 */ /* 0x0101e4000c101134 */
[----:B0-----:R-:W-:-:S05]  /*ca390*/  PRMT R0, R245, 0x7773, RZ ;  /* 0x00007773f5007816 */ /* 0x001fca00000000ff */
[----:B---3--:R0:W-:Y:S04]  /*ca3a0*/  @P4 STG.E.U8 desc[UR52][R236.64], R0 ;  /* 0x00000000ec004986 */ /* 0x0081e8000c101134 */
        /* <DEDUP_REMOVED lines=255> */
[----:B------:R-:W-:-:S03]  /*cb3a0*/  LOP3.LUT P2, RZ, R231, 0x200000, RZ, 0xc0, !PT ;  /* 0x00200000e7ff7812 */ /* 0x000fc6000784c0ff */
[----:B------:R-:W4:Y:S01]  /*cb3b0*/  LDL.LU.64 R2, [R1+0x3340] ;  /* 0x0033400001027983 */ /* 0x000f220000300a00 */
[C---:B------:R-:W-:Y:S02]  /*cb3c0*/  LOP3.LUT P3, RZ, R231.reuse, 0x400000, RZ, 0xc0, !PT ;  /* 0x00400000e7ff7812 */ /* 0x040fe4000786c0ff */
[----:B------:R-:W-:Y:S02]  /*cb3d0*/  PRMT R0, R234, 0x7772, RZ ;  /* 0x00007772ea007816 */ /* 0x000fe400000000ff */
[----:B------:R-:W-:-:S05]  /*cb3e0*/  LOP3.LUT P4, RZ, R231, 0x800000, RZ, 0xc0, !PT ;  /* 0x00800000e7ff7812 */ /* 0x000fca000788c0ff */
        /* <DEDUP_REMOVED lines=14> */
[----:B------:R-:W-:Y:S02]  /*cb4d0*/  PRMT R0, R235, 0x7772, RZ ;  /* 0x00007772eb007816 */ /* 0x000fe400000000ff */
[----:B------:R-:W-:Y:S02]  /*cb4e0*/  LOP3.LUT P6, RZ, R232, 0x20, RZ, 0xc0, !PT ;  /* 0x00000020e8ff7812 */ /* 0x000fe400078cc0ff */
[----:B------:R-:W-:Y:S01]  /*cb4f0*/  LOP3.LUT R7, R7, 0xffff7fff, RZ, 0xc0, !PT ;  /* 0xffff7fff07077812 */ /* 0x000fe200078ec0ff */
[----:B---3--:R0:W-:Y:S04]  /*cb500*/  @P2 STG.E.U8 desc[UR52][R244.64], R0 ;  /* 0x00000000f4002986 */ /* 0x0081e8000c101134 */
[----:B0-----:R-:W3:Y:S01]  /*cb510*/  LDL.LU R244, [R1+0x158] ;  /* 0x0001580001f47983 */ /* 0x001ee20000300800 */
[----:B------:R-:W-:-:S03]  /*cb520*/  PRMT R0, R235, 0x7773, RZ ;  /* 0x00007773eb007816 */ /* 0x000fc600000000ff */
        /* <DEDUP_REMOVED lines=20> */
[----:B----4-:R0:W-:Y:S10]  /*cb670*/  @P3 STG.E.U8 desc[UR52][R2.64], R0 ;  /* 0x0000000002003986 */ /* 0x0101f4000c101134 */
[----:B------:R-:W-:-:S02]  /*cb680*/  @P6 LOP3.LUT R7, R7, 0x200000, RZ, 0xfc, !PT ;  /* 0x0020000007076812 */ /* 0x000fc400078efcff */
[----:B------:R-:W-:Y:S01]  /*cb690*/  LOP3.LUT P6, RZ, R231, 0x40000000, RZ, 0xc0, !PT ;  /* 0x40000000e7ff7812 */ /* 0x000fe200078cc0ff */
[----:B0-----:R-:W4:Y:S01]  /*cb6a0*/  LDL.LU.64 R2, [R1+0x3370] ;  /* 0x0033700001027983 */ /* 0x001f220000300a00 */
[----:B------:R-:W-:Y:S02]  /*cb6b0*/  LOP3.LUT R7, R7, 0xffbfffff, RZ, 0xc0, !PT ;  /* 0xffbfffff07077812 */ /* 0x000fe400078ec0ff */
[C---:B------:R-:W-:Y:S02]  /*cb6c0*/  LOP3.LUT P4, RZ, R231.reuse, 0x8000000, RZ, 0xc0, !PT ;  /* 0x08000000e7ff7812 */ /* 0x040fe4000788c0ff */
[----:B------:R-:W-:-:S07]  /*cb6d0*/  LOP3.LUT P5, RZ, R231, 0x10000000, RZ, 0xc0, !PT ;  /* 0x10000000e7ff7812 */ /* 0x000fce00078ac0ff */
[----:B------:R-:W-:Y:S02]  /*cb6e0*/  @P6 LOP3.LUT R7, R7, 0x400000, RZ, 0xfc, !PT ;  /* 0x0040000007076812 */ /* 0x000fe400078efcff */
[----:B------:R-:W-:Y:S02]  /*cb6f0*/  LOP3.LUT P6, RZ, R231, 0x20000000, RZ, 0xc0, !PT ;  /* 0x20000000e7ff7812 */ /* 0x000fe400078cc0ff */
[----:B------:R-:W4:Y:S01]  /*cb700*/  LDL.LU.64 R230, [R1+0x3378] ;  /* 0x0033780001e67983 */ /* 0x000f220000300a00 */
[----:B------:R-:W-:-:S03]  /*cb710*/  PRMT R0, R241, 0x7770, RZ ;  /* 0x00007770f1007816 */ /* 0x000fc600000000ff */
[----:B------:R-:W4:Y:S04]  /*cb720*/  LDL.LU.64 R228, [R1+0x3380] ;  /* 0x0033800001e47983 */ /* 0x000f280000300a00 */
[----:B------:R0:W-:Y:S04]  /*cb730*/  @P4 STG.E.U8 desc[UR52][R238.64], R0 ;  /* 0x00000000ee004986 */ /* 0x0001e8000c101134 */
[----:B0-----:R-:W4:Y:S04]  /*cb740*/  LDL.LU R238, [R1+0x148] ;  /* 0x0001480001ee7983 */ /* 0x001f280000300800 */
        /* <DEDUP_REMOVED lines=13> */
[----:B--2---:R0:W-:Y:S01]  /*cb820*/  @P6 STG.E.U8 desc[UR52][R236.64], R0 ;  /* 0x00000000ec006986 */ /* 0x0041e2000c101134 */
[----:B------:R-:W-:-:S03]  /*cb830*/  LOP3.LUT P6, RZ, R7, 0x200000, RZ, 0xc0, !PT ;  /* 0x0020000007ff7812 */ /* 0x000fc600078cc0ff */
[----:B------:R-:W2:Y:S04]  /*cb840*/  LDL.LU.64 R240, [R1+0x33b8] ;  /* 0x0033b80001f07983 */ /* 0x000ea80000300a00 */
[----:B0-----:R-:W2:Y:S04]  /*cb850*/  LDL.LU.64 R236, [R1+0x33c0] ;  /* 0x0033c00001ec7983 */ /* 0x001ea80000300a00 */
[----:B------:R-:W2:Y:S01]  /*cb860*/  LDL.LU R245, [R1+0x14c] ;  /* 0x00014c0001f57983 */ /* 0x000ea20000300800 */
[----:B---3--:R-:W-:-:S05]  /*cb870*/  PRMT R0, R244, 0x7770, RZ ;  /* 0x00007770f4007816 */ /* 0x008fca00000000ff */
[----:B------:R0:W-:Y:S04]  /*cb880*/  @P6 STG.E.U8 desc[UR52][R234.64], R0 ;  /* 0x00000000ea006986 */ /* 0x0001e8000c101134 */
[----:B0-----:R-:W3:Y:S01]  /*cb890*/  LDL.LU.64 R234, [R1+0x33c8] ;  /* 0x0033c80001ea7983 */ /* 0x001ee20000300a00 */
[----:B------:R-:W-:Y:S02]  /*cb8a0*/  LOP3.LUT P6, RZ, R7, 0x100000, RZ, 0xc0, !PT ;  /* 0x0010000007ff7812 */ /* 0x000fe400078cc0ff */
[----:B------:R-:W-:Y:S02]  /*cb8b0*/  PRMT R0, R244, 0x7771, RZ ;  /* 0x00007771f4007816 */ /* 0x000fe400000000ff */
[C---:B------:R-:W-:Y:S02]  /*cb8c0*/  LOP3.LUT P0, RZ, R232.reuse, 0x40, RZ, 0xc0, !PT ;  /* 0x00000040e8ff7812 */ /* 0x040fe4000780c0ff */
[----:B------:R-:W-:-:S07]  /*cb8d0*/  LOP3.LUT P1, RZ, R232, 0x80, RZ, 0xc0, !PT ;  /* 0x00000080e8ff7812 */ /* 0x000fce000782c0ff */
[----:B----4-:R0:W-:Y:S01]  /*cb8e0*/  @P6 STG.E.U8 desc[UR52][R2.64], R0 ;  /* 0x0000000002006986 */ /* 0x0101e2000c101134 */
[C---:B------:R-:W-:Y:S02]  /*cb8f0*/  LOP3.LUT P6, RZ, R7.reuse, 0x80000, RZ, 0xc0, !PT ;  /* 0x0008000007ff7812 */ /* 0x040fe400078cc0ff */
        /* <DEDUP_REMOVED lines=26> */
[----:B--2---:R0:W-:Y:S02]  /*cbaa0*/  @P3 STG.E.U8 desc[UR52][R240.64], R0 ;  /* 0x00000000f0003986 */ /* 0x0041e4000c101134 */
        /* <DEDUP_REMOVED lines=244> */
[----:B------:R-:W3:Y:S04]  /*cc9f0*/  LDL.LU.64 R226, [R1+0x3558] ;  /* 0x0035580001e27983 */ /* 0x000ee80000300a00 */
[----:B------:R-:W3:Y:S04]  /*cca00*/  LDL.LU R236, [R1+0x1c8] ;  /* 0x0001c80001ec7983 */ /* 0x000ee80000300800 */
[----:B------:R-:W3:Y:S01]  /*cca10*/  LDL.LU.64 R18, [R1+0x3560] ;  /* 0x0035600001127983 */ /* 0x000ee20000300a00 */
[----:B------:R-:W-:-:S04]  /*cca20*/  LOP3.LUT R21, R21, 0xf7ffffff, RZ, 0xc0, !PT ;  /* 0xf7ffffff15157812 */ /* 0x000fc800078ec0ff */
[----:B------:R-:W-:Y:S02]  /*cca30*/  @P6 LOP3.LUT R21, R21, 0x8000000, RZ, 0xfc, !PT ;  /* 0x0800000015156812 */ /* 0x000fe400078efcff */
[----:B------:R-:W-:Y:S02]  /*cca40*/  LOP3.LUT P6, RZ, R233, 0x2000000, RZ, 0xc0, !PT ;  /* 0x02000000e9ff7812 */ /* 0x000fe400078cc0ff */
[----:B------:R-:W-:-:S11]  /*cca50*/  LOP3.LUT R21, R21, 0xefffffff, RZ, 0xc0, !PT ;  /* 0xefffffff15157812 */ /* 0x000fd600078ec0ff */
[----:B------:R-:W-:Y:S02]  /*cca60*/  @P6 LOP3.LUT R21, R21, 0x10000000, RZ, 0xfc, !PT ;  /* 0x1000000015156812 */ /* 0x000fe400078efcff */
[----:B------:R-:W-:Y:S02]  /*cca70*/  LOP3.LUT P6, RZ, R233, 0x1000000, RZ, 0xc0, !PT ;  /* 0x01000000e9ff7812 */ /* 0x000fe400078cc0ff */
[----:B------:R-:W-:Y:S02]  /*cca80*/  LOP3.LUT R21, R21, 0xdfffffff, RZ, 0xc0, !PT ;  /* 0xdfffffff15157812 */ /* 0x000fe400078ec0ff */
[C---:B------:R-:W-:Y:S02]  /*cca90*/  LOP3.LUT P3, RZ, R233.reuse, 0x80000, RZ, 0xc0, !PT ;  /* 0x00080000e9ff7812 */ /* 0x040fe4000786c0ff */
[----:B------:R-:W-:Y:S02]  /*ccaa0*/  LOP3.LUT P4, RZ, R233, 0x100000, RZ, 0xc0, !PT ;  /* 0x00100000e9ff7812 */ /* 0x000fe4000788c0ff */
        /* <DEDUP_REMOVED lines=22> */
[C---:B------:R-:W-:Y:S02]  /*ccc10*/  LOP3.LUT P6, RZ, R21.reuse, 0x20000000, RZ, 0xc0, !PT ;  /* 0x2000000015ff7812 */ /* 0x040fe400078cc0ff */
[----:B0-----:R-:W-:Y:S01]  /*ccc20*/  PRMT R0, R20, 0x7771, RZ ;  /* 0x0000777114007816 */ /* 0x001fe200000000ff */
[----:B------:R-:W2:Y:S10]  /*ccc30*/  LDL.LU.64 R240, [R1+0x3588] ;  /* 0x0035880001f07983 */ /* 0x000eb40000300a00 */
[----:B---3--:R0:W-:Y:S01]  /*ccc40*/  @P6 STG.E.U8 desc[UR52][R238.64], R0 ;  /* 0x00000000ee006986 */ /* 0x0081e2000c101134 */
[----:B------:R-:W-:-:S02]  /*ccc50*/  LOP3.LUT P6, RZ, R21, 0x10000000, RZ, 0xc0, !PT ;  /* 0x1000000015ff7812 */ /* 0x000fc400078cc0ff */
        /* <DEDUP_REMOVED lines=17> */
[----:B------:R0:W-:Y:S04]  /*ccd70*/  @P6 STG.E.U8 desc[UR52][R18.64], R0 ;  /* 0x0000000012006986 */ /* 0x0001e8000c101134 */
[----:B0-----:R-:W3:Y:S01]  /*ccd80*/  LDL.LU.64 R18, [R1+0x3598] ;  /* 0x0035980001127983 */ /* 0x001ee20000300a00 */
[----:B------:R-:W-:Y:S02]  /*ccd90*/  LOP3.LUT P0, RZ, R233, 0x80000000, RZ, 0xc0, !PT ;  /* 0x80000000e9ff7812 */ /* 0x000fe4000780c0ff */
[----:B------:R-:W-:Y:S02]  /*ccda0*/  LOP3.LUT P1, RZ, R234, 0x1, RZ, 0xc0, !PT ;  /* 0x00000001eaff7812 */ /* 0x000fe4000782c0ff */
[----:B------:R-:W-:-:S09]  /*ccdb0*/  PRMT R0, R236, 0x7770, RZ ;  /* 0x00007770ec007816 */ /* 0x000fd200000000ff */
[----:B----4-:R0:W-:Y:S01]  /*ccdc0*/  @P0 STG.E.U8 desc[UR52][R16.64], R0 ;  /* 0x0000000010000986 */ /* 0x0101e2000c101134 */
[----:B------:R-:W-:Y:S02]  /*ccdd0*/  LOP3.LUT P2, RZ, R234, 0x2, RZ, 0xc0, !PT ;  /* 0x00000002eaff7812 */ /* 0x000fe4000784c0ff */
[----:B0-----:R-:W-:-:S05]  /*ccde0*/  PRMT R0, R236, 0x7771, RZ ;  /* 0x00007771ec007816 */ /* 0x001fca00000000ff */
[----:B--2---:R0:W-:Y:S01]  /*ccdf0*/  @P1 STG.E.U8 desc[UR52][R246.64], R0 ;  /* 0x00000000f6001986 */ /* 0x0041e2000c101134 */
[----:B------:R-:W-:-:S03]  /*cce00*/  LOP3.LUT P3, RZ, R234, 0x4, RZ, 0xc0, !PT ;  /* 0x00000004eaff7812 */ /* 0x000fc6000786c0ff */
[----:B0-----:R-:W2:Y:S01]  /*cce10*/  LDL.LU.64 R246, [R1+0x35a0] ;  /* 0x0035a00001f67983 */ /* 0x001ea20000300a00 */
[----:B------:R-:W-:Y:S02]  /*cce20*/  PRMT R0, R236, 0x7772, RZ ;  /* 0x00007772ec007816 */ /* 0x000fe400000000ff */
[----:B------:R-:W-:-:S03]  /*cce30*/  LOP3.LUT P4, RZ, R234, 0x8, RZ, 0xc0, !PT ;  /* 0x00000008eaff7812 */ /* 0x000fc6000788c0ff */
        /* <DEDUP_REMOVED lines=14> */
[----:B------:R-:W-:-:S03]  /*ccf20*/  PRMT R0, R237, 0x7772, RZ ;  /* 0x00007772ed007816 */ /* 0x000fc600000000ff */
[----:B------:R-:W3:Y:S04]  /*ccf30*/  LDL.LU R15, [R1+0x1bc] ;  /* 0x0001bc00010f7983 */ /* 0x000ee80000300800 */
[----:B------:R0:W-:Y:S02]  /*ccf40*/  @P2 STG.E.U8 desc[UR52][R18.64], R0 ;  /* 0x0000000012002986 */ /* 0x0001e4000c101134 */
[----:B0-----:R-:W-:Y:S02]  /*ccf50*/  PRMT R0, R237, 0x7773, RZ ;  /* 0x00007773ed007816 */ /* 0x001fe400000000ff */
[----:B------:R-:W3:Y:S01]  /*ccf60*/  LDL.LU.64 R236, [R1+0x35c8] ;  /* 0x0035c80001ec7983 */ /* 0x000ee20000300a00 */
        /* <DEDUP_REMOVED lines=8> */
[----:B------:R-:W-:Y:S01]  /*ccff0*/  LOP3.LUT R21, R21, 0xfffdffff, RZ, 0xc0, !PT ;  /* 0xfffdffff15157812 */ /* 0x000fe200078ec0ff */
[----:B--2---:R0:W-:Y:S10]  /*cd000*/  @P3 STG.E.U8 desc[UR52][R246.64], R0 ;  /* 0x00000000f6003986 */ /* 0x0041f4000c101134 */
[----:B------:R-:W-:-:S02]  /*cd010*/  @P6 LOP3.LUT R21, R21, 0x20000, RZ, 0xfc, !PT ;  /* 0x0002000015156812 */ /* 0x000fc400078efcff */
[----:B------:R-:W-:Y:S01]  /*cd020*/  LOP3.LUT P6, RZ, R234, 0x4000, RZ, 0xc0, !PT ;  /* 0x00004000eaff7812 */ /* 0x000fe200078cc0ff */
[----:B0-----:R-:W2:Y:S01]  /*cd030*/  LDL.LU.64 R246, [R1+0x35d0] ;  /* 0x0035d00001f67983 */ /* 0x001ea20000300a00 */
[----:B------:R-:W-:-:S03]  /*cd040*/  LOP3.LUT R21, R21, 0xfffbffff, RZ, 0xc0, !PT ;  /* 0xfffbffff15157812 */ /* 0x000fc600078ec0ff */
[----:B------:R-:W2:Y:S01]  /*cd050*/  LDL.LU.64 R232, [R1+0x35d8] ;  /* 0x0035d80001e87983 */ /* 0x000ea20000300a00 */
[----:B------:R-:W-:-:S03]  /*cd060*/  LOP3.LUT P4, RZ, R234, 0x80, RZ, 0xc0, !PT ;  /* 0x00000080eaff7812 */ /* 0x000fc6000788c0ff */
[----:B------:R-:W2:Y:S04]  /*cd070*/  LDL.LU.64 R6, [R1+0x35e0] ;  /* 0x0035e00001067983 */ /* 0x000ea80000300a00 */
[----:B------:R-:W-:Y:S02]  /*cd080*/  @P6 LOP3.LUT R21, R21, 0x40000, RZ, 0xfc, !PT ;  /* 0x0004000015156812 */ /* 0x000fe400078efcff */
[----:B------:R-:W-:Y:S02]  /*cd090*/  LOP3.LUT P6, RZ, R234, 0x2000, RZ, 0xc0, !PT ;  /* 0x00002000eaff7812 */ /* 0x000fe400078cc0ff */
[----:B------:R-:W-:-:S11]  /*cd0a0*/  LOP3.LUT R21, R21, 0xfff7ffff, RZ, 0xc0, !PT ;  /* 0xfff7ffff15157812 */ /* 0x000fd600078ec0ff */
[----:B------:R-:W-:Y:S02]  /*cd0b0*/  @P6 LOP3.LUT R21, R21, 0x80000, RZ, 0xfc, !PT ;  /* 0x0008000015156812 */ /* 0x000fe400078efcff */
[----:B------:R-:W-:Y:S02]  /*cd0c0*/  LOP3.LUT P6, RZ, R234, 0x1000, RZ, 0xc0, !PT ;  /* 0x00001000eaff7812 */ /* 0x000fe400078cc0ff */
[----:B------:R-:W-:-:S11]  /*cd0d0*/  LOP3.LUT R21, R21, 0xffefffff, RZ, 0xc0, !PT ;  /* 0xffefffff15157812 */ /* 0x000fd600078ec0ff */
[----:B------:R-:W-:Y:S02]  /*cd0e0*/  @P6 LOP3.LUT R21, R21, 0x100000, RZ, 0xfc, !PT ;  /* 0x0010000015156812 */ /* 0x000fe400078efcff */
[----:B----4-:R-:W-:Y:S02]  /*cd0f0*/  PRMT R0, R243, 0x7770, RZ ;  /* 0x00007770f3007816 */ /* 0x010fe400000000ff */
[----:B------:R-:W-:-:S03]  /*cd100*/  LOP3.LUT P6, RZ, R234, 0x800, RZ, 0xc0, !PT ;  /* 0x00000800eaff7812 */ /* 0x000fc600078cc0ff */
[----:B------:R0:W-:Y:S01]  /*cd110*/  @P4 STG.E.U8 desc[UR52][R240.64], R0 ;  /* 0x00000000f0004986 */ /* 0x0001e2000c101134 */
[----:B------:R-:W-:-:S03]  /*cd120*/  LOP3.LUT R21, R21, 0xffdfffff, RZ, 0xc0, !PT ;  /* 0xffdfffff15157812 */ /* 0x000fc600078ec0ff */
[----:B0-----:R-:W4:Y:S04]  /*cd130*/  LDL.LU R240, [R1+0x1a0] ;  /* 0x0001a00001f07983 */ /* 0x001f280000300800 */
[----:B------:R-:W4:Y:S02]  /*cd140*/  LDL.LU.64 R230, [R1+0x35e8] ;  /* 0x0035e80001e67983 */ /* 0x000f240000300a00 */
[----:B------:R-:W-:Y:S02]  /*cd150*/  @P6 LOP3.LUT R21, R21, 0x200000, RZ, 0xfc, !PT ;  /* 0x0020000015156812 */ /* 0x000fe400078efcff */
[C---:B------:R-:W-:Y:S01]  /*cd160*/  LOP3.LUT P6, RZ, R234.reuse, 0x400, RZ, 0xc0, !PT ;  /* 0x00000400eaff7812 */ /* 0x040fe200078cc0ff */
[----:B------:R-:W4:Y:S01]  /*cd170*/  LDL.LU.64 R228, [R1+0x35f0] ;  /* 0x0035f00001e47983 */ /* 0x000f220000300a00 */
[----:B------:R-:W-:-:S02]  /*cd180*/  LOP3.LUT P5, RZ, R234, 0x100, RZ, 0xc0, !PT ;  /* 0x00000100eaff7812 */ /* 0x000fc400078ac0ff */
[----:B------:R-:W-:Y:S01]  /*cd190*/  LOP3.LUT R21, R21, 0xffbfffff, RZ, 0xc0, !PT ;  /* 0xffbfffff15157812 */ /* 0x000fe200078ec0ff */
[----:B------:R-:W4:Y:S01]  /*cd1a0*/  LDL.LU R241, [R1+0x1f0] ;  /* 0x0001f00001f17983 */ /* 0x000f220000300800 */
[----:B------:R-:W-:-:S03]  /*cd1b0*/  PRMT R0, R243, 0x7771, RZ ;  /* 0x00007771f3007816 */ /* 0x000fc600000000ff */
[----:B------:R-:W4:Y:S04]  /*cd1c0*/  LDL.LU.64 R4, [R1+0x35f8] ;  /* 0x0035f80001047983 */ /* 0x000f280000300a00 */
[----:B------:R-:W-:Y:S01]  /*cd1d0*/  @P6 LOP3.LUT R21, R21, 0x400000, RZ, 0xfc, !PT ;  /* 0x0040000015156812 */ /* 0x000fe200078efcff */
[----:B------:R-:W4:Y:S01]  /*cd1e0*/  LDL.LU.64 R226, [R1+0x3600] ;  /* 0x0036000001e27983 */ /* 0x000f220000300a00 */
[----:B------:R-:W-:-:S03]  /*cd1f0*/  LOP3.LUT P6, RZ, R234, 0x200, RZ, 0xc0, !PT ;  /* 0x00000200eaff7812 */ /* 0x000fc600078cc0ff */
[----:B------:R0:W-:Y:S04]  /*cd200*/  @P5 STG.E.U8 desc[UR52][R16.64], R0 ;  /* 0x0000000010005986 */ /* 0x0001e8000c101134 */
[----:B------:R-:W4:Y:S01]  /*cd210*/  LDL.LU.64 R18, [R1+0x3608] ;  /* 0x0036080001127983 */ /* 0x000f220000300a00 */
[----:B0-----:R-:W-:-:S05]  /*cd220*/  PRMT R0, R243, 0x7772, RZ ;  /* 0x00007772f3007816 */ /* 0x001fca00000000ff */
[----:B------:R0:W-:Y:S01]  /*cd230*/  @P6 STG.E.U8 desc[UR52][R244.64], R0 ;  /* 0x00000000f4006986 */ /* 0x0001e2000c101134 */
[----:B------:R-:W-:Y:S02]  /*cd240*/  LOP3.LUT P6, RZ, R21, 0x400000, RZ, 0xc0, !PT ;  /* 0x0040000015ff7812 */ /* 0x000fe400078cc0ff */
[----:B0-----:R-:W-:Y:S01]  /*cd250*/  PRMT R0, R243, 0x7773, RZ ;  /* 0x00007773f3007816 */ /* 0x001fe200000000ff */
[----:B------:R-:W4:Y:S04]  /*cd260*/  LDL.LU.64 R244, [R1+0x3610] ;  /* 0x0036100001f47983 */ /* 0x000f280000300a00 */
[----:B------:R-:W4:Y:S06]  /*cd270*/  LDL.LU.64 R242, [R1+0x3618] ;  /* 0x0036180001f27983 */ /* 0x000f2c0000300a00 */
[----:B---3--:R0:W-:Y:S01]  /*cd280*/  @P6 STG.E.U8 desc[UR52][R238.64], R0 ;  /* 0x00000000ee006986 */ /* 0x0081e2000c101134 */
[----:B------:R-:W-:-:S03]  /*cd290*/  LOP3.LUT P6, RZ, R21, 0x200000, RZ, 0xc0, !PT ;  /* 0x0020000015ff7812 */ /* 0x000fc600078cc0ff */
[----:B0-----:R-:W3:Y:S01]  /*cd2a0*/  LDL.LU.64 R238, [R1+0x3620] ;  /* 0x0036200001ee7983 */ /* 0x001ee20000300a00 */
[----:B------:R-:W-:-:S03]  /*cd2b0*/  PRMT R0, R15, 0x7770, RZ ;  /* 0x000077700f007816 */ /* 0x000fc600000000ff */
[----:B------:R-:W3:Y:S06]  /*cd2c0*/  LDL.LU R16, [R1+0x1a4] ;  /* 0x0001a40001107983 */ /* 0x000eec0000300800 */
[----:B------:R0:W-:Y:S04]  /*cd2d0*/  @P6 STG.E.U8 desc[UR52][R236.64], R0 ;  /* 0x00000000ec006986 */ /* 0x0001e8000c101134 */
[----:B0-----:R-:W3:Y:S01]  /*cd2e0*/  LDL.LU.64 R236, [R1+0x3628] ;  /* 0x0036280001ec7983 */ /* 0x001ee20000300a00 */
[----:B------:R-:W-:-:S02]  /*cd2f0*/  LOP3.LUT P6, RZ, R21, 0x100000, RZ, 0xc0, !PT ;  /* 0x0010000015ff7812 */ /* 0x000fc400078cc0ff */
        /* <DEDUP_REMOVED lines=35> */
[----:B------:R0:W-:Y:S04]  /*cd530*/  @P5 STG.E.U8 desc[UR52][R236.64], R0 ;  /* 0x00000000ec005986 */ /* 0x0001e8000c101134 */
[----:B0-----:R-:W3:Y:S04]  /*cd540*/  LDL.LU.64 R236, [R1+0x3630] ;  /* 0x0036300001ec7983 */ /* 0x001ee80000300a00 */
[----:B------:R-:W4:Y:S04]  /*cd550*/  LDL.LU.64 R18, [R1+0x3638] ;  /* 0x0036380001127983 */ /* 0x000f280000300a00 */
[----:B------:R-:W2:Y:S04]  /*cd560*/  LDL.LU.64 R238, [R1+0x3640] ;  /* 0x0036400001ee7983 */ /* 0x000ea80000300a00 */
[----:B------:R-:W2:Y:S04]  /*cd570*/  LDL.LU.64 R244, [R1+0x3648] ;  /* 0x0036480001f47983 */ /* 0x000ea80000300a00 */
[----:B------:R-:W2:Y:S04]  /*cd580*/  LDL.LU.64 R242, [R1+0x3650] ;  /* 0x0036500001f27983 */ /* 0x000ea80000300a00 */
[----:B------:R-:W2:Y:S04]  /*cd590*/  LDL.LU.64 R240, [R1+0x3658] ;  /* 0x0036580001f07983 */ /* 0x000ea80000300a00 */
[----:B------:R-:W2:Y:S01]  /*cd5a0*/  LDL.LU R20, [R1+0x1f4] ;  /* 0x0001f40001147983 */ /* 0x000ea20000300800 */
        /* <DEDUP_REMOVED lines=17> */
[----:B------:R-:W3:Y:S04]  /*cd6c0*/  LDL.LU R15, [R1+0x1a8] ;  /* 0x0001a800010f7983 */ /* 0x000ee80000300800 */
[----:B------:R-:W3:Y:S01]  /*cd6d0*/  LDL.LU.64 R232, [R1+0x3668] ;  /* 0x0036680001e87983 */ /* 0x000ee20000300a00 */
[----:B------:R-:W-:-:S03]  /*cd6e0*/  LOP3.LUT R21, R21, 0xfffff7ff, RZ, 0xc0, !PT ;  /* 0xfffff7ff15157812 */ /* 0x000fc600078ec0ff */
[----:B------:R-:W3:Y:S01]  /*cd6f0*/  LDL.LU.64 R6, [R1+0x3670] ;  /* 0x0036700001067983 */ /* 0x000ee20000300a00 */
[----:B------:R-:W-:Y:S02]  /*cd700*/  @P6 LOP3.LUT R21, R21, 0x800, RZ, 0xfc, !PT ;  /* 0x0000080015156812 */ /* 0x000fe400078efcff */
[C---:B------:R-:W-:Y:S01]  /*cd710*/  LOP3.LUT P6, RZ, R234.reuse, 0x80000000, RZ, 0xc0, !PT ;  /* 0x80000000eaff7812 */ /* 0x040fe200078cc0ff */
[----:B------:R-:W3:Y:S01]  /*cd720*/  LDL.LU.64 R230, [R1+0x3678] ;  /* 0x0036780001e67983 */ /* 0x000ee20000300a00 */
[C---:B------:R-:W-:Y:S02]  /*cd730*/  LOP3.LUT P3, RZ, R234.reuse, 0x2000000, RZ, 0xc0, !PT ;  /* 0x02000000eaff7812 */ /* 0x040fe4000786c0ff */
[----:B------:R-:W-:Y:S01]  /*cd740*/  LOP3.LUT R21, R21, 0xffffefff, RZ, 0xc0, !PT ;  /* 0xffffefff15157812 */ /* 0x000fe200078ec0ff */
[----:B------:R-:W3:Y:S01]  /*cd750*/  LDL.LU.64 R228, [R1+0x3680] ;  /* 0x0036800001e47983 */ /* 0x000ee20000300a00 */
[----:B------:R-:W-:Y:S02]  /*cd760*/  LOP3.LUT P4, RZ, R234, 0x4000000, RZ, 0xc0, !PT ;  /* 0x04000000eaff7812 */ /* 0x000fe4000788c0ff */
[----:B------:R-:W-:-:S05]  /*cd770*/  PRMT R0, R16, 0x7772, RZ ;  /* 0x0000777210007816 */ /* 0x000fca00000000ff */
[----:B------:R-:W-:Y:S02]  /*cd780*/  @P6 LOP3.LUT R21, R21, 0x1000, RZ, 0xfc, !PT ;  /* 0x0000100015156812 */ /* 0x000fe400078efcff */
[----:B------:R-:W-:Y:S01]  /*cd790*/  LOP3.LUT P6, RZ, R234, 0x40000000, RZ, 0xc0, !PT ;  /* 0x40000000eaff7812 */ /* 0x000fe200078cc0ff */
[----:B----4-:R0:W-:Y:S01]  /*cd7a0*/  @P3 STG.E.U8 desc[UR52][R18.64], R0 ;  /* 0x0000000012003986 */ /* 0x0101e2000c101134 */
[----:B------:R-:W-:Y:S02]  /*cd7b0*/  LOP3.LUT R21, R21, 0xffffdfff, RZ, 0xc0, !PT ;  /* 0xffffdfff15157812 */ /* 0x000fe400078ec0ff */
[----:B0-----:R-:W-:-:S09]  /*cd7c0*/  PRMT R0, R16, 0x7773, RZ ;  /* 0x0000777310007816 */ /* 0x001fd200000000ff */
[----:B------:R-:W-:Y:S02]  /*cd7d0*/  @P6 LOP3.LUT R21, R21, 0x2000, RZ, 0xfc, !PT ;  /* 0x0000200015156812 */ /* 0x000fe400078efcff */
[C---:B------:R-:W-:Y:S01]  /*cd7e0*/  LOP3.LUT P6, RZ, R234.reuse, 0x20000000, RZ, 0xc0, !PT ;  /* 0x20000000eaff7812 */ /* 0x040fe200078cc0ff */
[----:B--2---:R0:W-:Y:S01]  /*cd7f0*/  @P4 STG.E.U8 desc[UR52][R238.64], R0 ;  /* 0x00000000ee004986 */ /* 0x0041e2000c101134 */
[----:B------:R-:W-:Y:S02]  /*cd800*/  LOP3.LUT P5, RZ, R234, 0x8000000, RZ, 0xc0, !PT ;  /* 0x08000000eaff7812 */ /* 0x000fe400078ac0ff */
[----:B------:R-:W-:Y:S01]  /*cd810*/  LOP3.LUT R21, R21, 0xffffbfff, RZ, 0xc0, !PT ;  /* 0xffffbfff15157812 */ /* 0x000fe200078ec0ff */
[----:B0-----:R-:W2:Y:S04]  /*cd820*/  LDL.LU R238, [R1+0x1f8] ;  /* 0x0001f80001ee7983 */ /* 0x001ea80000300800 */
        /* <DEDUP_REMOVED lines=34> */
[----:B--2---:R-:W-:-:S11]  /*cda50*/  PRMT R0, R238, 0x7770, RZ ;  /* 0x00007770ee007816 */ /* 0x004fd600000000ff */
        /* <DEDUP_REMOVED lines=21> */
[----:B------:R-:W2:Y:S04]  /*cdbb0*/  LDL.LU.64 R240, [R1+0x36c8] ;  /* 0x0036c80001f07983 */ /* 0x000ea80000300a00 */
[----:B---3--:R0:W-:Y:S04]  /*cdbc0*/  @P5 STG.E.U8 desc[UR52][R236.64], R0 ;  /* 0x00000000ec005986 */ /* 0x0081e8000c101134 */
[----:B0-----:R-:W3:Y:S04]  /*cdbd0*/  LDL.LU.64 R236, [R1+0x36d0] ;  /* 0x0036d00001ec7983 */ /* 0x001ee80000300a00 */
[----:B------:R-:W4:Y:S04]  /*cdbe0*/  LDL.LU.64 R18, [R1+0x36d8] ;  /* 0x0036d80001127983 */ /* 0x000f280000300a00 */
[----:B------:R-:W2:Y:S04]  /*cdbf0*/  LDL.LU R16, [R1+0x1fc] ;  /* 0x0001fc0001107983 */ /* 0x000ea80000300800 */
[----:B------:R-:W4:Y:S04]  /*cdc00*/  LDL.LU.64 R238, [R1+0x36e0] ;  /* 0x0036e00001ee7983 */ /* 0x000f280000300a00 */
[----:B------:R-:W4:Y:S04]  /*cdc10*/  LDL.LU.64 R244, [R1+0x36e8] ;  /* 0x0036e80001f47983 */ /* 0x000f280000300a00 */
[----:B------:R-:W4:Y:S04]  /*cdc20*/  LDL.LU.64 R242, [R1+0x36f0] ;  /* 0x0036f00001f27983 */ /* 0x000f280000300a00 */
[----:B------:R-:W4:Y:S01]  /*cdc30*/  LDL.LU R15, [R1+0x190] ;  /* 0x00019000010f7983 */ /* 0x000f220000300800 */
[----:B------:R-:W-:-:S02]  /*cdc40*/  LOP3.LUT P2, RZ, R235, 0x800, RZ, 0xc0, !PT ;  /* 0x00000800ebff7812 */ /* 0x000fc4000784c0ff */
        /* <DEDUP_REMOVED lines=14> */
[----:B--2---:R-:W-:-:S05]  /*cdd30*/  PRMT R0, R16, 0x7770, RZ ;  /* 0x0000777010007816 */ /* 0x004fca00000000ff */
[----:B------:R0:W-:Y:S04]  /*cdd40*/  @P2 STG.E.U8 desc[UR52][R240.64], R0 ;  /* 0x00000000f0002986 */ /* 0x0001e8000c101134 */
[----:B0-----:R-:W2:Y:S01]  /*cdd50*/  LDL.LU.64 R240, [R1+0x36f8] ;  /* 0x0036f80001f07983 */ /* 0x001ea20000300a00 */
[----:B------:R-:W-:-:S05]  /*cdd60*/  PRMT R0, R16, 0x7771, RZ ;  /* 0x0000777110007816 */ /* 0x000fca00000000ff */
[----:B---3--:R0:W-:Y:S04]  /*cdd70*/  @P3 STG.E.U8 desc[UR52][R236.64], R0 ;  /* 0x00000000ec003986 */ /* 0x0081e8000c101134 */
[----:B0-----:R-:W3:Y:S01]  /*cdd80*/  LDL.LU.64 R236, [R1+0x3700] ;  /* 0x0037000001ec7983 */ /* 0x001ee20000300a00 */
[----:B------:R-:W-:Y:S02]  /*cdd90*/  LOP3.LUT R21, R21, 0xfffffff7, RZ, 0xc0, !PT ;  /* 0xfffffff715157812 */ /* 0x000fe400078ec0ff */
[----:B------:R-:W-:Y:S01]  /*cdda0*/  LOP3.LUT P4, RZ, R235, 0x2000, RZ, 0xc0, !PT ;  /* 0x00002000ebff7812 */ /* 0x000fe2000788c0ff */
[----:B------:R-:W3:Y:S01]  /*cddb0*/  LDL.LU.64 R232, [R1+0x3708] ;  /* 0x0037080001e87983 */ /* 0x000ee20000300a00 */
[----:B------:R-:W-:Y:S02]  /*cddc0*/  @P6 LOP3.LUT R21, R21, 0x8, RZ, 0xfc, !PT ;  /* 0x0000000815156812 */ /* 0x000fe400078efcff */
[----:B------:R-:W-:Y:S01]  /*cddd0*/  LOP3.LUT P6, RZ, R235, 0x40000, RZ, 0xc0, !PT ;  /* 0x00040000ebff7812 */ /* 0x000fe200078cc0ff */
[----:B------:R-:W3:Y:S01]  /*cdde0*/  LDL.LU.64 R6, [R1+0x3710] ;  /* 0x0037100001067983 */ /* 0x000ee20000300a00 */
[----:B------:R-:W-:-:S02]  /*cddf0*/  LOP3.LUT R21, R21, 0xffffffef, RZ, 0xc0, !PT ;  /* 0xffffffef15157812 */ /* 0x000fc400078ec0ff */
[----:B------:R-:W-:Y:S01]  /*cde00*/  LOP3.LUT P5, RZ, R235, 0x4000, RZ, 0xc0, !PT ;  /* 0x00004000ebff7812 */ /* 0x000fe200078ac0ff */
[----:B------:R-:W3:Y:S01]  /*cde10*/  LDL.LU.64 R230, [R1+0x3718] ;  /* 0x0037180001e67983 */ /* 0x000ee20000300a00 */
[----:B------:R-:W-:-:S03]  /*cde20*/  PRMT R0, R16, 0x7772, RZ ;  /* 0x0000777210007816 */ /* 0x000fc600000000ff */
[----:B------:R-:W3:Y:S04]  /*cde30*/  LDL.LU.64 R228, [R1+0x3720] ;  /* 0x0037200001e47983 */ /* 0x000ee80000300a00 */
        /* <DEDUP_REMOVED lines=9> */
[----:B0-----:R-:W-:-:S05]  /*cded0*/  PRMT R0, R16, 0x7773, RZ ;  /* 0x0000777310007816 */ /* 0x001fca00000000ff */
[----:B------:R0:W-:Y:S02]  /*cdee0*/  @P5 STG.E.U8 desc[UR52][R238.64], R0 ;  /* 0x00000000ee005986 */ /* 0x0001e4000c101134 */
[----:B0-----:R-:W-:Y:S02]  /*cdef0*/  PRMT R0, R15, 0x7770, RZ ;  /* 0x000077700f007816 */ /* 0x001fe400000000ff */
[----:B------:R-:W4:Y:S04]  /*cdf00*/  LDL.LU R239, [R1+0x194] ;  /* 0x0001940001ef7983 */ /* 0x000f280000300800 */
[----:B------:R0:W-:Y:S01]  /*cdf10*/  @P6 STG.E.U8 desc[UR52][R244.64], R0 ;  /* 0x00000000f4006986 */ /* 0x0001e2000c101134 */
[----:B------:R-:W-:-:S03]  /*cdf20*/  LOP3.LUT P6, RZ, R21, 0x40, RZ, 0xc0, !PT ;  /* 0x0000004015ff7812 */ /* 0x000fc600078cc0ff */
[----:B------:R-:W4:Y:S04]  /*cdf30*/  LDL.LU.64 R4, [R1+0x3728] ;  /* 0x0037280001047983 */ /* 0x000f280000300a00 */
[----:B------:R-:W4:Y:S01]  /*cdf40*/  LDL.LU.64 R226, [R1+0x3730] ;  /* 0x0037300001e27983 */ /* 0x000f220000300a00 */
[----:B0-----:R-:W-:-:S03]  /*cdf50*/  PRMT R0, R15, 0x7771, RZ ;  /* 0x000077710f007816 */ /* 0x001fc600000000ff */
[----:B------:R-:W4:Y:S04]  /*cdf60*/  LDL.LU.64 R18, [R1+0x3738] ;  /* 0x0037380001127983 */ /* 0x000f280000300a00 */
[----:B------:R0:W-:Y:S01]  /*cdf70*/  @P6 STG.E.U8 desc[UR52][R242.64], R0 ;  /* 0x00000000f2006986 */ /* 0x0001e2000c101134 */
[----:B------:R-:W-:-:S03]  /*cdf80*/  LOP3.LUT P6, RZ, R21, 0x20, RZ, 0xc0, !PT ;  /* 0x0000002015ff7812 */ /* 0x000fc600078cc0ff */
[----:B------:R-:W4:Y:S04]  /*cdf90*/  LDL.LU.64 R16, [R1+0x3740] ;  /* 0x0037400001107983 */ /* 0x000f280000300a00 */
[----:B------:R-:W4:Y:S01]  /*cdfa0*/  LDL.LU R238, [R1+0x324] ;  /* 0x0003240001ee7983 */ /* 0x000f220000300800 */
[----:B0-----:R-:W-:-:S03]  /*cdfb0*/  PRMT R0, R15, 0x7772, RZ ;  /* 0x000077720f007816 */ /* 0x001fc600000000ff */
[----:B------:R-:W4:Y:S04]  /*cdfc0*/  LDL.LU.64 R244, [R1+0x3748] ;  /* 0x0037480001f47983 */ /* 0x000f280000300a00 */
[----:B------:R-:W4:Y:S04]  /*cdfd0*/  LDL.LU.64 R242, [R1+0x3750] ;  /* 0x0037500001f27983 */ /* 0x000f280000300a00 */
[----:B--2---:R0:W-:Y:S01]  /*cdfe0*/  @P6 STG.E.U8 desc[UR52][R240.64], R0 ;  /* 0x00000000f0006986 */ /* 0x0041e2000c101134 */
[----:B------:R-:W-:Y:S02]  /*cdff0*/  LOP3.LUT P6, RZ, R21, 0x10, RZ, 0xc0, !PT ;  /* 0x0000001015ff7812 */ /* 0x000fe400078cc0ff */
[----:B0-----:R-:W-:Y:S01]  /*ce000*/  PRMT R0, R15, 0x7773, RZ ;  /* 0x000077730f007816 */ /* 0x001fe200000000ff */
[----:B------:R-:W2:Y:S10]  /*ce010*/  LDL.LU.64 R240, [R1+0x3758] ;  /* 0x0037580001f07983 */ /* 0x000eb40000300a00 */
[----:B---3--:R0:W-:Y:S04]  /*ce020*/  @P6 STG.E.U8 desc[UR52][R236.64], R0 ;  /* 0x00000000ec006986 */ /* 0x0081e8000c101134 */
[----:B0-----:R-:W3:Y:S01]  /*ce030*/  LDL.LU.64 R236, [R1+0x5250] ;  /* 0x0052500001ec7983 */ /* 0x001ee20000300a00 */
[----:B------:R-:W-:-:S02]  /*ce040*/  LOP3.LUT P6, RZ, R21, 0x8, RZ, 0xc0, !PT ;  /* 0x0000000815ff7812 */ /* 0x000fc400078cc0ff */
[C---:B------:R-:W-:Y:S02]  /*ce050*/  LOP3.LUT P0, RZ, R235.reuse, 0x1000000, RZ, 0xc0, !PT ;  /* 0x01000000ebff7812 */ /* 0x040fe4000780c0ff */
[C---:B------:R-:W-:Y:S02]  /*ce060*/  LOP3.LUT P1, RZ, R235.reuse, 0x2000000, RZ, 0xc0, !PT ;  /* 0x02000000ebff7812 */ /* 0x040fe4000782c0ff */
[C---:B------:R-:W-:Y:S02]  /*ce070*/  LOP3.LUT P2, RZ, R235.reuse, 0x4000000, RZ, 0xc0, !PT ;  /* 0x04000000ebff7812 */ /* 0x040fe4000784c0ff */
[C---:B------:R-:W-:Y:S02]  /*ce080*/  LOP3.LUT P3, RZ, R235.reuse, 0x8000000, RZ, 0xc0, !PT ;  /* 0x08000000ebff7812 */ /* 0x040fe4000786c0ff */
[C---:B------:R-:W-:Y:S02]  /*ce090*/  LOP3.LUT P4, RZ, R235.reuse, 0x10000000, RZ, 0xc0, !PT ;  /* 0x10000000ebff7812 */ /* 0x040fe4000788c0ff */
[----:B------:R-:W-:-:S02]  /*ce0a0*/  LOP3.LUT P5, RZ, R235, 0x20000000, RZ, 0xc0, !PT ;  /* 0x20000000ebff7812 */ /* 0x000fc400078ac0ff */
[----:B---3--:R-:W-:-:S05]  /*ce0b0*/  PRMT R0, R236, 0x7770, RZ ;  /* 0x00007770ec007816 */ /* 0x008fca00000000ff */
        /* <DEDUP_REMOVED lines=8> */
[----:B0-----:R-:W-:Y:S02]  /*ce140*/  PRMT R0, R236, 0x7773, RZ ;  /* 0x00007773ec007816 */ /* 0x001fe400000000ff */
[----:B------:R-:W3:Y:S09]  /*ce150*/  LDL.LU R236, [R1+0x524c] ;  /* 0x00524c0001ec7983 */ /* 0x000ef20000300800 */
[----:B------:R4:W-:Y:S01]  /*ce160*/  @P6 STG.E.U8 desc[UR52][R228.64], R0 ;  /* 0x00000000e4006986 */ /* 0x0009e2000c101134 */
[----:B------:R-:W-:-:S02]  /*ce170*/  LOP3.LUT P6, RZ, R22, 0x80000000, RZ, 0xc0, !PT ;  /* 0x8000000016ff7812 */ /* 0x000fc400078cc0ff */
[----:B----4-:R-:W-:-:S11]  /*ce180*/  PRMT R0, R239, 0x7770, RZ ;  /* 0x00007770ef007816 */ /* 0x010fd600000000ff */
        /* <DEDUP_REMOVED lines=15> */
[----:B------:R-:W4:Y:S04]  /*ce280*/  LDL.LU.64 R18, [R1+0x3770] ;  /* 0x0037700001127983 */ /* 0x000f280000300a00 */
[----:B------:R-:W4:Y:S04]  /*ce290*/  LDL.LU.64 R16, [R1+0x3778] ;  /* 0x0037780001107983 */ /* 0x000f280000300a00 */
[----:B------:R-:W4:Y:S04]  /*ce2a0*/  LDL.LU R239, [R1+0x198] ;  /* 0x0001980001ef7983 */ /* 0x000f280000300800 */
[----:B------:R-:W4:Y:S04]  /*ce2b0*/  LDL.LU.64 R244, [R1+0x3780] ;  /* 0x0037800001f47983 */ /* 0x000f280000300a00 */
[----:B------:R-:W4:Y:S04]  /*ce2c0*/  LDL.LU.64 R242, [R1+0x3788] ;  /* 0x0037880001f27983 */ /* 0x000f280000300a00 */
[----:B------:R-:W4:Y:S01]  /*ce2d0*/  LDL.LU R15, [R1+0x328] ;  /* 0x00032800010f7983 */ /* 0x000f220000300800 */
[----:B------:R-:W-:-:S02]  /*ce2e0*/  LOP3.LUT P2, RZ, R235, 0x40000000, RZ, 0xc0, !PT ;  /* 0x40000000ebff7812 */ /* 0x000fc4000784c0ff */
[----:B------:R-:W-:Y:S02]  /*ce2f0*/  PRMT R0, R238, 0x7773, RZ ;  /* 0x00007773ee007816 */ /* 0x000fe400000000ff */
[----:B------:R-:W-:Y:S02]  /*ce300*/  LOP3.LUT P3, RZ, R235, 0x80000000, RZ, 0xc0, !PT ;  /* 0x80000000ebff7812 */ /* 0x000fe4000786c0ff */
[----:B------:R-:W-:Y:S02]  /*ce310*/  LOP3.LUT R22, R22, 0xff7fffff, RZ, 0xc0, !PT ;  /* 0xff7fffff16167812 */ /* 0x000fe400078ec0ff */
[C---:B---3--:R-:W-:Y:S02]  /*ce320*/  LOP3.LUT P4, RZ, R236.reuse, 0x1, RZ, 0xc0, !PT ;  /* 0x00000001ecff7812 */ /* 0x048fe4000788c0ff */
[----:B------:R-:W-:-:S03]  /*ce330*/  LOP3.LUT P5, RZ, R236, 0x2, RZ, 0xc0, !PT ;  /* 0x00000002ecff7812 */ /* 0x000fc600078ac0ff */
[----:B--2---:R0:W-:Y:S04]  /*ce340*/  @P2 STG.E.U8 desc[UR52][R240.64], R0 ;  /* 0x00000000f0002986 */ /* 0x0041e8000c101134 */
[----:B0-----:R-:W2:Y:S04]  /*ce350*/  LDL.LU.64 R240, [R1+0x3790] ;  /* 0x0037900001f07983 */ /* 0x001ea80000300a00 */
[----:B------:R-:W3:Y:S04]  /*ce360*/  LDL.LU.64 R20, [R1+0x37a8] ;  /* 0x0037a80001147983 */ /* 0x000ee80000300a00 */
[----:B------:R-:W3:Y:S04]  /*ce370*/  LDL.LU.64 R232, [R1+0x37b0] ;  /* 0x0037b00001e87983 */ /* 0x000ee80000300a00 */
[----:B------:R-:W3:Y:S04]  /*ce380*/  LDL.LU R238, [R1+0x19c] ;  /* 0x00019c0001ee7983 */ /* 0x000ee80000300800 */
[----:B------:R-:W3:Y:S04]  /*ce390*/  LDL.LU.64 R6, [R1+0x37b8] ;  /* 0x0037b80001067983 */ /* 0x000ee80000300a00 */
[----:B------:R-:W3:Y:S04]  /*ce3a0*/  LDL.LU.64 R230, [R1+0x37c8] ;  /* 0x0037c80001e67983 */ /* 0x000ee80000300a00 */
[----:B------:R-:W3:Y:S01]  /*ce3b0*/  LDL.LU.64 R228, [R1+0x37d8] ;  /* 0x0037d80001e47983 */ /* 0x000ee20000300a00 */
[----:B----4-:R-:W-:-:S03]  /*ce3c0*/  PRMT R0, R239, 0x7770, RZ ;  /* 0x00007770ef007816 */ /* 0x010fc600000000ff */
[----:B------:R-:W4:Y:S04]  /*ce3d0*/  LDL.LU.64 R4, [R1+0x37e0] ;  /* 0x0037e00001047983 */ /* 0x000f280000300a00 */
[----:B------:R0:W-:Y:S02]  /*ce3e0*/  @P3 STG.E.U8 desc[UR52][R226.64], R0 ;  /* 0x00000000e2003986 */ /* 0x0001e4000c101134 */
[C---:B0-----:R-:W-:Y:S02]  /*ce3f0*/  PRMT R0, R239.reuse, 0x7771, RZ ;  /* 0x00007771ef007816 */ /* 0x041fe400000000ff */
[----:B------:R-:W4:Y:S04]  /*ce400*/  LDL.LU.64 R226, [R1+0x37e8] ;  /* 0x0037e80001e27983 */ /* 0x000f280000300a00 */
[----:B------:R0:W-:Y:S02]  /*ce410*/  @P4 STG.E.U8 desc[UR52][R18.64], R0 ;  /* 0x0000000012004986 */ /* 0x0001e4000c101134 */
[----:B0-----:R-:W-:-:S02]  /*ce420*/  PRMT R0, R239, 0x7772, RZ ;  /* 0x00007772ef007816 */ /* 0x001fc400000000ff */
[----:B------:R-:W4:Y:S04]  /*ce430*/  LDL.LU.64 R18, [R1+0x37f0] ;  /* 0x0037f00001127983 */ /* 0x000f280000300a00 */
[----:B------:R0:W-:Y:S04]  /*ce440*/  @P5 STG.E.U8 desc[UR52][R16.64], R0 ;  /* 0x0000000010005986 */ /* 0x0001e8000c101134 */
[----:B0-----:R-:W4:Y:S01]  /*ce450*/  LDL.LU.64 R16, [R1+0x3800] ;  /* 0x0038000001107983 */ /* 0x001f220000300a00 */
[----:B------:R-:W-:-:S13]  /*ce460*/  LOP3.LUT P6, RZ, R236, 0x400, RZ, 0xc0, !PT ;  /* 0x00000400ecff7812 */ /* 0x000fda00078cc0ff */
        /* <DEDUP_REMOVED lines=22> */
[----:B------:R-:W4:Y:S07]  /*ce5d0*/  LDL.LU R239, [R1+0x310] ;  /* 0x0003100001ef7983 */ /* 0x000f2e0000300800 */
[----:B------:R-:W-:-:S02]  /*ce5e0*/  @P6 LOP3.LUT R22, R22, 0x40000000, RZ, 0xfc, !PT ;  /* 0x4000000016166812 */ /* 0x000fc400078efcff */
[----:B------:R-:W-:-:S13]  /*ce5f0*/  LOP3.LUT P6, RZ, R236, 0x4, RZ, 0xc0, !PT ;  /* 0x00000004ecff7812 */ /* 0x000fda00078cc0ff */
[----:B------:R0:W-:Y:S01]  /*ce600*/  @P6 STG.E.U8 desc[UR52][R244.64], R0 ;  /* 0x00000000f4006986 */ /* 0x0001e2000c101134 */
[C---:B------:R-:W-:Y:S02]  /*ce610*/  LOP3.LUT P6, RZ, R22.reuse, 0x40000000, RZ, 0xc0, !PT ;  /* 0x4000000016ff7812 */ /* 0x040fe400078cc0ff */
[----:B0-----:R-:W-:Y:S01]  /*ce620*/  PRMT R0, R15, 0x7770, RZ ;  /* 0x000077700f007816 */ /* 0x001fe200000000ff */
[----:B------:R-:W4:Y:S10]  /*ce630*/  LDL.LU.64 R244, [R1+0x3808] ;  /* 0x0038080001f47983 */ /* 0x000f340000300a00 */
[----:B------:R0:W-:Y:S01]  /*ce640*/  @P6 STG.E.U8 desc[UR52][R242.64], R0 ;  /* 0x00000000f2006986 */ /* 0x0001e2000c101134 */
[----:B------:R-:W-:-:S02]  /*ce650*/  LOP3.LUT P6, RZ, R22, 0x20000000, RZ, 0xc0, !PT ;  /* 0x2000000016ff7812 */ /* 0x000fc400078cc0ff */
[----:B0-----:R-:W-:Y:S01]  /*ce660*/  PRMT R0, R15, 0x7771, RZ ;  /* 0x000077710f007816 */ /* 0x001fe200000000ff */
[----:B------:R-:W4:Y:S10]  /*ce670*/  LDL.LU.64 R242, [R1+0x3818] ;  /* 0x0038180001f27983 */ /* 0x000f340000300a00 */
[----:B--2---:R0:W-:Y:S01]  /*ce680*/  @P6 STG.E.U8 desc[UR52][R240.64], R0 ;  /* 0x00000000f0006986 */ /* 0x0041e2000c101134 */
[----:B------:R-:W-:-:S02]  /*ce690*/  LOP3.LUT P6, RZ, R22, 0x10000000, RZ, 0xc0, !PT ;  /* 0x1000000016ff7812 */ /* 0x000fc400078cc0ff */
[----:B0-----:R-:W-:Y:S01]  /*ce6a0*/  PRMT R0, R15, 0x7772, RZ ;  /* 0x000077720f007816 */ /* 0x001fe200000000ff */
[----:B------:R-:W2:Y:S10]  /*ce6b0*/  LDL.LU.64 R240, [R1+0x3820] ;  /* 0x0038200001f07983 */ /* 0x000eb40000300a00 */
[----:B---3--:R0:W-:Y:S01]  /*ce6c0*/  @P6 STG.E.U8 desc[UR52][R20.64], R0 ;  /* 0x0000000014006986 */ /* 0x0081e2000c101134 */
        /* <DEDUP_REMOVED lines=25> */
[----:B------:R-:W3:Y:S04]  /*ce860*/  LDL.LU R237, [R1+0x5248] ;  /* 0x0052480001ed7983 */ /* 0x000ee80000300800 */
[----:B------:R-:W4:Y:S01]  /*ce870*/  LDL.LU.64 R226, [R1+0x3830] ;  /* 0x0038300001e27983 */ /* 0x000f220000300a00 */
[C---:B------:R-:W-:Y:S02]  /*ce880*/  LOP3.LUT P3, RZ, R236.reuse, 0x4000, RZ, 0xc0, !PT ;  /* 0x00004000ecff7812 */ /* 0x040fe4000786c0ff */
[----:B------:R-:W-:-:S11]  /*ce890*/  LOP3.LUT P4, RZ, R236, 0x8000, RZ, 0xc0, !PT ;  /* 0x00008000ecff7812 */ /* 0x000fd6000788c0ff */
[----:B------:R0:W-:Y:S04]  /*ce8a0*/  @P3 STG.E.U8 desc[UR52][R244.64], R0 ;  /* 0x00000000f4003986 */ /* 0x0001e8000c101134 */
[----:B0-----:R-:W3:Y:S01]  /*ce8b0*/  LDL.LU.64 R244, [R1+0x3838] ;  /* 0x0038380001f47983 */ /* 0x001ee20000300a00 */
[----:B------:R-:W-:-:S05]  /*ce8c0*/  PRMT R0, R239, 0x7770, RZ ;  /* 0x00007770ef007816 */ /* 0x000fca00000000ff */
[----:B------:R0:W-:Y:S04]  /*ce8d0*/  @P4 STG.E.U8 desc[UR52][R242.64], R0 ;  /* 0x00000000f2004986 */ /* 0x0001e8000c101134 */
[----:B0-----:R-:W3:Y:S04]  /*ce8e0*/  LDL.LU.64 R242, [R1+0x3848] ;  /* 0x0038480001f27983 */ /* 0x001ee80000300a00 */
[----:B------:R-:W3:Y:S04]  /*ce8f0*/  LDL.LU.64 R18, [R1+0x3850] ;  /* 0x0038500001127983 */ /* 0x000ee80000300a00 */
[----:B------:R-:W3:Y:S04]  /*ce900*/  LDL.LU.64 R16, [R1+0x3858] ;  /* 0x0038580001107983 */ /* 0x000ee80000300a00 */
[----:B------:R-:W3:Y:S01]  /*ce910*/  LDL.LU R15, [R1+0x300] ;  /* 0x00030000010f7983 */ /* 0x000ee20000300800 */
[----:B------:R-:W-:-:S02]  /*ce920*/  LOP3.LUT P5, RZ, R236, 0x10000, RZ, 0xc0, !PT ;  /* 0x00010000ecff7812 */ /* 0x000fc400078ac0ff */
[----:B------:R-:W-:Y:S02]  /*ce930*/  PRMT R0, R239, 0x7771, RZ ;  /* 0x00007771ef007816 */ /* 0x000fe400000000ff */
[----:B------:R-:W-:-:S09]  /*ce940*/  LOP3.LUT P2, RZ, R236, 0x20000, RZ, 0xc0, !PT ;  /* 0x00020000ecff7812 */ /* 0x000fd2000784c0ff */
[----:B--2---:R0:W-:Y:S04]  /*ce950*/  @P5 STG.E.U8 desc[UR52][R240.64], R0 ;  /* 0x00000000f0005986 */ /* 0x0041e8000c101134 */
[----:B0-----:R-:W2:Y:S01]  /*ce960*/  LDL.LU.64 R240, [R1+0x3868] ;  /* 0x0038680001f07983 */ /* 0x001ea20000300a00 */
[----:B------:R-:W-:-:S03]  /*ce970*/  PRMT R0, R239, 0x7772, RZ ;  /* 0x00007772ef007816 */ /* 0x000fc600000000ff */
[----:B------:R-:W2:Y:S04]  /*ce980*/  LDL.LU R20, [R1+0x314] ;  /* 0x0003140001147983 */ /* 0x000ea80000300800 */
[----:B----4-:R0:W-:Y:S02]  /*ce990*/  @P2 STG.E.U8 desc[UR52][R226.64], R0 ;  /* 0x00000000e2002986 */ /* 0x0101e4000c101134 */
[----:B0-----:R-:W-:Y:S02]  /*ce9a0*/  PRMT R0, R239, 0x7773, RZ ;  /* 0x00007773ef007816 */ /* 0x001fe400000000ff */
[----:B------:R-:W4:Y:S01]  /*ce9b0*/  LDL.LU.64 R238, [R1+0x3870] ;  /* 0x0038700001ee7983 */ /* 0x000f220000300a00 */
        /* <DEDUP_REMOVED lines=11> */
[----:B---3--:R0:W-:Y:S01]  /*cea70*/  @P3 STG.E.U8 desc[UR52][R244.64], R0 ;  /* 0x00000000f4003986 */ /* 0x0081e2000c101134 */
[----:B------:R-:W-:-:S03]  /*cea80*/  LOP3.LUT R22, R22, 0xfffbffff, RZ, 0xc0, !PT ;  /* 0xfffbffff16167812 */ /* 0x000fc600078ec0ff */
[----:B0-----:R-:W3:Y:S08]  /*cea90*/  LDL.LU.64 R244, [R1+0x3880] ;  /* 0x0038800001f47983 */ /* 0x001ef00000300a00 */
[----:B------:R-:W-:Y:S01]  /*ceaa0*/  @P6 LOP3.LUT R22, R22, 0x40000, RZ, 0xfc, !PT ;  /* 0x0004000016166812 */ /* 0x000fe200078efcff */
[----:B------:R-:W3:Y:S01]  /*ceab0*/  LDL.LU.64 R234, [R1+0x3888] ;  /* 0x0038880001ea7983 */ /* 0x000ee20000300a00 */
[----:B------:R-:W-:-:S02]  /*ceac0*/  LOP3.LUT P6, RZ, R236, 0x2000000, RZ, 0xc0, !PT ;  /* 0x02000000ecff7812 */ /* 0x000fc400078cc0ff */
[----:B------:R-:W-:Y:S01]  /*cead0*/  LOP3.LUT P4, RZ, R236, 0x80000, RZ, 0xc0, !PT ;  /* 0x00080000ecff7812 */ /* 0x000fe2000788c0ff */
[----:B------:R-:W3:Y:S01]  /*ceae0*/  LDL.LU.64 R232, [R1+0x3898] ;  /* 0x0038980001e87983 */ /* 0x000ee20000300a00 */
[----:B------:R-:W-:-:S09]  /*ceaf0*/  LOP3.LUT R22, R22, 0xfff7ffff, RZ, 0xc0, !PT ;  /* 0xfff7ffff16167812 */ /* 0x000fd200078ec0ff */
[----:B------:R-:W-:Y:S02]  /*ceb00*/  @P6 LOP3.LUT R22, R22, 0x80000, RZ, 0xfc, !PT ;  /* 0x0008000016166812 */ /* 0x000fe400078efcff */
[----:B------:R-:W-:Y:S02]  /*ceb10*/  LOP3.LUT P6, RZ, R236, 0x1000000, RZ, 0xc0, !PT ;  /* 0x01000000ecff7812 */ /* 0x000fe400078cc0ff */
[----:B------:R-:W-:Y:S02]  /*ceb20*/  PRMT R0, R15, 0x7770, RZ ;  /* 0x000077700f007816 */ /* 0x000fe400000000ff */
[----:B------:R-:W-:-:S03]  /*ceb30*/  LOP3.LUT R22, R22, 0xffefffff, RZ, 0xc0, !PT ;  /* 0xffefffff16167812 */ /* 0x000fc600078ec0ff */
[----:B------:R0:W-:Y:S06]  /*ceb40*/  @P4 STG.E.U8 desc[UR52][R242.64], R0 ;  /* 0x00000000f2004986 */ /* 0x0001ec000c101134 */
[----:B------:R-:W-:Y:S01]  /*ceb50*/  @P6 LOP3.LUT R22, R22, 0x100000, RZ, 0xfc, !PT ;  /* 0x0010000016166812 */ /* 0x000fe200078efcff */
[----:B0-----:R-:W3:Y:S01]  /*ceb60*/  LDL.LU R242, [R1+0x304] ;  /* 0x0003040001f27983 */ /* 0x001ee20000300800 */
[----:B------:R-:W-:-:S03]  /*ceb70*/  LOP3.LUT P6, RZ, R236, 0x800000, RZ, 0xc0, !PT ;  /* 0x00800000ecff7812 */ /* 0x000fc600078cc0ff */
[----:B------:R-:W3:Y:S01]  /*ceb80*/  LDL.LU.64 R6, [R1+0x38a0] ;  /* 0x0038a00001067983 */ /* 0x000ee20000300a00 */
[----:B------:R-:W-:-:S03]  /*ceb90*/  LOP3.LUT R22, R22, 0xffdfffff, RZ, 0xc0, !PT ;  /* 0xffdfffff16167812 */ /* 0x000fc600078ec0ff */
[----:B------:R-:W3:Y:S01]  /*ceba0*/  LDL.LU.64 R230, [R1+0x38b0] ;  /* 0x0038b00001e67983 */ /* 0x000ee20000300a00 */
[----:B------:R-:W-:-:S03]  /*cebb0*/  LOP3.LUT P5, RZ, R236, 0x100000, RZ, 0xc0, !PT ;  /* 0x00100000ecff7812 */ /* 0x000fc600078ac0ff */
[----:B------:R-:W3:Y:S02]  /*cebc0*/  LDL.LU R243, [R1+0x318] ;  /* 0x0003180001f37983 */ /* 0x000ee40000300800 */
[----:B------:R-:W-:Y:S02]  /*cebd0*/  @P6 LOP3.LUT R22, R22, 0x200000, RZ, 0xfc, !PT ;  /* 0x0020000016166812 */ /* 0x000fe400078efcff */
[----:B------:R-:W-:Y:S01]  /*cebe0*/  LOP3.LUT P6, RZ, R236, 0x400000, RZ, 0xc0, !PT ;  /* 0x00400000ecff7812 */ /* 0x000fe200078cc0ff */
[----:B------:R-:W3:Y:S01]  /*cebf0*/  LDL.LU.64 R228, [R1+0x38b8] ;  /* 0x0038b80001e47983 */ /* 0x000ee20000300a00 */
[----:B------:R-:W-:Y:S02]  /*cec00*/  LOP3.LUT R22, R22, 0xffbfffff, RZ, 0xc0, !PT ;  /* 0xffbfffff16167812 */ /* 0x000fe400078ec0ff */
[----:B------:R-:W-:Y:S01]  /*cec10*/  PRMT R0, R15, 0x7771, RZ ;  /* 0x000077710f007816 */ /* 0x000fe200000000ff */
[----:B------:R-:W3:Y:S08]  /*cec20*/  LDL.LU.64 R4, [R1+0x38c0] ;  /* 0x0038c00001047983 */ /* 0x000ef00000300a00 */
[----:B------:R-:W-:Y:S01]  /*cec30*/  @P6 LOP3.LUT R22, R22, 0x400000, RZ, 0xfc, !PT ;  /* 0x0040000016166812 */ /* 0x000fe200078efcff */
[----:B------:R0:W-:Y:S01]  /*cec40*/  @P5 STG.E.U8 desc[UR52][R18.64], R0 ;  /* 0x0000000012005986 */ /* 0x0001e2000c101134 */
[----:B------:R-:W-:-:S03]  /*cec50*/  LOP3.LUT P6, RZ, R236, 0x200000, RZ, 0xc0, !PT ;  /* 0x00200000ecff7812 */ /* 0x000fc600078cc0ff */
[----:B------:R-:W3:Y:S01]  /*cec60*/  LDL.LU.64 R226, [R1+0x38c8] ;  /* 0x0038c80001e27983 */ /* 0x000ee20000300a00 */
[----:B0-----:R-:W-:-:S03]  /*cec70*/  PRMT R0, R15, 0x7772, RZ ;  /* 0x000077720f007816 */ /* 0x001fc600000000ff */
[----:B------:R-:W3:Y:S06]  /*cec80*/  LDL.LU.64 R18, [R1+0x38d8] ;  /* 0x0038d80001127983 */ /* 0x000eec0000300a00 */
[----:B------:R0:W-:Y:S01]  /*cec90*/  @P6 STG.E.U8 desc[UR52][R16.64], R0 ;  /* 0x0000000010006986 */ /* 0x0001e2000c101134 */
[C---:B------:R-:W-:Y:S02]  /*ceca0*/  LOP3.LUT P6, RZ, R22.reuse, 0x400000, RZ, 0xc0, !PT ;  /* 0x0040000016ff7812 */ /* 0x040fe400078cc0ff */
[----:B0-----:R-:W-:Y:S01]  /*cecb0*/  PRMT R0, R15, 0x7773, RZ ;  /* 0x000077730f007816 */ /* 0x001fe200000000ff */
[----:B------:R-:W3:Y:S10]  /*cecc0*/  LDL.LU.64 R16, [R1+0x38e8] ;  /* 0x0038e80001107983 */ /* 0x000ef40000300a00 */
[----:B--2---:R0:W-:Y:S01]  /*cecd0*/  @P6 STG.E.U8 desc[UR52][R240.64], R0 ;  /* 0x00000000f0006986 */ /* 0x0041e2000c101134 */
[----:B------:R-:W-:-:S03]  /*cece0*/  LOP3.LUT P6, RZ, R22, 0x200000, RZ, 0xc0, !PT ;  /* 0x0020000016ff7812 */ /* 0x000fc600078cc0ff */
[----:B0-----:R-:W2:Y:S01]  /*cecf0*/  LDL.LU.64 R240, [R1+0x38f0] ;  /* 0x0038f00001f07983 */ /* 0x001ea20000300a00 */
[----:B------:R-:W-:-:S03]  /*ced00*/  PRMT R0, R20, 0x7770, RZ ;  /* 0x0000777014007816 */ /* 0x000fc600000000ff */
[----:B------:R-:W2:Y:S06]  /*ced10*/  LDL.LU R15, [R1+0x308] ;  /* 0x00030800010f7983 */ /* 0x000eac0000300800 */
[----:B----4-:R0:W-:Y:S04]  /*ced20*/  @P6 STG.E.U8 desc[UR52][R238.64], R0 ;  /* 0x00000000ee006986 */ /* 0x0101e8000c101134 */
[----:B0-----:R-:W4:Y:S01]  /*ced30*/  LDL.LU.64 R238, [R1+0x38f8] ;  /* 0x0038f80001ee7983 */ /* 0x001f220000300a00 */
[----:B------:R-:W-:-:S02]  /*ced40*/  LOP3.LUT P6, RZ, R22, 0x100000, RZ, 0xc0, !PT ;  /* 0x0010000016ff7812 */ /* 0x000fc400078cc0ff */
[----:B------:R-:W-:-:S11]  /*ced50*/  PRMT R0, R20, 0x7771, RZ ;  /* 0x0000777114007816 */ /* 0x000fd600000000ff */
        /* <DEDUP_REMOVED lines=32> */
[----:B--2---:R0:W-:Y:S04]  /*cef60*/  @P4 STG.E.U8 desc[UR52][R240.64], R0 ;  /* 0x00000000f0004986 */ /* 0x0041e8000c101134 */
[----:B0-----:R-:W2:Y:S01]  /*cef70*/  LDL.LU.64 R240, [R1+0x3908] ;  /* 0x0039080001f07983 */ /* 0x001ea20000300a00 */
[----:B------:R-:W-:-:S05]  /*cef80*/  PRMT R0, R15, 0x7770, RZ ;  /* 0x000077700f007816 */ /* 0x000fca00000000ff */
[----:B----4-:R0:W-:Y:S04]  /*cef90*/  @P5 STG.E.U8 desc[UR52][R238.64], R0 ;  /* 0x00000000ee005986 */ /* 0x0101e8000c101134 */
[----:B0-----:R-:W4:Y:S04]  /*cefa0*/  LDL.LU.64 R238, [R1+0x3918] ;  /* 0x0039180001ee7983 */ /* 0x001f280000300a00 */
[----:B------:R-:W3:Y:S04]  /*cefb0*/  LDL.LU.64 R226, [R1+0x3920] ;  /* 0x0039200001e27983 */ /* 0x000ee80000300a00 */
[----:B------:R-:W3:Y:S04]  /*cefc0*/  LDL.LU.64 R18, [R1+0x3928] ;  /* 0x0039280001127983 */ /* 0x000ee80000300a00 */
[----:B------:R-:W3:Y:S04]  /*cefd0*/  LDL.LU.64 R16, [R1+0x3930] ;  /* 0x0039300001107983 */ /* 0x000ee80000300a00 */
[----:B------:R-:W3:Y:S04]  /*cefe0*/  LDL.LU.64 R242, [R1+0x3940] ;  /* 0x0039400001f27983 */ /* 0x000ee80000300a00 */
[----:B------:R-:W3:Y:S01]  /*ceff0*/  LDL.LU R225, [R1+0x31c] ;  /* 0x00031c0001e17983 */ /* 0x000ee20000300800 */
[----:B------:R-:W-:-:S02]  /*cf000*/  LOP3.LUT P2, RZ, R237, 0x10, RZ, 0xc0, !PT ;  /* 0x00000010edff7812 */ /* 0x000fc4000784c0ff */
[----:B------:R-:W-:Y:S02]  /*cf010*/  PRMT R0, R15, 0x7771, RZ ;  /* 0x000077710f007816 */ /* 0x000fe400000000ff */
[C---:B------:R-:W-:Y:S02]  /*cf020*/  LOP3.LUT P3, RZ, R237.reuse, 0x20, RZ, 0xc0, !PT ;  /* 0x00000020edff7812 */ /* 0x040fe4000786c0ff */
[----:B------:R-:W-:Y:S02]  /*cf030*/  LOP3.LUT P6, RZ, R237, 0x10000, RZ, 0xc0, !PT ;  /* 0x00010000edff7812 */ /* 0x000fe400078cc0ff */
[----:B------:R-:W-:-:S11]  /*cf040*/  LOP3.LUT R22, R22, 0xffffff7f, RZ, 0xc0, !PT ;  /* 0xffffff7f16167812 */ /* 0x000fd600078ec0ff */
[----:B------:R-:W-:Y:S02]  /*cf050*/  @P6 LOP3.LUT R22, R22, 0x80, RZ, 0xfc, !PT ;  /* 0x0000008016166812 */ /* 0x000fe400078efcff */
[----:B------:R-:W-:Y:S02]  /*cf060*/  LOP3.LUT P6, RZ, R237, 0x8000, RZ, 0xc0, !PT ;  /* 0x00008000edff7812 */ /* 0x000fe400078cc0ff */
[----:B------:R-:W-:Y:S01]  /*cf070*/  LOP3.LUT R22, R22, 0xfffffeff, RZ, 0xc0, !PT ;  /* 0xfffffeff16167812 */ /* 0x000fe200078ec0ff */
[----:B--2---:R0:W-:Y:S04]  /*cf080*/  @P2 STG.E.U8 desc[UR52][R240.64], R0 ;  /* 0x00000000f0002986 */ /* 0x0041e8000c101134 */
[----:B0-----:R-:W2:Y:S01]  /*cf090*/  LDL.LU.64 R240, [R1+0x3948] ;  /* 0x0039480001f07983 */ /* 0x001ea20000300a00 */
[----:B------:R-:W-:-:S03]  /*cf0a0*/  PRMT R0, R15, 0x7772, RZ ;  /* 0x000077720f007816 */ /* 0x000fc600000000ff */
[----:B------:R-:W2:Y:S04]  /*cf0b0*/  LDL.LU R20, [R1+0x30c] ;  /* 0x00030c0001147983 */ /* 0x000ea80000300800 */
[----:B----4-:R0:W-:Y:S04]  /*cf0c0*/  @P3 STG.E.U8 desc[UR52][R238.64], R0 ;  /* 0x00000000ee003986 */ /* 0x0101e8000c101134 */
[----:B0-----:R-:W4:Y:S01]  /*cf0d0*/  LDL.LU.64 R238, [R1+0x3958] ;  /* 0x0039580001ee7983 */ /* 0x001f220000300a00 */
[----:B------:R-:W-:Y:S02]  /*cf0e0*/  @P6 LOP3.LUT R22, R22, 0x100, RZ, 0xfc, !PT ;  /* 0x0000010016166812 */ /* 0x000fe400078efcff */
[----:B------:R-:W-:Y:S01]  /*cf0f0*/  LOP3.LUT P6, RZ, R237, 0x4000, RZ, 0xc0, !PT ;  /* 0x00004000edff7812 */ /* 0x000fe200078cc0ff */
[----:B------:R-:W4:Y:S01]  /*cf100*/  LDL.LU.64 R234, [R1+0x3960] ;  /* 0x0039600001ea7983 */ /* 0x000f220000300a00 */
[----:B------:R-:W-:-:S02]  /*cf110*/  LOP3.LUT R22, R22, 0xfffffdff, RZ, 0xc0, !PT ;  /* 0xfffffdff16167812 */ /* 0x000fc400078ec0ff */
[C---:B------:R-:W-:Y:S01]  /*cf120*/  LOP3.LUT P4, RZ, R237.reuse, 0x40, RZ, 0xc0, !PT ;  /* 0x00000040edff7812 */ /* 0x040fe2000788c0ff */
[----:B------:R-:W4:Y:S01]  /*cf130*/  LDL.LU.64 R232, [R1+0x3970] ;  /* 0x0039700001e87983 */ /* 0x000f220000300a00 */
[----:B------:R-:W-:Y:S02]  /*cf140*/  LOP3.LUT P5, RZ, R237, 0x80, RZ, 0xc0, !PT ;  /* 0x00000080edff7812 */ /* 0x000fe400078ac0ff */
[----:B------:R-:W-:Y:S01]  /*cf150*/  PRMT R0, R15, 0x7773, RZ ;  /* 0x000077730f007816 */ /* 0x000fe200000000ff */
[----:B------:R-:W4:Y:S04]  /*cf160*/  LDL.LU.64 R6, [R1+0x3978] ;  /* 0x0039780001067983 */ /* 0x000f280000300a00 */
[----:B------:R-:W-:Y:S01]  /*cf170*/  @P6 LOP3.LUT R22, R22, 0x200, RZ, 0xfc, !PT ;  /* 0x0000020016166812 */ /* 0x000fe200078efcff */
[----:B------:R-:W4:Y:S01]  /*cf180*/  LDL.LU R15, [R1+0x2f0] ;  /* 0x0002f000010f7983 */ /* 0x000f220000300800 */
[----:B------:R-:W-:-:S02]  /*cf190*/  LOP3.LUT P6, RZ, R237, 0x2000, RZ, 0xc0, !PT ;  /* 0x00002000edff7812 */ /* 0x000fc400078cc0ff */
[----:B------:R-:W-:Y:S01]  /*cf1a0*/  LOP3.LUT R22, R22, 0xfffffbff, RZ, 0xc0, !PT ;  /* 0xfffffbff16167812 */ /* 0x000fe200078ec0ff */
[----:B---3--:R0:W-:Y:S04]  /*cf1b0*/  @P4 STG.E.U8 desc[UR52][R226.64], R0 ;  /* 0x00000000e2004986 */ /* 0x0081e8000c101134 */
[----:B------:R-:W3:Y:S04]  /*cf1c0*/  LDL.LU.64 R230, [R1+0x3988] ;  /* 0x0039880001e67983 */ /* 0x000ee80000300a00 */
[----:B------:R-:W3:Y:S02]  /*cf1d0*/  LDL.LU.64 R228, [R1+0x3990] ;  /* 0x0039900001e47983 */ /* 0x000ee40000300a00 */
[----:B------:R-:W-:-:S02]  /*cf1e0*/  @P6 LOP3.LUT R22, R22, 0x400, RZ, 0xfc, !PT ;  /* 0x0000040016166812 */ /* 0x000fc400078efcff */
[----:B------:R-:W-:Y:S01]  /*cf1f0*/  LOP3.LUT P6, RZ, R237, 0x1000, RZ, 0xc0, !PT ;  /* 0x00001000edff7812 */ /* 0x000fe200078cc0ff */
[----:B------:R-:W3:Y:S01]  /*cf200*/  LDL.LU.64 R4, [R1+0x3998] ;  /* 0x0039980001047983 */ /* 0x000ee20000300a00 */
[----:B------:R-:W-:Y:S02]  /*cf210*/  LOP3.LUT R22, R22, 0xfffff7ff, RZ, 0xc0, !PT ;  /* 0xfffff7ff16167812 */ /* 0x000fe400078ec0ff */
[----:B0-----:R-:W-:Y:S01]  /*cf220*/  PRMT R0, R225, 0x7770, RZ ;  /* 0x00007770e1007816 */ /* 0x001fe200000000ff */
[----:B------:R-:W3:Y:S08]  /*cf230*/  LDL.LU.64 R226, [R1+0x39a8] ;  /* 0x0039a80001e27983 */ /* 0x000ef00000300a00 */
        /* <DEDUP_REMOVED lines=9> */
[----:B------:R0:W-:Y:S10]  /*cf2d0*/  @P5 STG.E.U8 desc[UR52][R18.64], R0 ;  /* 0x0000000012005986 */ /* 0x0001f4000c101134 */
[----:B------:R-:W-:-:S02]  /*cf2e0*/  @P6 LOP3.LUT R22, R22, 0x4000, RZ, 0xfc, !PT ;  /* 0x0000400016166812 */ /* 0x000fc400078efcff */
[----:B------:R-:W-:Y:S01]  /*cf2f0*/  LOP3.LUT P6, RZ, R237, 0x100, RZ, 0xc0, !PT ;  /* 0x00000100edff7812 */ /* 0x000fe200078cc0ff */
[----:B0-----:R-:W3:Y:S01]  /*cf300*/  LDL.LU.64 R18, [R1+0x39b0] ;  /* 0x0039b00001127983 */ /* 0x001ee20000300a00 */
[----:B------:R-:W-:-:S11]  /*cf310*/  PRMT R0, R225, 0x7771, RZ ;  /* 0x00007771e1007816 */ /* 0x000fd600000000ff */
[----:B------:R0:W-:Y:S01]  /*cf320*/  @P6 STG.E.U8 desc[UR52][R16.64], R0 ;  /* 0x0000000010006986 */ /* 0x0001e2000c101134 */
[C---:B------:R-:W-:Y:S02]  /*cf330*/  LOP3.LUT P6, RZ, R22.reuse, 0x4000, RZ, 0xc0, !PT ;  /* 0x0000400016ff7812 */ /* 0x040fe400078cc0ff */
[----:B0-----:R-:W-:Y:S01]  /*cf340*/  PRMT R0, R225, 0x7772, RZ ;  /* 0x00007772e1007816 */ /* 0x001fe200000000ff */
[----:B------:R-:W3:Y:S10]  /*cf350*/  LDL.LU.64 R16, [R1+0x39b8] ;  /* 0x0039b80001107983 */ /* 0x000ef40000300a00 */
[----:B------:R0:W-:Y:S01]  /*cf360*/  @P6 STG.E.U8 desc[UR52][R242.64], R0 ;  /* 0x00000000f2006986 */ /* 0x0001e2000c101134 */
[----:B------:R-:W-:-:S02]  /*cf370*/  LOP3.LUT P6, RZ, R22, 0x2000, RZ, 0xc0, !PT ;  /* 0x0000200016ff7812 */ /* 0x000fc400078cc0ff */
[----:B0-----:R-:W-:Y:S01]  /*cf380*/  PRMT R0, R225, 0x7773, RZ ;  /* 0x00007773e1007816 */ /* 0x001fe200000000ff */
[----:B------:R-:W3:Y:S10]  /*cf390*/  LDL.LU.64 R242, [R1+0x39c0] ;  /* 0x0039c00001f27983 */ /* 0x000ef40000300a00 */
[----:B--2---:R0:W-:Y:S01]  /*cf3a0*/  @P6 STG.E.U8 desc[UR52][R240.64], R0 ;  /* 0x00000000f0006986 */ /* 0x0041e2000c101134 */
[----:B------:R-:W-:-:S02]  /*cf3b0*/  LOP3.LUT P6, RZ, R22, 0x1000, RZ, 0xc0, !PT ;  /* 0x0000100016ff7812 */ /* 0x000fc400078cc0ff */
[----:B0-----:R-:W-:Y:S01]  /*cf3c0*/  PRMT R0, R20, 0x7770, RZ ;  /* 0x0000777014007816 */ /* 0x001fe200000000ff */
[----:B------:R-:W2:Y:S10]  /*cf3d0*/  LDL.LU.64 R240, [R1+0x39c8] ;  /* 0x0039c80001f07983 */ /* 0x000eb40000300a00 */
[----:B----4-:R0:W-:Y:S04]  /*cf3e0*/  @P6 STG.E.U8 desc[UR52][R238.64], R0 ;  /* 0x00000000ee006986 */ /* 0x0101e8000c101134 */
[----:B0-----:R-:W4:Y:S01]  /*cf3f0*/  LDL.LU.64 R238, [R1+0x5238] ;  /* 0x0052380001ee7983 */ /* 0x001f220000300a00 */
[----:B------:R-:W-:-:S02]  /*cf400*/  LOP3.LUT P6, RZ, R22, 0x800, RZ, 0xc0, !PT ;  /* 0x0000080016ff7812 */ /* 0x000fc400078cc0ff */
        /* <DEDUP_REMOVED lines=10> */
[----:B---3--:R0:W-:Y:S01]  /*cf4b0*/  @P6 STG.E.U8 desc[UR52][R230.64], R0 ;  /* 0x00000000e6006986 */ /* 0x0081e2000c101134 */
        /* <DEDUP_REMOVED lines=11> */
[C---:B------:R-:W-:Y:S02]  /*cf570*/  LOP3.LUT P4, RZ, R237.reuse, 0x200000, RZ, 0xc0, !PT ;  /* 0x00200000edff7812 */ /* 0x040fe4000788c0ff */
[----:B------:R-:W-:Y:S02]  /*cf580*/  LOP3.LUT P5, RZ, R237, 0x400000, RZ, 0xc0, !PT ;  /* 0x00400000edff7812 */ /* 0x000fe400078ac0ff */
[----:B----4-:R-:W-:-:S05]  /*cf590*/  PRMT R0, R238, 0x7770, RZ ;  /* 0x00007770ee007816 */ /* 0x010fca00000000ff */
[----:B------:R0:W-:Y:S02]  /*cf5a0*/  @P2 STG.E.U8 desc[UR52][R18.64], R0 ;  /* 0x0000000012002986 */ /* 0x0001e4000c101134 */
[----:B0-----:R-:W-:-:S05]  /*cf5b0*/  PRMT R0, R238, 0x7771, RZ ;  /* 0x00007771ee007816 */ /* 0x001fca00000000ff */
[----:B------:R0:W-:Y:S02]  /*cf5c0*/  @P3 STG.E.U8 desc[UR52][R16.64], R0 ;  /* 0x0000000010003986 */ /* 0x0001e4000c101134 */
[----:B0-----:R-:W-:-:S05]  /*cf5d0*/  PRMT R0, R238, 0x7772, RZ ;  /* 0x00007772ee007816 */ /* 0x001fca00000000ff */
[----:B------:R0:W-:Y:S02]  /*cf5e0*/  @P4 STG.E.U8 desc[UR52][R242.64], R0 ;  /* 0x00000000f2004986 */ /* 0x0001e4000c101134 */
[----:B0-----:R-:W-:Y:S02]  /*cf5f0*/  PRMT R0, R238, 0x7773, RZ ;  /* 0x00007773ee007816 */ /* 0x001fe400000000ff */
[----:B------:R-:W3:Y:S04]  /*cf600*/  LDL.LU R238, [R1+0x5234] ;  /* 0x0052340001ee7983 */ /* 0x000ee80000300800 */
[----:B--2---:R0:W-:Y:S04]  /*cf610*/  @P5 STG.E.U8 desc[UR52][R240.64], R0 ;  /* 0x00000000f0005986 */ /* 0x0041e8000c101134 */
[----:B0-----:R-:W2:Y:S04]  /*cf620*/  LDL.LU.64 R240, [R1+0x39d0] ;  /* 0x0039d00001f07983 */ /* 0x001ea80000300a00 */
[----:B------:R-:W4:Y:S04]  /*cf630*/  LDL.LU.64 R4, [R1+0x39d8] ;  /* 0x0039d80001047983 */ /* 0x000f280000300a00 */
[----:B------:R-:W4:Y:S04]  /*cf640*/  LDL.LU.64 R226, [R1+0x39e0] ;  /* 0x0039e00001e27983 */ /* 0x000f280000300a00 */
[----:B------:R-:W3:Y:S04]  /*cf650*/  LDL.LU R15, [R1+0x2f4] ;  /* 0x0002f400010f7983 */ /* 0x000ee80000300800 */
[----:B------:R-:W4:Y:S04]  /*cf660*/  LDL.LU.64 R18, [R1+0x39e8] ;  /* 0x0039e80001127983 */ /* 0x000f280000300a00 */
[----:B------:R-:W4:Y:S04]  /*cf670*/  LDL.LU.64 R16, [R1+0x39f0] ;  /* 0x0039f00001107983 */ /* 0x000f280000300a00 */
[----:B------:R-:W4:Y:S04]  /*cf680*/  LDL.LU.64 R242, [R1+0x39f8] ;  /* 0x0039f80001f27983 */ /* 0x000f280000300a00 */
[----:B------:R-:W4:Y:S01]  /*cf690*/  LDL.LU R21, [R1+0x2e4] ;  /* 0x0002e40001157983 */ /* 0x000f220000300800 */
[----:B------:R-:W-:-:S02]  /*cf6a0*/  LOP3.LUT P2, RZ, R237, 0x800000, RZ, 0xc0, !PT ;  /* 0x00800000edff7812 */ /* 0x000fc4000784c0ff */
[----:B------:R-:W-:Y:S02]  /*cf6b0*/  LOP3.LUT R23, R23, 0x7fffffff, RZ, 0xc0, !PT ;  /* 0x7fffffff17177812 */ /* 0x000fe400078ec0ff */
[----:B------:R-:W-:Y:S02]  /*cf6c0*/  LOP3.LUT R22, R22, 0xfffffffe, RZ, 0xc0, !PT ;  /* 0xfffffffe16167812 */ /* 0x000fe400078ec0ff */
[C---:B------:R-:W-:Y:S02]  /*cf6d0*/  LOP3.LUT P3, RZ, R237.reuse, 0x1000000, RZ, 0xc0, !PT ;  /* 0x01000000edff7812 */ /* 0x040fe4000786c0ff */
[C---:B------:R-:W-:Y:S02]  /*cf6e0*/  LOP3.LUT P4, RZ, R237.reuse, 0x2000000, RZ, 0xc0, !PT ;  /* 0x02000000edff7812 */ /* 0x040fe4000788c0ff */
[----:B------:R-:W-:Y:S02]  /*cf6f0*/  LOP3.LUT P5, RZ, R237, 0x4000000, RZ, 0xc0, !PT ;  /* 0x04000000edff7812 */ /* 0x000fe400078ac0ff */
[----:B---3--:R-:W-:-:S05]  /*cf700*/  PRMT R0, R15, 0x7770, RZ ;  /* 0x000077700f007816 */ /* 0x008fca00000000ff */
[----:B--2---:R0:W-:Y:S04]  /*cf710*/  @P2 STG.E.U8 desc[UR52][R240.64], R0 ;  /* 0x00000000f0002986 */ /* 0x0041e8000c101134 */
[----:B0-----:R-:W2:Y:S01]  /*cf720*/  LDL.LU.64 R240, [R1+0x3a00] ;  /* 0x003a000001f07983 */ /* 0x001ea20000300a00 */
[----:B------:R-:W-:-:S13]  /*cf730*/  LOP3.LUT P6, RZ, R238, 0x8, RZ, 0xc0, !PT ;  /* 0x00000008eeff7812 */ /* 0x000fda00078cc0ff */
[----:B------:R-:W-:Y:S02]  /*cf740*/  @P6 LOP3.LUT R23, R23, 0x80000000, RZ, 0xfc, !PT ;  /* 0x8000000017176812 */ /* 0x000fe400078efcff */
        /* <DEDUP_REMOVED lines=21> */
[----:B------:R-:W3:Y:S04]  /*cf8a0*/  LDL.LU.64 R236, [R1+0x3a08] ;  /* 0x003a080001ec7983 */ /* 0x000ee80000300a00 */
[----:B------:R-:W3:Y:S04]  /*cf8b0*/  LDL.LU.64 R234, [R1+0x3a10] ;  /* 0x003a100001ea7983 */ /* 0x000ee80000300a00 */
[----:B------:R-:W3:Y:S04]  /*cf8c0*/  LDL.LU R225, [R1+0x2f8] ;  /* 0x0002f80001e17983 */ /* 0x000ee80000300800 */
[----:B------:R-:W3:Y:S04]  /*cf8d0*/  LDL.LU.64 R232, [R1+0x3a18] ;  /* 0x003a180001e87983 */ /* 0x000ee80000300a00 */
[----:B------:R-:W3:Y:S01]  /*cf8e0*/  LDL.LU.64 R6, [R1+0x3a20] ;  /* 0x003a200001067983 */ /* 0x000ee20000300a00 */
[----:B------:R-:W-:-:S03]  /*cf8f0*/  PRMT R0, R15, 0x7771, RZ ;  /* 0x000077710f007816 */ /* 0x000fc600000000ff */
[----:B------:R-:W3:Y:S04]  /*cf900*/  LDL.LU.64 R230, [R1+0x3a28] ;  /* 0x003a280001e67983 */ /* 0x000ee80000300a00 */
[----:B----4-:R0:W-:Y:S04]  /*cf910*/  @P3 STG.E.U8 desc[UR52][R4.64], R0 ;  /* 0x0000000004003986 */ /* 0x0101e8000c101134 */
[----:B------:R-:W4:Y:S04]  /*cf920*/  LDL.LU R20, [R1+0x2e8] ;  /* 0x0002e80001147983 */ /* 0x000f280000300800 */
[----:B------:R-:W4:Y:S01]  /*cf930*/  LDL.LU.64 R228, [R1+0x3a30] ;  /* 0x003a300001e47983 */ /* 0x000f220000300a00 */
[----:B0-----:R-:W-:-:S03]  /*cf940*/  PRMT R0, R15, 0x7772, RZ ;  /* 0x000077720f007816 */ /* 0x001fc600000000ff */
[----:B------:R-:W4:Y:S04]  /*cf950*/  LDL.LU.64 R4, [R1+0x3a38] ;  /* 0x003a380001047983 */ /* 0x000f280000300a00 */
[----:B------:R0:W-:Y:S02]  /*cf960*/  @P4 STG.E.U8 desc[UR52][R226.64], R0 ;  /* 0x00000000e2004986 */ /* 0x0001e4000c101134 */
[----:B0-----:R-:W-:Y:S02]  /*cf970*/  PRMT R0, R15, 0x7773, RZ ;  /* 0x000077730f007816 */ /* 0x001fe400000000ff */
        /* <DEDUP_REMOVED lines=23> */
[----:B---3--:R0:W-:Y:S01]  /*cfaf0*/  @P6 STG.E.U8 desc[UR52][R236.64], R0 ;  /* 0x00000000ec006986 */ /* 0x0081e2000c101134 */
        /* <DEDUP_REMOVED lines=53> */
[----:B------:R-:W2:Y:S01]  /*cfe50*/  LDL.LU.64 R234, [R1+0x3aa8] ;  /* 0x003aa80001ea7983 */ /* 0x000ea20000300a00 */
[----:B------:R-:W-:-:S03]  /*cfe60*/  LOP3.LUT R23, R23, 0xf7ffffff, RZ, 0xc0, !PT ;  /* 0xf7ffffff17177812 */ /* 0x000fc600078ec0ff */
[----:B------:R-:W2:Y:S01]  /*cfe70*/  LDL.LU R15, [R1+0x2c0] ;  /* 0x0002c000010f7983 */ /* 0x000ea20000300800 */
[----:B------:R-:W-:-:S03]  /*cfe80*/  @P6 LOP3.LUT R23, R23, 0x8000000, RZ, 0xfc, !PT ;  /* 0x0800000017176812 */ /* 0x000fc600078efcff */
[----:B------:R-:W2:Y:S01]  /*cfe90*/  LDL.LU.64 R232, [R1+0x3ab0] ;  /* 0x003ab00001e87983 */ /* 0x000ea20000300a00 */
[C---:B------:R-:W-:Y:S02]  /*cfea0*/  LOP3.LUT P6, RZ, R238.reuse, 0x20000, RZ, 0xc0, !PT ;  /* 0x00020000eeff7812 */ /* 0x040fe400078cc0ff */
[----:B------:R-:W-:Y:S01]  /*cfeb0*/  LOP3.LUT R23, R23, 0xefffffff, RZ, 0xc0, !PT ;  /* 0xefffffff17177812 */ /* 0x000fe200078ec0ff */
[----:B------:R-:W2:Y:S01]  /*cfec0*/  LDL.LU.64 R6, [R1+0x3ab8] ;  /* 0x003ab80001067983 */ /* 0x000ea20000300a00 */
[----:B------:R-:W-:-:S03]  /*cfed0*/  LOP3.LUT P3, RZ, R238, 0x800, RZ, 0xc0, !PT ;  /* 0x00000800eeff7812 */ /* 0x000fc6000786c0ff */
[----:B------:R-:W2:Y:S06]  /*cfee0*/  LDL.LU.64 R230, [R1+0x3ac0] ;  /* 0x003ac00001e67983 */ /* 0x000eac0000300a00 */
[----:B------:R-:W-:Y:S02]  /*cfef0*/  @P6 LOP3.LUT R23, R23, 0x10000000, RZ, 0xfc, !PT ;  /* 0x1000000017176812 */ /* 0x000fe400078efcff */
[----:B------:R-:W-:Y:S02]  /*cff00*/  LOP3.LUT P6, RZ, R238, 0x10000, RZ, 0xc0, !PT ;  /* 0x00010000eeff7812 */ /* 0x000fe400078cc0ff */
[----:B------:R-:W-:-:S02]  /*cff10*/  LOP3.LUT R23, R23, 0xdfffffff, RZ, 0xc0, !PT ;  /* 0xdfffffff17177812 */ /* 0x000fc400078ec0ff */
[----:B------:R-:W-:Y:S02]  /*cff20*/  LOP3.LUT P4, RZ, R238, 0x1000, RZ, 0xc0, !PT ;  /* 0x00001000eeff7812 */ /* 0x000fe4000788c0ff */
[----:B---3--:R-:W-:-:S07]  /*cff30*/  PRMT R0, R18, 0x7770, RZ ;  /* 0x0000777012007816 */ /* 0x008fce00000000ff */
[----:B------:R-:W-:Y:S02]  /*cff40*/  @P6 LOP3.LUT R23, R23, 0x20000000, RZ, 0xfc, !PT ;  /* 0x2000000017176812 */ /* 0x000fe400078efcff */
[C---:B------:R-:W-:Y:S01]  /*cff50*/  LOP3.LUT P6, RZ, R238.reuse, 0x8000, RZ, 0xc0, !PT ;  /* 0x00008000eeff7812 */ /* 0x040fe200078cc0ff */
[----:B------:R0:W-:Y:S01]  /*cff60*/  @P3 STG.E.U8 desc[UR52][R228.64], R0 ;  /* 0x00000000e4003986 */ /* 0x0001e2000c101134 */
[----:B------:R-:W-:Y:S02]  /*cff70*/  LOP3.LUT P5, RZ, R238, 0x2000, RZ, 0xc0, !PT ;  /* 0x00002000eeff7812 */ /* 0x000fe400078ac0ff */
[----:B------:R-:W-:Y:S02]  /*cff80*/  LOP3.LUT R23, R23, 0xbfffffff, RZ, 0xc0, !PT ;  /* 0xbfffffff17177812 */ /* 0x000fe400078ec0ff */
[----:B0-----:R-:W-:Y:S01]  /*cff90*/  PRMT R0, R18, 0x7771, RZ ;  /* 0x0000777112007816 */ /* 0x001fe200000000ff */
[----:B------:R-:W3:Y:S06]  /*cffa0*/  LDL.LU.64 R228, [R1+0x3ac8] ;  /* 0x003ac80001e47983 */ /* 0x000eec0000300a00 */
[----:B------:R-:W-:-:S02]  /*cffb0*/  @P6 LOP3.LUT R23, R23, 0x40000000, RZ, 0xfc, !PT ;  /* 0x4000000017176812 */ /* 0x000fc400078efcff */
[----:B------:R-:W-:Y:S01]  /*cffc0*/  LOP3.LUT P6, RZ, R238, 0x4000, RZ, 0xc0, !PT ;  /* 0x00004000eeff7812 */ /* 0x000fe200078cc0ff */
[----:B----4-:R0:W-:Y:S02]  /*cffd0*/  @P4 STG.E.U8 desc[UR52][R4.64], R0 ;  /* 0x0000000004004986 */ /* 0x0101e4000c101134 */
[C---:B0-----:R-:W-:Y:S02]  /*cffe0*/  PRMT R0, R18.reuse, 0x7772, RZ ;  /* 0x0000777212007816 */ /* 0x041fe400000000ff */
[----:B------:R-:W4:Y:S04]  /*cfff0*/  LDL.LU.64 R4, [R1+0x3ad0] ;  /* 0x003ad00001047983 */ /* 0x000f280000300a00 */
[----:B------:R0:W-:Y:S02]  /*d0000*/  @P5 STG.E.U8 desc[UR52][R226.64], R0 ;  /* 0x00000000e2005986 */ /* 0x0001e4000c101134 */
[----:B0-----:R-:W-:-:S02]  /*d0010*/  PRMT R0, R18, 0x7773, RZ ;  /* 0x0000777312007816 */ /* 0x001fc400000000ff */
        /* <DEDUP_REMOVED lines=41> */
[----:B------:R0:W-:Y:S02]  /*d02b0*/  @P2 STG.E.U8 desc[UR52][R18.64], R0 ;  /* 0x0000000012002986 */ /* 0x0001e4000c101134 */
[----:B0-----:R-:W-:Y:S02]  /*d02c0*/  PRMT R0, R239, 0x7773, RZ ;  /* 0x00007773ef007816 */ /* 0x001fe400000000ff */
[----:B------:R-:W3:Y:S04]  /*d02d0*/  LDL.LU R239, [R1+0x5230] ;  /* 0x0052300001ef7983 */ /* 0x000ee80000300800 */
[----:B------:R0:W-:Y:S01]  /*d02e0*/  @P3 STG.E.U8 desc[UR52][R16.64], R0 ;  /* 0x0000000010003986 */ /* 0x0001e2000c101134 */
[----:B------:R-:W-:Y:S02]  /*d02f0*/  LOP3.LUT P5, RZ, R238, 0x10000000, RZ, 0xc0, !PT ;  /* 0x10000000eeff7812 */ /* 0x000fe400078ac0ff */
[----:B0-----:R-:W-:-:S05]  /*d0300*/  PRMT R0, R20, 0x7770, RZ ;  /* 0x0000777014007816 */ /* 0x001fca00000000ff */
[----:B------:R0:W-:Y:S04]  /*d0310*/  @P4 STG.E.U8 desc[UR52][R242.64], R0 ;  /* 0x00000000f2004986 */ /* 0x0001e8000c101134 */
[----:B0-----:R-:W4:Y:S01]  /*d0320*/  LDL.LU.64 R242, [R1+0x3b00] ;  /* 0x003b000001f27983 */ /* 0x001f220000300a00 */
[----:B------:R-:W-:-:S05]  /*d0330*/  PRMT R0, R20, 0x7771, RZ ;  /* 0x0000777114007816 */ /* 0x000fca00000000ff */
[----:B--2---:R0:W-:Y:S04]  /*d0340*/  @P5 STG.E.U8 desc[UR52][R240.64], R0 ;  /* 0x00000000f0005986 */ /* 0x0041e8000c101134 */
[----:B0-----:R-:W2:Y:S04]  /*d0350*/  LDL.LU.64 R240, [R1+0x3b08] ;  /* 0x003b080001f07983 */ /* 0x001ea80000300a00 */
[----:B------:R-:W3:Y:S04]  /*d0360*/  LDL.LU.64 R4, [R1+0x3b10] ;  /* 0x003b100001047983 */ /* 0x000ee80000300a00 */
[----:B------:R-:W3:Y:S04]  /*d0370*/  LDL.LU.64 R226, [R1+0x3b18] ;  /* 0x003b180001e27983 */ /* 0x000ee80000300a00 */
[----:B------:R-:W3:Y:S04]  /*d0380*/  LDL.LU.64 R18, [R1+0x3b20] ;  /* 0x003b200001127983 */ /* 0x000ee80000300a00 */
[----:B------:R-:W3:Y:S01]  /*d0390*/  LDL.LU R15, [R1+0x2d8] ;  /* 0x0002d800010f7983 */ /* 0x000ee20000300800 */
[----:B------:R-:W-:-:S03]  /*d03a0*/  LOP3.LUT P2, RZ, R238, 0x20000000, RZ, 0xc0, !PT ;  /* 0x20000000eeff7812 */ /* 0x000fc6000784c0ff */
[----:B------:R-:W3:Y:S01]  /*d03b0*/  LDL.LU.64 R16, [R1+0x3b28] ;  /* 0x003b280001107983 */ /* 0x000ee20000300a00 */
[----:B------:R-:W-:-:S03]  /*d03c0*/  PRMT R0, R20, 0x7772, RZ ;  /* 0x0000777214007816 */ /* 0x000fc600000000ff */
[----:B------:R-:W3:Y:S01]  /*d03d0*/  LDL.LU R225, [R1+0x2c8] ;  /* 0x0002c80001e17983 */ /* 0x000ee20000300800 */
[----:B------:R-:W-:Y:S02]  /*d03e0*/  LOP3.LUT P3, RZ, R238, 0x40000000, RZ, 0xc0, !PT ;  /* 0x40000000eeff7812 */ /* 0x000fe4000786c0ff */
[----:B------:R-:W-:-:S03]  /*d03f0*/  LOP3.LUT R23, R23, 0xffff7fff, RZ, 0xc0, !PT ;  /* 0xffff7fff17177812 */ /* 0x000fc600078ec0ff */
[----:B----4-:R0:W-:Y:S04]  /*d0400*/  @P2 STG.E.U8 desc[UR52][R242.64], R0 ;  /* 0x00000000f2002986 */ /* 0x0101e8000c101134 */
[----:B0-----:R-:W4:Y:S01]  /*d0410*/  LDL.LU.64 R242, [R1+0x3b30] ;  /* 0x003b300001f27983 */ /* 0x001f220000300a00 */
[----:B------:R-:W-:-:S05]  /*d0420*/  PRMT R0, R20, 0x7773, RZ ;  /* 0x0000777314007816 */ /* 0x000fca00000000ff */
[----:B--2---:R0:W-:Y:S04]  /*d0430*/  @P3 STG.E.U8 desc[UR52][R240.64], R0 ;  /* 0x00000000f0003986 */ /* 0x0041e8000c101134 */
[----:B0-----:R-:W2:Y:S01]  /*d0440*/  LDL.LU.64 R240, [R1+0x3b38] ;  /* 0x003b380001f07983 */ /* 0x001ea20000300a00 */
[C---:B---3--:R-:W-:Y:S02]  /*d0450*/  LOP3.LUT P6, RZ, R239.reuse, 0x200, RZ, 0xc0, !PT ;  /* 0x00000200efff7812 */ /* 0x048fe400078cc0ff */
[----:B------:R-:W-:Y:S01]  /*d0460*/  LOP3.LUT P4, RZ, R238, 0x80000000, RZ, 0xc0, !PT ;  /* 0x80000000eeff7812 */ /* 0x000fe2000788c0ff */
[----:B------:R-:W3:Y:S01]  /*d0470*/  LDL.LU.64 R236, [R1+0x3b40] ;  /* 0x003b400001ec7983 */ /* 0x000ee20000300a00 */
[----:B------:R-:W-:Y:S02]  /*d0480*/  LOP3.LUT P5, RZ, R239, 0x1, RZ, 0xc0, !PT ;  /* 0x00000001efff7812 */ /* 0x000fe400078ac0ff */
[----:B------:R-:W-:Y:S01]  /*d0490*/  PRMT R0, R15, 0x7770, RZ ;  /* 0x000077700f007816 */ /* 0x000fe200000000ff */
[----:B------:R-:W3:Y:S04]  /*d04a0*/  LDL.LU R20, [R1+0x2dc] ;  /* 0x0002dc0001147983 */ /* 0x000ee80000300800 */
[----:B------:R-:W3:Y:S02]  /*d04b0*/  LDL.LU.64 R234, [R1+0x3b48] ;  /* 0x003b480001ea7983 */ /* 0x000ee40000300a00 */
[----:B------:R-:W-:-:S02]  /*d04c0*/  @P6 LOP3.LUT R23, R23, 0x8000, RZ, 0xfc, !PT ;  /* 0x0000800017176812 */ /* 0x000fc400078efcff */
[----:B------:R-:W-:Y:S01]  /*d04d0*/  LOP3.LUT P6, RZ, R239, 0x100, RZ, 0xc0, !PT ;  /* 0x00000100efff7812 */ /* 0x000fe200078cc0ff */
[----:B------:R0:W-:Y:S01]  /*d04e0*/  @P4 STG.E.U8 desc[UR52][R4.64], R0 ;  /* 0x0000000004004986 */ /* 0x0001e2000c101134 */
[----:B------:R-:W-:-:S03]  /*d04f0*/  LOP3.LUT R23, R23, 0xfffeffff, RZ, 0xc0, !PT ;  /* 0xfffeffff17177812 */ /* 0x000fc600078ec0ff */
[----:B------:R-:W3:Y:S04]  /*d0500*/  LDL.LU.64 R232, [R1+0x3b50] ;  /* 0x003b500001e87983 */ /* 0x000ee80000300a00 */
[----:B------:R-:W3:Y:S04]  /*d0510*/  LDL.LU.64 R6, [R1+0x3b58] ;  /* 0x003b580001067983 */ /* 0x000ee80000300a00 */
[----:B------:R-:W-:Y:S01]  /*d0520*/  @P6 LOP3.LUT R23, R23, 0x10000, RZ, 0xfc, !PT ;  /* 0x0001000017176812 */ /* 0x000fe200078efcff */
[----:B------:R-:W3:Y:S01]  /*d0530*/  LDL.LU.64 R230, [R1+0x3b60] ;  /* 0x003b600001e67983 */ /* 0x000ee20000300a00 */
[----:B------:R-:W-:-:S02]  /*d0540*/  LOP3.LUT P6, RZ, R239, 0x80, RZ, 0xc0, !PT ;  /* 0x00000080efff7812 */ /* 0x000fc400078cc0ff */
[----:B------:R-:W-:Y:S01]  /*d0550*/  LOP3.LUT R23, R23, 0xfffdffff, RZ, 0xc0, !PT ;  /* 0xfffdffff17177812 */ /* 0x000fe200078ec0ff */
[----:B------:R-:W3:Y:S01]  /*d0560*/  LDL.LU.64 R228, [R1+0x3b68] ;  /* 0x003b680001e47983 */ /* 0x000ee20000300a00 */
[----:B0-----:R-:W-:-:S03]  /*d0570*/  PRMT R0, R15, 0x7771, RZ ;  /* 0x000077710f007816 */ /* 0x001fc600000000ff */
[----:B------:R-:W3:Y:S06]  /*d0580*/  LDL.LU.64 R4, [R1+0x3b70] ;  /* 0x003b700001047983 */ /* 0x000eec0000300a00 */
        /* <DEDUP_REMOVED lines=21> */
[----:B------:R-:W-:Y:S02]  /*d06e0*/  LOP3.LUT P6, RZ, R23, 0x400000, RZ, 0xc0, !PT ;  /* 0x0040000017ff7812 */ /* 0x000fe400078cc0ff */
[----:B0-----:R-:W-:Y:S01]  /*d06f0*/  PRMT R0, R15, 0x7773, RZ ;  /* 0x000077730f007816 */ /* 0x001fe200000000ff */
[----:B------:R-:W3:Y:S10]  /*d0700*/  LDL.LU.64 R18, [R1+0x3b80] ;  /* 0x003b800001127983 */ /* 0x000ef40000300a00 */
[----:B------:R0:W-:Y:S01]  /*d0710*/  @P6 STG.E.U8 desc[UR52][R16.64], R0 ;  /* 0x0000000010006986 */ /* 0x0001e2000c101134 */
[----:B------:R-:W-:-:S02]  /*d0720*/  LOP3.LUT P6, RZ, R23, 0x200000, RZ, 0xc0, !PT ;  /* 0x0020000017ff7812 */ /* 0x000fc400078cc0ff */
[----:B0-----:R-:W-:Y:S01]  /*d0730*/  PRMT R0, R225, 0x7770, RZ ;  /* 0x00007770e1007816 */ /* 0x001fe200000000ff */
[----:B------:R-:W3:Y:S04]  /*d0740*/  LDL.LU.64 R16, [R1+0x3b88] ;  /* 0x003b880001107983 */ /* 0x000ee80000300a00 */
[----:B------:R-:W3:Y:S06]  /*d0750*/  LDL.LU R15, [R1+0x2b0] ;  /* 0x0002b000010f7983 */ /* 0x000eec0000300800 */
[----:B----4-:R0:W-:Y:S01]  /*d0760*/  @P6 STG.E.U8 desc[UR52][R242.64], R0 ;  /* 0x00000000f2006986 */ /* 0x0101e2000c101134 */
[----:B------:R-:W-:-:S02]  /*d0770*/  LOP3.LUT P6, RZ, R23, 0x100000, RZ, 0xc0, !PT ;  /* 0x0010000017ff7812 */ /* 0x000fc400078cc0ff */
[----:B0-----:R-:W-:Y:S01]  /*d0780*/  PRMT R0, R225, 0x7771, RZ ;  /* 0x00007771e1007816 */ /* 0x001fe200000000ff */
[----:B------:R-:W4:Y:S10]  /*d0790*/  LDL.LU.64 R242, [R1+0x3b90] ;  /* 0x003b900001f27983 */ /* 0x000f340000300a00 */
[----:B--2---:R0:W-:Y:S04]  /*d07a0*/  @P6 STG.E.U8 desc[UR52][R240.64], R0 ;  /* 0x00000000f0006986 */ /* 0x0041e8000c101134 */
[----:B0-----:R-:W2:Y:S01]  /*d07b0*/  LDL.LU.64 R240, [R1+0x5228] ;  /* 0x0052280001f07983 */ /* 0x001ea20000300a00 */
[----:B------:R-:W-:-:S02]  /*d07c0*/  LOP3.LUT P6, RZ, R23, 0x80000, RZ, 0xc0, !PT ;  /* 0x0008000017ff7812 */ /* 0x000fc400078cc0ff */
[----:B------:R-:W-:-:S11]  /*d07d0*/  PRMT R0, R225, 0x7772, RZ ;  /* 0x00007772e1007816 */ /* 0x000fd600000000ff */
        /* <DEDUP_REMOVED lines=18> */
[C---:B------:R-:W-:Y:S02]  /*d0900*/  LOP3.LUT P3, RZ, R239.reuse, 0x2000, RZ, 0xc0, !PT ;  /* 0x00002000efff7812 */ /* 0x040fe4000786c0ff */
[C---:B------:R-:W-:Y:S02]  /*d0910*/  LOP3.LUT P4, RZ, R239.reuse, 0x4000, RZ, 0xc0, !PT ;  /* 0x00004000efff7812 */ /* 0x040fe4000788c0ff */
[----:B------:R-:W-:Y:S02]  /*d0920*/  LOP3.LUT P5, RZ, R239, 0x8000, RZ, 0xc0, !PT ;  /* 0x00008000efff7812 */ /* 0x000fe400078ac0ff */
[----:B--2---:R-:W-:-:S05]  /*d0930*/  PRMT R0, R240, 0x7770, RZ ;  /* 0x00007770f0007816 */ /* 0x004fca00000000ff */
[----:B------:R0:W-:Y:S02]  /*d0940*/  @P1 STG.E.U8 desc[UR52][R4.64], R0 ;  /* 0x0000000004001986 */ /* 0x0001e4000c101134 */
[----:B0-----:R-:W-:-:S05]  /*d0950*/  PRMT R0, R240, 0x7771, RZ ;  /* 0x00007771f0007816 */ /* 0x001fca00000000ff */
[----:B------:R0:W-:Y:S02]  /*d0960*/  @P2 STG.E.U8 desc[UR52][R226.64], R0 ;  /* 0x00000000e2002986 */ /* 0x0001e4000c101134 */
[----:B0-----:R-:W-:-:S05]  /*d0970*/  PRMT R0, R240, 0x7772, RZ ;  /* 0x00007772f0007816 */ /* 0x001fca00000000ff */
[----:B------:R0:W-:Y:S02]  /*d0980*/  @P3 STG.E.U8 desc[UR52][R18.64], R0 ;  /* 0x0000000012003986 */ /* 0x0001e4000c101134 */
[----:B0-----:R-:W-:Y:S02]  /*d0990*/  PRMT R0, R240, 0x7773, RZ ;  /* 0x00007773f0007816 */ /* 0x001fe400000000ff */
[----:B------:R-:W2:Y:S04]  /*d09a0*/  LDL.LU R240, [R1+0x5220] ;  /* 0x0052200001f07983 */ /* 0x000ea80000300800 */
[----:B------:R0:W-:Y:S02]  /*d09b0*/  @P4 STG.E.U8 desc[UR52][R16.64], R0 ;  /* 0x0000000010004986 */ /* 0x0001e4000c101134 */
[----:B0-----:R-:W-:-:S05]  /*d09c0*/  PRMT R0, R15, 0x7770, RZ ;  /* 0x000077700f007816 */ /* 0x001fca00000000ff */
[----:B----4-:R0:W-:Y:S04]  /*d09d0*/  @P5 STG.E.U8 desc[UR52][R242.64], R0 ;  /* 0x00000000f2005986 */ /* 0x0101e8000c101134 */
        /* <DEDUP_REMOVED lines=30> */
[----:B0-----:R-:W3:Y:S06]  /*d0bc0*/  LDL.LU.64 R242, [R1+0x3bc8] ;  /* 0x003bc80001f27983 */ /* 0x001eec0000300a00 */
[----:B------:R-:W-:-:S02]  /*d0bd0*/  @P6 LOP3.LUT R23, R23, 0x2000, RZ, 0xfc, !PT ;  /* 0x0000200017176812 */ /* 0x000fc400078efcff */
[----:B------:R-:W-:Y:S01]  /*d0be0*/  LOP3.LUT P6, RZ, R239, 0x200000, RZ, 0xc0, !PT ;  /* 0x00200000efff7812 */ /* 0x000fe200078cc0ff */
[----:B------:R-:W3:Y:S01]  /*d0bf0*/  LDL.LU R225, [R1+0x2b4] ;  /* 0x0002b40001e17983 */ /* 0x000ee20000300800 */
[----:B------:R-:W-:Y:S02]  /*d0c00*/  LOP3.LUT R23, R23, 0xffffbfff, RZ, 0xc0, !PT ;  /* 0xffffbfff17177812 */ /* 0x000fe400078ec0ff */
[C---:B------:R-:W-:Y:S02]  /*d0c10*/  LOP3.LUT P3, RZ, R239.reuse, 0x20000, RZ, 0xc0, !PT ;  /* 0x00020000efff7812 */ /* 0x040fe4000786c0ff */
[C---:B------:R-:W-:Y:S02]  /*d0c20*/  LOP3.LUT P4, RZ, R239.reuse, 0x40000, RZ, 0xc0, !PT ;  /* 0x00040000efff7812 */ /* 0x040fe4000788c0ff */
[C---:B------:R-:W-:Y:S02]  /*d0c30*/  LOP3.LUT P5, RZ, R239.reuse, 0x80000, RZ, 0xc0, !PT ;  /* 0x00080000efff7812 */ /* 0x040fe400078ac0ff */
[----:B------:R-:W-:-:S02]  /*d0c40*/  LOP3.LUT P0, RZ, R239, 0x20000000, RZ, 0xc0, !PT ;  /* 0x20000000efff7812 */ /* 0x000fc4000780c0ff */
[----:B------:R-:W-:Y:S02]  /*d0c50*/  LOP3.LUT P1, RZ, R239, 0x40000000, RZ, 0xc0, !PT ;  /* 0x40000000efff7812 */ /* 0x000fe4000782c0ff */
[----:B------:R-:W-:Y:S02]  /*d0c60*/  @P6 LOP3.LUT R23, R23, 0x4000, RZ, 0xfc, !PT ;  /* 0x0000400017176812 */ /* 0x000fe400078efcff */
[C---:B------:R-:W-:Y:S02]  /*d0c70*/  LOP3.LUT P6, RZ, R239.reuse, 0x100000, RZ, 0xc0, !PT ;  /* 0x00100000efff7812 */ /* 0x040fe400078cc0ff */
[----:B------:R-:W-:Y:S02]  /*d0c80*/  LOP3.LUT P2, RZ, R239, 0x80000000, RZ, 0xc0, !PT ;  /* 0x80000000efff7812 */ /* 0x000fe4000784c0ff */
[----:B------:R-:W3:Y:S04]  /*d0c90*/  LDL.LU.64 R238, [R1+0x3bd0] ;  /* 0x003bd00001ee7983 */ /* 0x000ee80000300a00 */
[----:B------:R-:W3:Y:S04]  /*d0ca0*/  LDL.LU.64 R236, [R1+0x3bd8] ;  /* 0x003bd80001ec7983 */ /* 0x000ee80000300a00 */
[----:B------:R-:W3:Y:S04]  /*d0cb0*/  LDL.LU.64 R234, [R1+0x3be0] ;  /* 0x003be00001ea7983 */ /* 0x000ee80000300a00 */
[----:B------:R-:W3:Y:S01]  /*d0cc0*/  LDL.LU.64 R232, [R1+0x3be8] ;  /* 0x003be80001e87983 */ /* 0x000ee20000300a00 */
[----:B------:R-:W-:-:S03]  /*d0cd0*/  PRMT R0, R15, 0x7772, RZ ;  /* 0x000077720f007816 */ /* 0x000fc600000000ff */
[----:B------:R-:W3:Y:S04]  /*d0ce0*/  LDL.LU R20, [R1+0x2a4] ;  /* 0x0002a40001147983 */ /* 0x000ee80000300800 */
[----:B------:R-:W3:Y:S04]  /*d0cf0*/  LDL.LU.64 R6, [R1+0x3bf0] ;  /* 0x003bf00001067983 */ /* 0x000ee80000300a00 */
[----:B----4-:R0:W-:Y:S04]  /*d0d00*/  @P3 STG.E.U8 desc[UR52][R228.64], R0 ;  /* 0x00000000e4003986 */ /* 0x0101e8000c101134 */
[----:B------:R-:W4:Y:S01]  /*d0d10*/  LDL.LU.64 R230, [R1+0x3bf8] ;  /* 0x003bf80001e67983 */ /* 0x000f220000300a00 */
[----:B0-----:R-:W-:-:S03]  /*d0d20*/  PRMT R0, R15, 0x7773, RZ ;  /* 0x000077730f007816 */ /* 0x001fc600000000ff */
[----:B------:R-:W4:Y:S04]  /*d0d30*/  LDL.LU R15, [R1+0x2b8] ;  /* 0x0002b800010f7983 */ /* 0x000f280000300800 */
[----:B--2---:R0:W-:Y:S04]  /*d0d40*/  @P4 STG.E.U8 desc[UR52][R4.64], R0 ;  /* 0x0000000004004986 */ /* 0x0041e8000c101134 */
[----:B------:R-:W2:Y:S01]  /*d0d50*/  LDL.LU.64 R228, [R1+0x3c00] ;  /* 0x003c000001e47983 */ /* 0x000ea20000300a00 */
[----:B0-----:R-:W-:-:S03]  /*d0d60*/  PRMT R0, R21, 0x7770, RZ ;  /* 0x0000777015007816 */ /* 0x001fc600000000ff */
[----:B------:R-:W2:Y:S04]  /*d0d70*/  LDL.LU.64 R4, [R1+0x3c08] ;  /* 0x003c080001047983 */ /* 0x000ea80000300a00 */
[----:B------:R0:W-:Y:S02]  /*d0d80*/  @P5 STG.E.U8 desc[UR52][R226.64], R0 ;  /* 0x00000000e2005986 */ /* 0x0001e4000c101134 */
[----:B0-----:R-:W-:Y:S02]  /*d0d90*/  PRMT R0, R21, 0x7771, RZ ;  /* 0x0000777115007816 */ /* 0x001fe400000000ff */
[----:B------:R-:W2:Y:S04]  /*d0da0*/  LDL.LU.64 R226, [R1+0x3c10] ;  /* 0x003c100001e27983 */ /* 0x000ea80000300a00 */
[----:B------:R0:W-:Y:S01]  /*d0db0*/  @P6 STG.E.U8 desc[UR52][R18.64], R0 ;  /* 0x0000000012006986 */ /* 0x0001e2000c101134 */
[----:B------:R-:W-:-:S02]  /*d0dc0*/  LOP3.LUT P6, RZ, R23, 0x4000, RZ, 0xc0, !PT ;  /* 0x0000400017ff7812 */ /* 0x000fc400078cc0ff */
[----:B0-----:R-:W-:Y:S01]  /*d0dd0*/  PRMT R0, R21, 0x7772, RZ ;  /* 0x0000777215007816 */ /* 0x001fe200000000ff */
[----:B------:R-:W2:Y:S10]  /*d0de0*/  LDL.LU.64 R18, [R1+0x3c18] ;  /* 0x003c180001127983 */ /* 0x000eb40000300a00 */
        /* <DEDUP_REMOVED lines=65> */
[----:B0-----:R-:W2:Y:S01]  /*d1200*/  LDL.LU.64 R16, [R1+0x3c60] ;  /* 0x003c600001107983 */ /* 0x001ea20000300a00 */
[----:B------:R-:W-:-:S03]  /*d1210*/  PRMT R0, R15, 0x7771, RZ ;  /* 0x000077710f007816 */ /* 0x000fc600000000ff */
[----:B------:R-:W2:Y:S04]  /*d1220*/  LDL.LU R20, [R1+0x2ac] ;  /* 0x0002ac0001147983 */ /* 0x000ea80000300800 */
[----:B---3--:R0:W-:Y:S04]  /*d1230*/  @P3 STG.E.U8 desc[UR52][R242.64], R0 ;  /* 0x00000000f2003986 */ /* 0x0081e8000c101134 */
[----:B0-----:R-:W3:Y:S04]  /*d1240*/  LDL.LU.64 R242, [R1+0x3c68] ;  /* 0x003c680001f27983 */ /* 0x001ee80000300a00 */
[----:B------:R-:W3:Y:S01]  /*d1250*/  LDL.LU.64 R238, [R1+0x3c70] ;  /* 0x003c700001ee7983 */ /* 0x000ee20000300a00 */
[----:B------:R-:W-:-:S02]  /*d1260*/  @P6 LOP3.LUT R23, R23, 0x8, RZ, 0xfc, !PT ;  /* 0x0000000817176812 */ /* 0x000fc400078efcff */
[----:B------:R-:W-:Y:S01]  /*d1270*/  LOP3.LUT P6, RZ, R240, 0x400, RZ, 0xc0, !PT ;  /* 0x00000400f0ff7812 */ /* 0x000fe200078cc0ff */
[----:B------:R-:W3:Y:S01]  /*d1280*/  LDL.LU.64 R236, [R1+0x3c78] ;  /* 0x003c780001ec7983 */ /* 0x000ee20000300a00 */
[----:B------:R-:W-:-:S03]  /*d1290*/  LOP3.LUT R23, R23, 0xffffffef, RZ, 0xc0, !PT ;  /* 0xffffffef17177812 */ /* 0x000fc600078ec0ff */
[----:B------:R-:W3:Y:S01]  /*d12a0*/  LDL.LU.64 R234, [R1+0x3c80] ;  /* 0x003c800001ea7983 */ /* 0x000ee20000300a00 */
[----:B------:R-:W-:-:S03]  /*d12b0*/  LOP3.LUT P4, RZ, R240, 0x20, RZ, 0xc0, !PT ;  /* 0x00000020f0ff7812 */ /* 0x000fc6000788c0ff */
[----:B------:R-:W3:Y:S04]  /*d12c0*/  LDL.LU.64 R232, [R1+0x3c88] ;  /* 0x003c880001e87983 */ /* 0x000ee80000300a00 */
[----:B------:R-:W-:Y:S01]  /*d12d0*/  @P6 LOP3.LUT R23, R23, 0x10, RZ, 0xfc, !PT ;  /* 0x0000001017176812 */ /* 0x000fe200078efcff */
[----:B------:R-:W3:Y:S01]  /*d12e0*/  LDL.LU.64 R6, [R1+0x3c90] ;  /* 0x003c900001067983 */ /* 0x000ee20000300a00 */
[C---:B------:R-:W-:Y:S02]  /*d12f0*/  LOP3.LUT P6, RZ, R240.reuse, 0x200, RZ, 0xc0, !PT ;  /* 0x00000200f0ff7812 */ /* 0x040fe400078cc0ff */
[----:B------:R-:W-:Y:S01]  /*d1300*/  LOP3.LUT R23, R23, 0xffffffdf, RZ, 0xc0, !PT ;  /* 0xffffffdf17177812 */ /* 0x000fe200078ec0ff */
[----:B------:R-:W3:Y:S01]  /*d1310*/  LDL.LU.64 R230, [R1+0x3c98] ;  /* 0x003c980001e67983 */ /* 0x000ee20000300a00 */
[----:B------:R-:W-:-:S09]  /*d1320*/  LOP3.LUT P5, RZ, R240, 0x40, RZ, 0xc0, !PT ;  /* 0x00000040f0ff7812 */ /* 0x000fd200078ac0ff */
[----:B------:R-:W-:Y:S02]  /*d1330*/  @P6 LOP3.LUT R23, R23, 0x20, RZ, 0xfc, !PT ;  /* 0x0000002017176812 */ /* 0x000fe400078efcff */
[----:B------:R-:W-:Y:S02]  /*d1340*/  LOP3.LUT P6, RZ, R240, 0x100, RZ, 0xc0, !PT ;  /* 0x00000100f0ff7812 */ /* 0x000fe400078cc0ff */
[----:B------:R-:W-:Y:S02]  /*d1350*/  LOP3.LUT R23, R23, 0xffffffbf, RZ, 0xc0, !PT ;  /* 0xffffffbf17177812 */ /* 0x000fe400078ec0ff */
[----:B------:R-:W-:-:S05]  /*d1360*/  PRMT R0, R15, 0x7772, RZ ;  /* 0x000077720f007816 */ /* 0x000fca00000000ff */
[----:B----4-:R0:W-:Y:S04]  /*d1370*/  @P4 STG.E.U8 desc[UR52][R228.64], R0 ;  /* 0x00000000e4004986 */ /* 0x0101e8000c101134 */
[----:B------:R-:W-:Y:S02]  /*d1380*/  @P6 LOP3.LUT R23, R23, 0x40, RZ, 0xfc, !PT ;  /* 0x0000004017176812 */ /* 0x000fe400078efcff */
[----:B------:R-:W-:Y:S02]  /*d1390*/  LOP3.LUT P6, RZ, R240, 0x80, RZ, 0xc0, !PT ;  /* 0x00000080f0ff7812 */ /* 0x000fe400078cc0ff */
[----:B0-----:R-:W-:Y:S01]  /*d13a0*/  PRMT R0, R15, 0x7773, RZ ;  /* 0x000077730f007816 */ /* 0x001fe200000000ff */
        /* <DEDUP_REMOVED lines=41> */
[----:B----4-:R0:W-:Y:S01]  /*d1640*/  @P1 STG.E.U8 desc[UR52][R228.64], R0 ;  /* 0x00000000e4001986 */ /* 0x0101e2000c101134 */
[C---:B------:R-:W-:Y:S02]  /*d1650*/  LOP3.LUT P4, RZ, R240.reuse, 0x100000, RZ, 0xc0, !PT ;  /* 0x00100000f0ff7812 */ /* 0x040fe4000788c0ff */
[----:B0-----:R-:W-:Y:S02]  /*d1660*/  PRMT R0, R241, 0x7773, RZ ;  /* 0x00007773f1007816 */ /* 0x001fe400000000ff */
[----:B------:R-:W-:Y:S01]  /*d1670*/  LOP3.LUT P5, RZ, R240, 0x200000, RZ, 0xc0, !PT ;  /* 0x00200000f0ff7812 */ /* 0x000fe200078ac0ff */
[----:B------:R-:W4:Y:S04]  /*d1680*/  LDL.LU R241, [R1+0x5214] ;  /* 0x0052140001f17983 */ /* 0x000f280000300800 */
        /* <DEDUP_REMOVED lines=9> */
[----:B------:R-:W3:Y:S04]  /*d1720*/  LDL.LU.64 R228, [R1+0x3cd8] ;  /* 0x003cd80001e47983 */ /* 0x000ee80000300a00 */
[----:B------:R-:W3:Y:S04]  /*d1730*/  LDL.LU.64 R4, [R1+0x3ce0] ;  /* 0x003ce00001047983 */ /* 0x000ee80000300a00 */
[----:B------:R-:W3:Y:S04]  /*d1740*/  LDL.LU R20, [R1+0x294] ;  /* 0x0002940001147983 */ /* 0x000ee80000300800 */
[----:B------:R-:W3:Y:S04]  /*d1750*/  LDL.LU.64 R226, [R1+0x3ce8] ;  /* 0x003ce80001e27983 */ /* 0x000ee80000300a00 */
[----:B------:R-:W3:Y:S01]  /*d1760*/  LDL.LU R21, [R1+0x284] ;  /* 0x0002840001157983 */ /* 0x000ee20000300800 */
[----:B------:R-:W-:-:S03]  /*d1770*/  LOP3.LUT P2, RZ, R240, 0x400000, RZ, 0xc0, !PT ;  /* 0x00400000f0ff7812 */ /* 0x000fc6000784c0ff */
[----:B------:R-:W3:Y:S01]  /*d1780*/  LDL.LU.64 R18, [R1+0x3cf0] ;  /* 0x003cf00001127983 */ /* 0x000ee20000300a00 */
[----:B------:R-:W-:Y:S02]  /*d1790*/  PRMT R0, R15, 0x7773, RZ ;  /* 0x000077730f007816 */ /* 0x000fe400000000ff */
[----:B------:R-:W-:Y:S02]  /*d17a0*/  LOP3.LUT R216, R216, 0xff7fffff, RZ, 0xc0, !PT ;  /* 0xff7fffffd8d87812 */ /* 0x000fe400078ec0ff */
[C---:B------:R-:W-:Y:S02]  /*d17b0*/  LOP3.LUT P3, RZ, R240.reuse, 0x800000, RZ, 0xc0, !PT ;  /* 0x00800000f0ff7812 */ /* 0x040fe4000786c0ff */
[----:B------:R-:W-:Y:S02]  /*d17c0*/  LOP3.LUT P4, RZ, R240, 0x1000000, RZ, 0xc0, !PT ;  /* 0x01000000f0ff7812 */ /* 0x000fe4000788c0ff */
[----:B----4-:R-:W-:Y:S01]  /*d17d0*/  LOP3.LUT P6, RZ, R241, 0x4, RZ, 0xc0, !PT ;  /* 0x00000004f1ff7812 */ /* 0x010fe200078cc0ff */
[----:B--2---:R0:W-:Y:S04]  /*d17e0*/  @P2 STG.E.U8 desc[UR52][R16.64], R0 ;  /* 0x0000000010002986 */ /* 0x0041e8000c101134 */
[----:B0-----:R-:W2:Y:S08]  /*d17f0*/  LDL.LU.64 R16, [R1+0x3cf8] ;  /* 0x003cf80001107983 */ /* 0x001eb00000300a00 */
[----:B------:R-:W-:-:S02]  /*d1800*/  @P6 LOP3.LUT R216, R216, 0x800000, RZ, 0xfc, !PT ;  /* 0x00800000d8d86812 */ /* 0x000fc400078efcff */
[----:B------:R-:W-:Y:S01]  /*d1810*/  LOP3.LUT P6, RZ, R241, 0x2, RZ, 0xc0, !PT ;  /* 0x00000002f1ff7812 */ /* 0x000fe200078cc0ff */
[----:B------:R-:W4:Y:S01]  /*d1820*/  LDL.LU.64 R22, [R1+0x3d00] ;  /* 0x003d000001167983 */ /* 0x000f220000300a00 */
[----:B------:R-:W-:-:S03]  /*d1830*/  LOP3.LUT R216, R216, 0xfeffffff, RZ, 0xc0, !PT ;  /* 0xfeffffffd8d87812 */ /* 0x000fc600078ec0ff */
[----:B------:R-:W4:Y:S04]  /*d1840*/  LDL.LU.64 R238, [R1+0x3d08] ;  /* 0x003d080001ee7983 */ /* 0x000f280000300a00 */
[----:B------:R-:W4:Y:S04]  /*d1850*/  LDL.LU R225, [R1+0x298] ;  /* 0x0002980001e17983 */ /* 0x000f280000300800 */
[----:B------:R-:W-:Y:S01]  /*d1860*/  @P6 LOP3.LUT R216, R216, 0x1000000, RZ, 0xfc, !PT ;  /* 0x01000000d8d86812 */ /* 0x000fe200078efcff */
[----:B------:R-:W4:Y:S01]  /*d1870*/  LDL.LU.64 R236, [R1+0x3d10] ;  /* 0x003d100001ec7983 */ /* 0x000f220000300a00 */
[----:B------:R-:W-:-:S02]  /*d1880*/  LOP3.LUT P6, RZ, R241, 0x1, RZ, 0xc0, !PT ;  /* 0x00000001f1ff7812 */ /* 0x000fc400078cc0ff */
[----:B------:R-:W-:Y:S01]  /*d1890*/  LOP3.LUT R216, R216, 0xfdffffff, RZ, 0xc0, !PT ;  /* 0xfdffffffd8d87812 */ /* 0x000fe200078ec0ff */
[----:B------:R-:W4:Y:S01]  /*d18a0*/  LDL.LU.64 R234, [R1+0x3d18] ;  /* 0x003d180001ea7983 */ /* 0x000f220000300a00 */
[----:B---3--:R-:W-:-:S03]  /*d18b0*/  PRMT R0, R20, 0x7770, RZ ;  /* 0x0000777014007816 */ /* 0x008fc600000000ff */
[----:B------:R-:W3:Y:S06]  /*d18c0*/  LDL.LU.64 R232, [R1+0x3d20] ;  /* 0x003d200001e87983 */ /* 0x000eec0000300a00 */
[----:B------:R-:W-:Y:S01]  /*d18d0*/  @P6 LOP3.LUT R216, R216, 0x2000000, RZ, 0xfc, !PT ;  /* 0x02000000d8d86812 */ /* 0x000fe200078efcff */
[----:B------:R0:W-:Y:S01]  /*d18e0*/  @P3 STG.E.U8 desc[UR52][R230.64], R0 ;  /* 0x00000000e6003986 */ /* 0x0001e2000c101134 */
[----:B------:R-:W-:Y:S02]  /*d18f0*/  LOP3.LUT P6, RZ, R240, 0x80000000, RZ, 0xc0, !PT ;  /* 0x80000000f0ff7812 */ /* 0x000fe400078cc0ff */
[----:B------:R-:W-:Y:S01]  /*d1900*/  LOP3.LUT R216, R216, 0xfbffffff, RZ, 0xc0, !PT ;  /* 0xfbffffffd8d87812 */ /* 0x000fe200078ec0ff */
[----:B------:R-:W3:Y:S01]  /*d1910*/  LDL.LU R15, [R1+0x288] ;  /* 0x00028800010f7983 */ /* 0x000ee20000300800 */
[----:B------:R-:W-:-:S03]  /*d1920*/  LOP3.LUT P5, RZ, R240, 0x2000000, RZ, 0xc0, !PT ;  /* 0x02000000f0ff7812 */ /* 0x000fc600078ac0ff */
[----:B------:R-:W3:Y:S01]  /*d1930*/  LDL.LU.64 R6, [R1+0x3d28] ;  /* 0x003d280001067983 */ /* 0x000ee20000300a00 */
[----:B0-----:R-:W-:-:S03]  /*d1940*/  PRMT R0, R20, 0x7771, RZ ;  /* 0x0000777114007816 */ /* 0x001fc600000000ff */
        /* <DEDUP_REMOVED lines=17> */
[----:B------:R-:W-:-:S05]  /*d1a60*/  PRMT R0, R20, 0x7772, RZ ;  /* 0x0000777214007816 */ /* 0x000fca00000000ff */
[----:B------:R0:W-:Y:S02]  /*d1a70*/  @P5 STG.E.U8 desc[UR52][R4.64], R0 ;  /* 0x0000000004005986 */ /* 0x0001e4000c101134 */
[----:B0-----:R-:W-:Y:S02]  /*d1a80*/  PRMT R0, R20, 0x7773, RZ ;  /* 0x0000777314007816 */ /* 0x001fe400000000ff */
[----:B------:R-:W3:Y:S04]  /*d1a90*/  LDL.LU.64 R4, [R1+0x3d40] ;  /* 0x003d400001047983 */ /* 0x000ee80000300a00 */
[----:B------:R0:W-:Y:S01]  /*d1aa0*/  @P6 STG.E.U8 desc[UR52][R226.64], R0 ;  /* 0x00000000e2006986 */ /* 0x0001e2000c101134 */
[----:B------:R-:W-:-:S03]  /*d1ab0*/  LOP3.LUT P6, RZ, R216, 0x40000000, RZ, 0xc0, !PT ;  /* 0x40000000d8ff7812 */ /* 0x000fc600078cc0ff */
[----:B------:R-:W3:Y:S01]  /*d1ac0*/  LDL.LU R20, [R1+0x29c] ;  /* 0x00029c0001147983 */ /* 0x000ee20000300800 */
[----:B0-----:R-:W-:-:S03]  /*d1ad0*/  PRMT R0, R21, 0x7770, RZ ;  /* 0x0000777015007816 */ /* 0x001fc600000000ff */
[----:B------:R-:W3:Y:S06]  /*d1ae0*/  LDL.LU.64 R226, [R1+0x3d48] ;  /* 0x003d480001e27983 */ /* 0x000eec0000300a00 */
[----:B------:R0:W-:Y:S01]  /*d1af0*/  @P6 STG.E.U8 desc[UR52][R18.64], R0 ;  /* 0x0000000012006986 */ /* 0x0001e2000c101134 */
[----:B------:R-:W-:-:S03]  /*d1b00*/  LOP3.LUT P6, RZ, R216, 0x20000000, RZ, 0xc0, !PT ;  /* 0x20000000d8ff7812 */ /* 0x000fc600078cc0ff */
[----:B0-----:R-:W3:Y:S01]  /*d1b10*/  LDL.LU.64 R18, [R1+0x3d50] ;  /* 0x003d500001127983 */ /* 0x001ee20000300a00 */
[----:B------:R-:W-:-:S09]  /*d1b20*/  PRMT R0, R21, 0x7771, RZ ;  /* 0x0000777115007816 */ /* 0x000fd200000000ff */
[----:B--2---:R0:W-:Y:S04]  /*d1b30*/  @P6 STG.E.U8 desc[UR52][R16.64], R0 ;  /* 0x0000000010006986 */ /* 0x0041e8000c101134 */
[----:B0-----:R-:W2:Y:S01]  /*d1b40*/  LDL.LU.64 R16, [R1+0x3d58] ;  /* 0x003d580001107983 */ /* 0x001ea20000300a00 */
[----:B------:R-:W-:Y:S02]  /*d1b50*/  LOP3.LUT P6, RZ, R216, 0x10000000, RZ, 0xc0, !PT ;  /* 0x10000000d8ff7812 */ /* 0x000fe400078cc0ff */
[----:B------:R-:W-:-:S11]  /*d1b60*/  PRMT R0, R21, 0x7772, RZ ;  /* 0x0000777215007816 */ /* 0x000fd600000000ff */
        /* <DEDUP_REMOVED lines=43> */
[----:B------:R-:W4:Y:S01]  /*d1e20*/  LDL.LU R225, [R1+0x270] ;  /* 0x0002700001e17983 */ /* 0x000f220000300800 */
        /* <DEDUP_REMOVED lines=19> */
[----:B------:R-:W-:Y:S02]  /*d1f60*/  LOP3.LUT P6, RZ, R241, 0x10000, RZ, 0xc0, !PT ;  /* 0x00010000f1ff7812 */ /* 0x000fe400078cc0ff */
[----:B------:R-:W-:Y:S02]  /*d1f70*/  PRMT R0, R20, 0x7773, RZ ;  /* 0x0000777314007816 */ /* 0x000fe400000000ff */
[----:B------:R-:W2:Y:S01]  /*d1f80*/  LDL.LU R20, [R1+0x260] ;  /* 0x0002600001147983 */ /* 0x000ea20000300800 */
[----:B------:R-:W-:-:S03]  /*d1f90*/  LOP3.LUT R216, R216, 0xffefffff, RZ, 0xc0, !PT ;  /* 0xffefffffd8d87812 */ /* 0x000fc600078ec0ff */
[----:B------:R-:W2:Y:S04]  /*d1fa0*/  LDL.LU.64 R236, [R1+0x3da8] ;  /* 0x003da80001ec7983 */ /* 0x000ea80000300a00 */
[----:B------:R-:W2:Y:S01]  /*d1fb0*/  LDL.LU.64 R234, [R1+0x3db0] ;  /* 0x003db00001ea7983 */ /* 0x000ea20000300a00 */
[----:B------:R-:W-:Y:S02]  /*d1fc0*/  @P6 LOP3.LUT R216, R216, 0x100000, RZ, 0xfc, !PT ;  /* 0x00100000d8d86812 */ /* 0x000fe400078efcff */
[C---:B------:R-:W-:Y:S01]  /*d1fd0*/  LOP3.LUT P6, RZ, R241.reuse, 0x8000, RZ, 0xc0, !PT ;  /* 0x00008000f1ff7812 */ /* 0x040fe200078cc0ff */
[----:B------:R-:W2:Y:S01]  /*d1fe0*/  LDL.LU.64 R232, [R1+0x3db8] ;  /* 0x003db80001e87983 */ /* 0x000ea20000300a00 */
[----:B------:R-:W-:Y:S02]  /*d1ff0*/  LOP3.LUT R216, R216, 0xffdfffff, RZ, 0xc0, !PT ;  /* 0xffdfffffd8d87812 */ /* 0x000fe400078ec0ff */
[C---:B------:R-:W-:Y:S01]  /*d2000*/  LOP3.LUT P3, RZ, R241.reuse, 0x400, RZ, 0xc0, !PT ;  /* 0x00000400f1ff7812 */ /* 0x040fe2000786c0ff */
[----:B------:R-:W2:Y:S01]  /*d2010*/  LDL.LU.64 R6, [R1+0x3dc0] ;  /* 0x003dc00001067983 */ /* 0x000ea20000300a00 */
[----:B------:R-:W-:-:S07]  /*d2020*/  LOP3.LUT P4, RZ, R241, 0x800, RZ, 0xc0, !PT ;  /* 0x00000800f1ff7812 */ /* 0x000fce000788c0ff */
[----:B------:R-:W-:Y:S02]  /*d2030*/  @P6 LOP3.LUT R216, R216, 0x200000, RZ, 0xfc, !PT ;  /* 0x00200000d8d86812 */ /* 0x000fe400078efcff */
[C---:B------:R-:W-:Y:S02]  /*d2040*/  LOP3.LUT P6, RZ, R241.reuse, 0x4000, RZ, 0xc0, !PT ;  /* 0x00004000f1ff7812 */ /* 0x040fe400078cc0ff */
[----:B------:R-:W-:Y:S01]  /*d2050*/  LOP3.LUT P5, RZ, R241, 0x1000, RZ, 0xc0, !PT ;  /* 0x00001000f1ff7812 */ /* 0x000fe200078ac0ff */
[----:B---3--:R4:W-:Y:S01]  /*d2060*/  @P3 STG.E.U8 desc[UR52][R230.64], R0 ;  /* 0x00000000e6003986 */ /* 0x0089e2000c101134 */
[----:B------:R-:W-:Y:S02]  /*d2070*/  LOP3.LUT R216, R216, 0xffbfffff, RZ, 0xc0, !PT ;  /* 0xffbfffffd8d87812 */ /* 0x000fe400078ec0ff */
[----:B----4-:R-:W-:Y:S01]  /*d2080*/  PRMT R0, R15, 0x7770, RZ ;  /* 0x000077700f007816 */ /* 0x010fe200000000ff */
[----:B------:R-:W3:Y:S06]  /*d2090*/  LDL.LU.64 R230, [R1+0x3dc8] ;  /* 0x003dc80001e67983 */ /* 0x000eec0000300a00 */
[----:B------:R-:W-:-:S02]  /*d20a0*/  @P6 LOP3.LUT R216, R216, 0x400000, RZ, 0xfc, !PT ;  /* 0x00400000d8d86812 */ /* 0x000fc400078efcff */
[----:B------:R-:W-:Y:S01]  /*d20b0*/  LOP3.LUT P6, RZ, R241, 0x2000, RZ, 0xc0, !PT ;  /* 0x00002000f1ff7812 */ /* 0x000fe200078cc0ff */
[----:B------:R0:W-:Y:S02]  /*d20c0*/  @P4 STG.E.U8 desc[UR52][R228.64], R0 ;  /* 0x00000000e4004986 */ /* 0x0001e4000c101134 */
[C---:B0-----:R-:W-:Y:S02]  /*d20d0*/  PRMT R0, R15.reuse, 0x7771, RZ ;  /* 0x000077710f007816 */ /* 0x041fe400000000ff */
[----:B------:R-:W4:Y:S04]  /*d20e0*/  LDL.LU.64 R228, [R1+0x3dd0] ;  /* 0x003dd00001e47983 */ /* 0x000f280000300a00 */
[----:B------:R0:W-:Y:S02]  /*d20f0*/  @P5 STG.E.U8 desc[UR52][R4.64], R0 ;  /* 0x0000000004005986 */ /* 0x0001e4000c101134 */
[----:B0-----:R-:W-:-:S02]  /*d2100*/  PRMT R0, R15, 0x7772, RZ ;  /* 0x000077720f007816 */ /* 0x001fc400000000ff */
        /* <DEDUP_REMOVED lines=8> */
[----:B------:R-:W-:-:S03]  /*d2190*/  PRMT R0, R225, 0x7770, RZ ;  /* 0x00007770e1007816 */ /* 0x000fc600000000ff */
[----:B------:R-:W4:Y:S06]  /*d21a0*/  LDL.LU R15, [R1+0x264] ;  /* 0x00026400010f7983 */ /* 0x000f2c0000300800 */
[----:B--2---:R0:W-:Y:S04]  /*d21b0*/  @P6 STG.E.U8 desc[UR52][R16.64], R0 ;  /* 0x0000000010006986 */ /* 0x0041e8000c101134 */
[----:B0-----:R-:W2:Y:S01]  /*d21c0*/  LDL.LU.64 R16, [R1+0x3df0] ;  /* 0x003df00001107983 */ /* 0x001ea20000300a00 */
        /* <DEDUP_REMOVED lines=34> */
[----:B------:R0:W-:Y:S02]  /*d23f0*/  @P4 STG.E.U8 desc[UR52][R18.64], R0 ;  /* 0x0000000012004986 */ /* 0x0001e4000c101134 */
[----:B0-----:R-:W-:-:S05]  /*d2400*/  PRMT R0, R15, 0x7770, RZ ;  /* 0x000077700f007816 */ /* 0x001fca00000000ff */
[----:B--2---:R0:W-:Y:S04]  /*d2410*/  @P5 STG.E.U8 desc[UR52][R16.64], R0 ;  /* 0x0000000010005986 */ /* 0x0041e8000c101134 */
[----:B0-----:R-:W2:Y:S04]  /*d2420*/  LDL.LU.64 R16, [R1+0x3df8] ;  /* 0x003df80001107983 */ /* 0x001ea80000300a00 */
        /* <DEDUP_REMOVED lines=9> */
[C---:B------:R-:W-:Y:S02]  /*d24c0*/  LOP3.LUT P3, RZ, R241.reuse, 0x20000000, RZ, 0xc0, !PT ;  /* 0x20000000f1ff7812 */ /* 0x040fe4000786c0ff */
[C---:B------:R-:W-:Y:S02]  /*d24d0*/  LOP3.LUT P4, RZ, R241.reuse, 0x40000000, RZ, 0xc0, !PT ;  /* 0x40000000f1ff7812 */ /* 0x040fe4000788c0ff */
[----:B------:R-:W-:-:S03]  /*d24e0*/  LOP3.LUT P5, RZ, R241, 0x80000000, RZ, 0xc0, !PT ;  /* 0x80000000f1ff7812 */ /* 0x000fc600078ac0ff */
[----:B--2---:R0:W-:Y:S04]  /*d24f0*/  @P2 STG.E.U8 desc[UR52][R16.64], R0 ;  /* 0x0000000010002986 */ /* 0x0041e8000c101134 */
[----:B0-----:R-:W2:Y:S01]  /*d2500*/  LDL.LU.64 R16, [R1+0x3e28] ;  /* 0x003e280001107983 */ /* 0x001ea20000300a00 */
[----:B---3--:R-:W-:-:S03]  /*d2510*/  LOP3.LUT P6, RZ, R242, 0x100, RZ, 0xc0, !PT ;  /* 0x00000100f2ff7812 */ /* 0x008fc600078cc0ff */
[----:B------:R-:W3:Y:S04]  /*d2520*/  LDL.LU R225, [R1+0x268] ;  /* 0x0002680001e17983 */ /* 0x000ee80000300800 */
[----:B------:R-:W3:Y:S04]  /*d2530*/  LDL.LU.64 R238, [R1+0x3e30] ;  /* 0x003e300001ee7983 */ /* 0x000ee80000300a00 */
[----:B------:R-:W3:Y:S02]  /*d2540*/  LDL.LU.64 R236, [R1+0x3e38] ;  /* 0x003e380001ec7983 */ /* 0x000ee40000300a00 */
[----:B------:R-:W-:-:S02]  /*d2550*/  @P6 LOP3.LUT R216, R216, 0x80, RZ, 0xfc, !PT ;  /* 0x00000080d8d86812 */ /* 0x000fc400078efcff */
[----:B------:R-:W-:Y:S01]  /*d2560*/  LOP3.LUT P6, RZ, R242, 0x80, RZ, 0xc0, !PT ;  /* 0x00000080f2ff7812 */ /* 0x000fe200078cc0ff */
[----:B------:R-:W3:Y:S01]  /*d2570*/  LDL.LU.64 R234, [R1+0x3e40] ;  /* 0x003e400001ea7983 */ /* 0x000ee20000300a00 */
[----:B------:R-:W-:-:S03]  /*d2580*/  LOP3.LUT R216, R216, 0xfffffeff, RZ, 0xc0, !PT ;  /* 0xfffffeffd8d87812 */ /* 0x000fc600078ec0ff */
[----:B------:R-:W3:Y:S08]  /*d2590*/  LDL.LU.64 R20, [R1+0x3e48] ;  /* 0x003e480001147983 */ /* 0x000ef00000300a00 */
[----:B------:R-:W-:Y:S02]  /*d25a0*/  @P6 LOP3.LUT R216, R216, 0x100, RZ, 0xfc, !PT ;  /* 0x00000100d8d86812 */ /* 0x000fe400078efcff */
[----:B------:R-:W-:-:S02]  /*d25b0*/  LOP3.LUT P6, RZ, R242, 0x40, RZ, 0xc0, !PT ;  /* 0x00000040f2ff7812 */ /* 0x000fc400078cc0ff */
        /* <DEDUP_REMOVED lines=10> */
[----:B------:R-:W-:-:S09]  /*d2660*/  PRMT R0, R15, 0x7772, RZ ;  /* 0x000077720f007816 */ /* 0x000fd200000000ff */
[----:B------:R-:W-:Y:S02]  /*d2670*/  @P6 LOP3.LUT R216, R216, 0x1000, RZ, 0xfc, !PT ;  /* 0x00001000d8d86812 */ /* 0x000fe400078efcff */
[----:B------:R-:W-:Y:S02]  /*d2680*/  LOP3.LUT P6, RZ, R242, 0x4, RZ, 0xc0, !PT ;  /* 0x00000004f2ff7812 */ /* 0x000fe400078cc0ff */
[----:B------:R-:W-:Y:S01]  /*d2690*/  LOP3.LUT R216, R216, 0xffffdfff, RZ, 0xc0, !PT ;  /* 0xffffdfffd8d87812 */ /* 0x000fe200078ec0ff */
[----:B----4-:R0:W-:Y:S10]  /*d26a0*/  @P3 STG.E.U8 desc[UR52][R230.64], R0 ;  /* 0x00000000e6003986 */ /* 0x0101f4000c101134 */
[----:B------:R-:W-:-:S02]  /*d26b0*/  @P6 LOP3.LUT R216, R216, 0x2000, RZ, 0xfc, !PT ;  /* 0x00002000d8d86812 */ /* 0x000fc400078efcff */
[----:B------:R-:W-:Y:S02]  /*d26c0*/  LOP3.LUT P6, RZ, R242, 0x2, RZ, 0xc0, !PT ;  /* 0x00000002f2ff7812 */ /* 0x000fe400078cc0ff */
[----:B0-----:R-:W-:Y:S02]  /*d26d0*/  PRMT R0, R15, 0x7773, RZ ;  /* 0x000077730f007816 */ /* 0x001fe400000000ff */
[----:B------:R-:W4:Y:S01]  /*d26e0*/  LDL.LU R15, [R1+0x27c] ;  /* 0x00027c00010f7983 */ /* 0x000f220000300800 */
[----:B------:R-:W-:-:S03]  /*d26f0*/  LOP3.LUT R216, R216, 0xffffbfff, RZ, 0xc0, !PT ;  /* 0xffffbfffd8d87812 */ /* 0x000fc600078ec0ff */
[----:B------:R-:W4:Y:S04]  /*d2700*/  LDL.LU.64 R232, [R1+0x3e50] ;  /* 0x003e500001e87983 */ /* 0x000f280000300a00 */
[----:B------:R0:W-:Y:S01]  /*d2710*/  @P4 STG.E.U8 desc[UR52][R228.64], R0 ;  /* 0x00000000e4004986 */ /* 0x0001e2000c101134 */
[----:B------:R-:W-:Y:S02]  /*d2720*/  @P6 LOP3.LUT R216, R216, 0x4000, RZ, 0xfc, !PT ;  /* 0x00004000d8d86812 */ /* 0x000fe400078efcff */
[----:B------:R-:W-:Y:S01]  /*d2730*/  LOP3.LUT P6, RZ, R242, 0x1, RZ, 0xc0, !PT ;  /* 0x00000001f2ff7812 */ /* 0x000fe200078cc0ff */
[----:B------:R-:W4:Y:S04]  /*d2740*/  LDL.LU.64 R6, [R1+0x3e58] ;  /* 0x003e580001067983 */ /* 0x000f280000300a00 */
[----:B------:R-:W4:Y:S01]  /*d2750*/  LDL.LU.64 R230, [R1+0x3e60] ;  /* 0x003e600001e67983 */ /* 0x000f220000300a00 */
        /* <DEDUP_REMOVED lines=30> */
[----:B------:R-:W-:Y:S02]  /*d2940*/  LOP3.LUT P2, RZ, R242, 0x800, RZ, 0xc0, !PT ;  /* 0x00000800f2ff7812 */ /* 0x000fe4000784c0ff */
[----:B----4-:R-:W-:-:S05]  /*d2950*/  PRMT R0, R15, 0x7770, RZ ;  /* 0x000077700f007816 */ /* 0x010fca00000000ff */
        /* <DEDUP_REMOVED lines=22> */
[----:B------:R-:W3:Y:S04]  /*d2ac0*/  LDL.LU.64 R228, [R1+0x3ea0] ;  /* 0x003ea00001e47983 */ /* 0x000ee80000300a00 */
[----:B------:R-:W2:Y:S04]  /*d2ad0*/  LDL.LU R15, [R1+0x250] ;  /* 0x00025000010f7983 */ /* 0x000ea80000300800 */
[----:B------:R-:W3:Y:S04]  /*d2ae0*/  LDL.LU.64 R4, [R1+0x3ea8] ;  /* 0x003ea80001047983 */ /* 0x000ee80000300a00 */
[----:B------:R-:W3:Y:S04]  /*d2af0*/  LDL.LU.64 R226, [R1+0x3eb0] ;  /* 0x003eb00001e27983 */ /* 0x000ee80000300a00 */
[----:B------:R-:W3:Y:S04]  /*d2b00*/  LDL.LU.64 R18, [R1+0x3eb8] ;  /* 0x003eb80001127983 */ /* 0x000ee80000300a00 */
[----:B------:R-:W3:Y:S01]  /*d2b10*/  LDL.LU R21, [R1+0x240] ;  /* 0x0002400001157983 */ /* 0x000ee20000300800 */
        /* <DEDUP_REMOVED lines=34> */
[C---:B------:R-:W-:Y:S01]  /*d2d40*/  LOP3.LUT P6, RZ, R242.reuse, 0x100000, RZ, 0xc0, !PT ;  /* 0x00100000f2ff7812 */ /* 0x040fe200078cc0ff */
[----:B----4-:R0:W-:Y:S01]  /*d2d50*/  @P3 STG.E.U8 desc[UR52][R230.64], R0 ;  /* 0x00000000e6003986 */ /* 0x0101e2000c101134 */
[----:B------:R-:W-:Y:S02]  /*d2d60*/  LOP3.LUT P5, RZ, R242, 0x40000, RZ, 0xc0, !PT ;  /* 0x00040000f2ff7812 */ /* 0x000fe400078ac0ff */
[----:B------:R-:W-:Y:S02]  /*d2d70*/  LOP3.LUT R216, R216, 0xffffffbf, RZ, 0xc0, !PT ;  /* 0xffffffbfd8d87812 */ /* 0x000fe400078ec0ff */
[----:B0-----:R-:W-:-:S07]  /*d2d80*/  PRMT R0, R15, 0x7772, RZ ;  /* 0x000077720f007816 */ /* 0x001fce00000000ff */
[----:B------:R-:W-:Y:S02]  /*d2d90*/  @P6 LOP3.LUT R216, R216, 0x40, RZ, 0xfc, !PT ;  /* 0x00000040d8d86812 */ /* 0x000fe400078efcff */
[----:B------:R-:W-:Y:S01]  /*d2da0*/  LOP3.LUT P6, RZ, R242, 0x80000, RZ, 0xc0, !PT ;  /* 0x00080000f2ff7812 */ /* 0x000fe200078cc0ff */
[----:B---3--:R0:W-:Y:S02]  /*d2db0*/  @P4 STG.E.U8 desc[UR52][R228.64], R0 ;  /* 0x00000000e4004986 */ /* 0x0081e4000c101134 */
[----:B0-----:R-:W-:Y:S02]  /*d2dc0*/  PRMT R0, R15, 0x7773, RZ ;  /* 0x000077730f007816 */ /* 0x001fe400000000ff */
[----:B------:R-:W3:Y:S04]  /*d2dd0*/  LDL.LU R15, [R1+0x244] ;  /* 0x00024400010f7983 */ /* 0x000ee80000300800 */
[----:B------:R-:W4:Y:S04]  /*d2de0*/  LDL.LU.64 R6, [R1+0x3ef0] ;  /* 0x003ef00001067983 */ /* 0x000f280000300a00 */
[----:B------:R0:W-:Y:S04]  /*d2df0*/  @P5 STG.E.U8 desc[UR52][R4.64], R0 ;  /* 0x0000000004005986 */ /* 0x0001e8000c101134 */
[----:B------:R-:W4:Y:S04]  /*d2e00*/  LDL.LU.64 R230, [R1+0x3ef8] ;  /* 0x003ef80001e67983 */ /* 0x000f280000300a00 */
[----:B------:R-:W4:Y:S01]  /*d2e10*/  LDL.LU.64 R228, [R1+0x3f00] ;  /* 0x003f000001e47983 */ /* 0x000f220000300a00 */
[----:B0-----:R-:W-:-:S03]  /*d2e20*/  PRMT R0, R21, 0x7770, RZ ;  /* 0x0000777015007816 */ /* 0x001fc600000000ff */
        /* <DEDUP_REMOVED lines=78> */
[----:B------:R-:W2:Y:S01]  /*d3310*/  LDL.LU R20, [R1+0x24c] ;  /* 0x00024c0001147983 */ /* 0x000ea20000300800 */
[----:B------:R-:W-:-:S03]  /*d3320*/  LOP3.LUT R217, R217, 0xefffffff, RZ, 0xc0, !PT ;  /* 0xefffffffd9d97812 */ /* 0x000fc600078ec0ff */
[----:B------:R-:W2:Y:S04]  /*d3330*/  LDL.LU.64 R236, [R1+0x3f70] ;  /* 0x003f700001ec7983 */ /* 0x000ea80000300a00 */
[----:B------:R-:W2:Y:S04]  /*d3340*/  LDL.LU.64 R234, [R1+0x3f78] ;  /* 0x003f780001ea7983 */ /* 0x000ea80000300a00 */
[----:B------:R-:W-:Y:S01]  /*d3350*/  @P6 LOP3.LUT R217, R217, 0x10000000, RZ, 0xfc, !PT ;  /* 0x10000000d9d96812 */ /* 0x000fe200078efcff */
[----:B------:R-:W2:Y:S01]  /*d3360*/  LDL.LU.64 R232, [R1+0x3f80] ;  /* 0x003f800001e87983 */ /* 0x000ea20000300a00 */
[----:B------:R-:W-:-:S02]  /*d3370*/  LOP3.LUT P6, RZ, R243, 0x100, RZ, 0xc0, !PT ;  /* 0x00000100f3ff7812 */ /* 0x000fc400078cc0ff */
[----:B------:R-:W-:Y:S01]  /*d3380*/  LOP3.LUT R217, R217, 0xdfffffff, RZ, 0xc0, !PT ;  /* 0xdfffffffd9d97812 */ /* 0x000fe200078ec0ff */
[----:B------:R-:W2:Y:S01]  /*d3390*/  LDL.LU.64 R6, [R1+0x3f88] ;  /* 0x003f880001067983 */ /* 0x000ea20000300a00 */
[C---:B------:R-:W-:Y:S02]  /*d33a0*/  LOP3.LUT P3, RZ, R243.reuse, 0x8, RZ, 0xc0, !PT ;  /* 0x00000008f3ff7812 */ /* 0x040fe4000786c0ff */
[----:B------:R-:W-:Y:S02]  /*d33b0*/  LOP3.LUT P4, RZ, R243, 0x10, RZ, 0xc0, !PT ;  /* 0x00000010f3ff7812 */ /* 0x000fe4000788c0ff */
[----:B---3--:R-:W-:-:S05]  /*d33c0*/  PRMT R0, R15, 0x7770, RZ ;  /* 0x000077700f007816 */ /* 0x008fca00000000ff */
[----:B------:R-:W-:Y:S02]  /*d33d0*/  @P6 LOP3.LUT R217, R217, 0x20000000, RZ, 0xfc, !PT ;  /* 0x20000000d9d96812 */ /* 0x000fe400078efcff */
[C---:B------:R-:W-:Y:S02]  /*d33e0*/  LOP3.LUT P6, RZ, R243.reuse, 0x80, RZ, 0xc0, !PT ;  /* 0x00000080f3ff7812 */ /* 0x040fe400078cc0ff */
[----:B------:R-:W-:Y:S01]  /*d33f0*/  LOP3.LUT P5, RZ, R243, 0x20, RZ, 0xc0, !PT ;  /* 0x00000020f3ff7812 */ /* 0x000fe200078ac0ff */
[----:B------:R0:W-:Y:S01]  /*d3400*/  @P3 STG.E.U8 desc[UR52][R230.64], R0 ;  /* 0x00000000e6003986 */ /* 0x0001e2000c101134 */
        /* <DEDUP_REMOVED lines=52> */
[----:B0-----:R-:W-:Y:S02]  /*d3750*/  PRMT R0, R244, 0x7773, RZ ;  /* 0x00007773f4007816 */ /* 0x001fe400000000ff */
[----:B------:R-:W3:Y:S04]  /*d3760*/  LDL.LU R244, [R1+0x5208] ;  /* 0x0052080001f47983 */ /* 0x000ee80000300800 */
        /* <DEDUP_REMOVED lines=15> */
[----:B------:R-:W-:Y:S02]  /*d3860*/  LOP3.LUT R217, R217, 0xffff7fff, RZ, 0xc0, !PT ;  /* 0xffff7fffd9d97812 */ /* 0x000fe400078ec0ff */
[C---:B------:R-:W-:Y:S02]  /*d3870*/  LOP3.LUT P3, RZ, R243.reuse, 0x400000, RZ, 0xc0, !PT ;  /* 0x00400000f3ff7812 */ /* 0x040fe4000786c0ff */
[C---:B------:R-:W-:Y:S02]  /*d3880*/  LOP3.LUT P4, RZ, R243.reuse, 0x800000, RZ, 0xc0, !PT ;  /* 0x00800000f3ff7812 */ /* 0x040fe4000788c0ff */
[----:B------:R-:W-:Y:S02]  /*d3890*/  LOP3.LUT P5, RZ, R243, 0x1000000, RZ, 0xc0, !PT ;  /* 0x01000000f3ff7812 */ /* 0x000fe400078ac0ff */
[----:B---3--:R-:W-:Y:S01]  /*d38a0*/  LOP3.LUT P6, RZ, R244, 0x2, RZ, 0xc0, !PT ;  /* 0x00000002f4ff7812 */ /* 0x008fe200078cc0ff */
[----:B--2---:R0:W-:Y:S04]  /*d38b0*/  @P2 STG.E.U8 desc[UR52][R16.64], R0 ;  /* 0x0000000010002986 */ /* 0x0041e8000c101134 */
[----:B0-----:R-:W2:Y:S08]  /*d38c0*/  LDL.LU.64 R16, [R1+0x3ff0] ;  /* 0x003ff00001107983 */ /* 0x001eb00000300a00 */
[----:B------:R-:W-:-:S02]  /*d38d0*/  @P6 LOP3.LUT R217, R217, 0x8000, RZ, 0xfc, !PT ;  /* 0x00008000d9d96812 */ /* 0x000fc400078efcff */
[----:B------:R-:W-:Y:S01]  /*d38e0*/  LOP3.LUT P6, RZ, R244, 0x1, RZ, 0xc0, !PT ;  /* 0x00000001f4ff7812 */ /* 0x000fe200078cc0ff */
[----:B------:R-:W3:Y:S01]  /*d38f0*/  LDL.LU.64 R22, [R1+0x3ff8] ;  /* 0x003ff80001167983 */ /* 0x000ee20000300a00 */
[----:B------:R-:W-:-:S03]  /*d3900*/  LOP3.LUT R217, R217, 0xfffeffff, RZ, 0xc0, !PT ;  /* 0xfffeffffd9d97812 */ /* 0x000fc600078ec0ff */
[----:B------:R-:W3:Y:S04]  /*d3910*/  LDL.LU.64 R238, [R1+0x4000] ;  /* 0x0040000001ee7983 */ /* 0x000ee80000300a00 */
[----:B------:R-:W3:Y:S04]  /*d3920*/  LDL.LU.64 R236, [R1+0x4008] ;  /* 0x0040080001ec7983 */ /* 0x000ee80000300a00 */
[----:B------:R-:W-:Y:S01]  /*d3930*/  @P6 LOP3.LUT R217, R217, 0x10000, RZ, 0xfc, !PT ;  /* 0x00010000d9d96812 */ /* 0x000fe200078efcff */
[----:B------:R-:W3:Y:S01]  /*d3940*/  LDL.LU R225, [R1+0x238] ;  /* 0x0002380001e17983 */ /* 0x000ee20000300800 */
[----:B------:R-:W-:-:S02]  /*d3950*/  LOP3.LUT P6, RZ, R243, 0x80000000, RZ, 0xc0, !PT ;  /* 0x80000000f3ff7812 */ /* 0x000fc400078cc0ff */
[----:B------:R-:W-:Y:S01]  /*d3960*/  LOP3.LUT R217, R217, 0xfffdffff, RZ, 0xc0, !PT ;  /* 0xfffdffffd9d97812 */ /* 0x000fe200078ec0ff */
[----:B------:R-:W3:Y:S01]  /*d3970*/  LDL.LU.64 R234, [R1+0x4010] ;  /* 0x0040100001ea7983 */ /* 0x000ee20000300a00 */
[----:B------:R-:W-:-:S03]  /*d3980*/  PRMT R0, R15, 0x7773, RZ ;  /* 0x000077730f007816 */ /* 0x000fc600000000ff */
[----:B------:R-:W3:Y:S06]  /*d3990*/  LDL.LU.64 R232, [R1+0x4018] ;  /* 0x0040180001e87983 */ /* 0x000eec0000300a00 */
[----:B------:R-:W-:Y:S01]  /*d39a0*/  @P6 LOP3.LUT R217, R217, 0x20000, RZ, 0xfc, !PT ;  /* 0x00020000d9d96812 */ /* 0x000fe200078efcff */
[----:B----4-:R0:W-:Y:S01]  /*d39b0*/  @P3 STG.E.U8 desc[UR52][R230.64], R0 ;  /* 0x00000000e6003986 */ /* 0x0101e2000c101134 */
[----:B------:R-:W-:Y:S02]  /*d39c0*/  LOP3.LUT P6, RZ, R243, 0x40000000, RZ, 0xc0, !PT ;  /* 0x40000000f3ff7812 */ /* 0x000fe400078cc0ff */
[----:B------:R-:W-:Y:S01]  /*d39d0*/  LOP3.LUT R217, R217, 0xfffbffff, RZ, 0xc0, !PT ;  /* 0xfffbffffd9d97812 */ /* 0x000fe200078ec0ff */
[----:B------:R-:W4:Y:S04]  /*d39e0*/  LDL.LU R15, [R1+0x228] ;  /* 0x00022800010f7983 */ /* 0x000f280000300800 */
[----:B------:R-:W4:Y:S01]  /*d39f0*/  LDL.LU.64 R6, [R1+0x4020] ;  /* 0x0040200001067983 */ /* 0x000f220000300a00 */
[----:B0-----:R-:W-:-:S03]  /*d3a00*/  PRMT R0, R20, 0x7770, RZ ;  /* 0x0000777014007816 */ /* 0x001fc600000000ff */
[----:B------:R-:W4:Y:S02]  /*d3a10*/  LDL.LU.64 R230, [R1+0x4028] ;  /* 0x0040280001e67983 */ /* 0x000f240000300a00 */
        /* <DEDUP_REMOVED lines=15> */
[----:B0-----:R-:W4:Y:S01]  /*d3b10*/  LDL.LU.64 R228, [R1+0x4030] ;  /* 0x0040300001e47983 */ /* 0x001f220000300a00 */
[----:B------:R-:W-:-:S05]  /*d3b20*/  PRMT R0, R20, 0x7771, RZ ;  /* 0x0000777114007816 */ /* 0x000fca00000000ff */
[----:B------:R0:W-:Y:S02]  /*d3b30*/  @P5 STG.E.U8 desc[UR52][R4.64], R0 ;  /* 0x0000000004005986 */ /* 0x0001e4000c101134 */
[C---:B0-----:R-:W-:Y:S02]  /*d3b40*/  PRMT R0, R20.reuse, 0x7772, RZ ;  /* 0x0000777214007816 */ /* 0x041fe400000000ff */
        /* <DEDUP_REMOVED lines=76> */
[C---:B------:R-:W-:Y:S01]  /*d4010*/  LOP3.LUT P6, RZ, R244.reuse, 0x20000, RZ, 0xc0, !PT ;  /* 0x00020000f4ff7812 */ /* 0x040fe200078cc0ff */
[----:B------:R-:W2:Y:S01]  /*d4020*/  LDL.LU.64 R234, [R1+0x40a0] ;  /* 0x0040a00001ea7983 */ /* 0x000ea20000300a00 */
[----:B------:R-:W-:Y:S02]  /*d4030*/  LOP3.LUT P3, RZ, R244, 0x200, RZ, 0xc0, !PT ;  /* 0x00000200f4ff7812 */ /* 0x000fe4000786c0ff */
[----:B------:R-:W-:Y:S02]  /*d4040*/  LOP3.LUT R217, R217, 0xffffefff, RZ, 0xc0, !PT ;  /* 0xffffefffd9d97812 */ /* 0x000fe400078ec0ff */
[----:B------:R-:W-:-:S07]  /*d4050*/  PRMT R0, R20, 0x7772, RZ ;  /* 0x0000777214007816 */ /* 0x000fce00000000ff */
[----:B------:R-:W-:Y:S02]  /*d4060*/  @P6 LOP3.LUT R217, R217, 0x1000, RZ, 0xfc, !PT ;  /* 0x00001000d9d96812 */ /* 0x000fe400078efcff */
[----:B------:R-:W-:Y:S01]  /*d4070*/  LOP3.LUT P6, RZ, R244, 0x10000, RZ, 0xc0, !PT ;  /* 0x00010000f4ff7812 */ /* 0x000fe200078cc0ff */
[----:B---3--:R0:W-:Y:S01]  /*d4080*/  @P3 STG.E.U8 desc[UR52][R230.64], R0 ;  /* 0x00000000e6003986 */ /* 0x0081e2000c101134 */
[----:B------:R-:W-:Y:S02]  /*d4090*/  LOP3.LUT R217, R217, 0xffffdfff, RZ, 0xc0, !PT ;  /* 0xffffdfffd9d97812 */ /* 0x000fe400078ec0ff */
[----:B0-----:R-:W-:Y:S02]  /*d40a0*/  PRMT R0, R20, 0x7773, RZ ;  /* 0x0000777314007816 */ /* 0x001fe400000000ff */
[----:B------:R-:W3:Y:S07]  /*d40b0*/  LDL.LU.64 R20, [R1+0x40a8] ;  /* 0x0040a80001147983 */ /* 0x000eee0000300a00 */
[----:B------:R-:W-:-:S02]  /*d40c0*/  @P6 LOP3.LUT R217, R217, 0x2000, RZ, 0xfc, !PT ;  /* 0x00002000d9d96812 */ /* 0x000fc400078efcff */
[C---:B------:R-:W-:Y:S01]  /*d40d0*/  LOP3.LUT P6, RZ, R244.reuse, 0x8000, RZ, 0xc0, !PT ;  /* 0x00008000f4ff7812 */ /* 0x040fe200078cc0ff */
[----:B------:R-:W3:Y:S01]  /*d40e0*/  LDL.LU.64 R232, [R1+0x40b0] ;  /* 0x0040b00001e87983 */ /* 0x000ee20000300a00 */
[C---:B------:R-:W-:Y:S02]  /*d40f0*/  LOP3.LUT P4, RZ, R244.reuse, 0x1000, RZ, 0xc0, !PT ;  /* 0x00001000f4ff7812 */ /* 0x040fe4000788c0ff */
[----:B------:R-:W-:Y:S01]  /*d4100*/  LOP3.LUT P5, RZ, R244, 0x2000, RZ, 0xc0, !PT ;  /* 0x00002000f4ff7812 */ /* 0x000fe200078ac0ff */
[----:B------:R-:W3:Y:S01]  /*d4110*/  LDL.LU.64 R6, [R1+0x40b8] ;  /* 0x0040b80001067983 */ /* 0x000ee20000300a00 */
[----:B------:R-:W-:-:S03]  /*d4120*/  LOP3.LUT R217, R217, 0xffffbfff, RZ, 0xc0, !PT ;  /* 0xffffbfffd9d97812 */ /* 0x000fc600078ec0ff */
[----:B------:R-:W3:Y:S04]  /*d4130*/  LDL.LU.64 R230, [R1+0x40c0] ;  /* 0x0040c00001e67983 */ /* 0x000ee80000300a00 */
[----:B------:R-:W-:Y:S02]  /*d4140*/  @P6 LOP3.LUT R217, R217, 0x4000, RZ, 0xfc, !PT ;  /* 0x00004000d9d96812 */ /* 0x000fe400078efcff */
        /* <DEDUP_REMOVED lines=28> */
[----:B------:R-:W-:Y:S01]  /*d4310*/  LOP3.LUT P0, RZ, R244, 0x800000, RZ, 0xc0, !PT ;  /* 0x00800000f4ff7812 */ /* 0x000fe2000780c0ff */
[----:B------:R-:W2:Y:S08]  /*d4320*/  LDL.LU R245, [R1+0x5204] ;  /* 0x0052040001f57983 */ /* 0x000eb00000300800 */
[----:B---3--:R0:W-:Y:S01]  /*d4330*/  @P6 STG.E.U8 desc[UR52][R20.64], R0 ;  /* 0x0000000014006986 */ /* 0x0081e2000c101134 */
[----:B------:R-:W-:-:S02]  /*d4340*/  LOP3.LUT P6, RZ, R217, 0x100, RZ, 0xc0, !PT ;  /* 0x00000100d9ff7812 */ /* 0x000fc400078cc0ff */
        /* <DEDUP_REMOVED lines=10> */
[----:B0-----:R-:W-:Y:S02]  /*d43f0*/  PRMT R0, R246, 0x7773, RZ ;  /* 0x00007773f6007816 */ /* 0x001fe400000000ff */
[C---:B------:R-:W-:Y:S01]  /*d4400*/  LOP3.LUT P4, RZ, R244.reuse, 0x8000000, RZ, 0xc0, !PT ;  /* 0x08000000f4ff7812 */ /* 0x040fe2000788c0ff */
[----:B------:R-:W3:Y:S04]  /*d4410*/  LDL.LU R246, [R1+0x5200] ;  /* 0x0052000001f67983 */ /* 0x000ee80000300800 */
[----:B----4-:R0:W-:Y:S01]  /*d4420*/  @P1 STG.E.U8 desc[UR52][R228.64], R0 ;  /* 0x00000000e4001986 */ /* 0x0101e2000c101134 */
[----:B------:R-:W-:-:S02]  /*d4430*/  LOP3.LUT P5, RZ, R244, 0x10000000, RZ, 0xc0, !PT ;  /* 0x10000000f4ff7812 */ /* 0x000fc400078ac0ff */
[----:B0-----:R-:W-:-:S05]  /*d4440*/  PRMT R0, R247, 0x7770, RZ ;  /* 0x00007770f7007816 */ /* 0x001fca00000000ff */
[----:B------:R0:W-:Y:S02]  /*d4450*/  @P2 STG.E.U8 desc[UR52][R4.64], R0 ;  /* 0x0000000004002986 */ /* 0x0001e4000c101134 */
[----:B0-----:R-:W-:-:S05]  /*d4460*/  PRMT R0, R247, 0x7771, RZ ;  /* 0x00007771f7007816 */ /* 0x001fca00000000ff */
[----:B------:R0:W-:Y:S02]  /*d4470*/  @P3 STG.E.U8 desc[UR52][R226.64], R0 ;  /* 0x00000000e2003986 */ /* 0x0001e4000c101134 */
[----:B0-----:R-:W-:-:S05]  /*d4480*/  PRMT R0, R247, 0x7772, RZ ;  /* 0x00007772f7007816 */ /* 0x001fca00000000ff */
[----:B------:R0:W-:Y:S02]  /*d4490*/  @P4 STG.E.U8 desc[UR52][R18.64], R0 ;  /* 0x0000000012004986 */ /* 0x0001e4000c101134 */
[----:B0-----:R-:W-:Y:S02]  /*d44a0*/  PRMT R0, R247, 0x7773, RZ ;  /* 0x00007773f7007816 */ /* 0x001fe400000000ff */
[----:B------:R-:W4:Y:S04]  /*d44b0*/  LDL.LU R247, [R1+0x51fc] ;  /* 0x0051fc0001f77983 */ /* 0x000f280000300800 */
[----:B--2---:R0:W-:Y:S04]  /*d44c0*/  @P5 STG.E.U8 desc[UR52][R16.64], R0 ;  /* 0x0000000010005986 */ /* 0x0041e8000c101134 */
[----:B0-----:R-:W2:Y:S04]  /*d44d0*/  LDL.LU.64 R16, [R1+0x40f0] ;  /* 0x0040f00001107983 */ /* 0x001ea80000300a00 */
[----:B------:R-:W3:Y:S04]  /*d44e0*/  LDL.LU.64 R230, [R1+0x40f8] ;  /* 0x0040f80001e67983 */ /* 0x000ee80000300a00 */
[----:B------:R-:W4:Y:S04]  /*d44f0*/  LDL.LU.64 R228, [R1+0x4100] ;  /* 0x0041000001e47983 */ /* 0x000f280000300a00 */
[----:B------:R-:W4:Y:S04]  /*d4500*/  LDL.LU.64 R4, [R1+0x4108] ;  /* 0x0041080001047983 */ /* 0x000f280000300a00 */
[----:B------:R-:W4:Y:S01]  /*d4510*/  LDL.LU.64 R226, [R1+0x4110] ;  /* 0x0041100001e27983 */ /* 0x000f220000300a00 */
[----:B------:R-:W-:-:S03]  /*d4520*/  LOP3.LUT P2, RZ, R244, 0x20000000, RZ, 0xc0, !PT ;  /* 0x20000000f4ff7812 */ /* 0x000fc6000784c0ff */
[----:B------:R-:W4:Y:S01]  /*d4530*/  LDL.LU.64 R18, [R1+0x4118] ;  /* 0x0041180001127983 */ /* 0x000f220000300a00 */
[----:B------:R-:W-:Y:S02]  /*d4540*/  PRMT R0, R248, 0x7770, RZ ;  /* 0x00007770f8007816 */ /* 0x000fe400000000ff */
[----:B------:R-:W-:Y:S02]  /*d4550*/  LOP3.LUT R218, R218, 0x7fffffff, RZ, 0xc0, !PT ;  /* 0x7fffffffdada7812 */ /* 0x000fe400078ec0ff */
[----:B------:R-:W-:Y:S02]  /*d4560*/  LOP3.LUT R217, R217, 0xfffffffe, RZ, 0xc0, !PT ;  /* 0xfffffffed9d97812 */ /* 0x000fe400078ec0ff */
        /* <DEDUP_REMOVED lines=8> */
[----:B------:R-:W-:Y:S01]  /*d45f0*/  LOP3.LUT R217, R217, 0xfffffffb, RZ, 0xc0, !PT ;  /* 0xfffffffbd9d97812 */ /* 0x000fe200078ec0ff */
[----:B--2---:R0:W-:Y:S04]  /*d4600*/  @P2 STG.E.U8 desc[UR52][R16.64], R0 ;  /* 0x0000000010002986 */ /* 0x0041e8000c101134 */
[----:B0-----:R-:W2:Y:S04]  /*d4610*/  LDL.LU.64 R16, [R1+0x4120] ;  /* 0x0041200001107983 */ /* 0x001ea80000300a00 */
[----:B------:R-:W2:Y:S02]  /*d4620*/  LDL.LU.64 R238, [R1+0x4128] ;  /* 0x0041280001ee7983 */ /* 0x000ea40000300a00 */
        /* <DEDUP_REMOVED lines=13> */
[----:B------:R-:W-:Y:S02]  /*d4700*/  LOP3.LUT P6, RZ, R245, 0x8, RZ, 0xc0, !PT ;  /* 0x00000008f5ff7812 */ /* 0x000fe400078cc0ff */
[----:B------:R-:W-:Y:S01]  /*d4710*/  LOP3.LUT R217, R217, 0xffffffdf, RZ, 0xc0, !PT ;  /* 0xffffffdfd9d97812 */ /* 0x000fe200078ec0ff */
[----:B---3--:R0:W-:Y:S01]  /*d4720*/  @P3 STG.E.U8 desc[UR52][R230.64], R0 ;  /* 0x00000000e6003986 */ /* 0x0081e2000c101134 */
[----:B------:R-:W-:-:S09]  /*d4730*/  LOP3.LUT P5, RZ, R245, 0x1, RZ, 0xc0, !PT ;  /* 0x00000001f5ff7812 */ /* 0x000fd200078ac0ff */
[----:B------:R-:W-:Y:S02]  /*d4740*/  @P6 LOP3.LUT R217, R217, 0x20, RZ, 0xfc, !PT ;  /* 0x00000020d9d96812 */ /* 0x000fe400078efcff */
[----:B0-----:R-:W-:Y:S02]  /*d4750*/  PRMT R0, R248, 0x7772, RZ ;  /* 0x00007772f8007816 */ /* 0x001fe400000000ff */
[----:B------:R-:W-:-:S03]  /*d4760*/  LOP3.LUT P6, RZ, R245, 0x4, RZ, 0xc0, !PT ;  /* 0x00000004f5ff7812 */ /* 0x000fc600078cc0ff */
[----:B----4-:R0:W-:Y:S01]  /*d4770*/  @P4 STG.E.U8 desc[UR52][R228.64], R0 ;  /* 0x00000000e4004986 */ /* 0x0101e2000c101134 */
[----:B------:R-:W-:Y:S02]  /*d4780*/  LOP3.LUT R217, R217, 0xffffffbf, RZ, 0xc0, !PT ;  /* 0xffffffbfd9d97812 */ /* 0x000fe400078ec0ff */
[----:B0-----:R-:W-:Y:S02]  /*d4790*/  PRMT R0, R248, 0x7773, RZ ;  /* 0x00007773f8007816 */ /* 0x001fe400000000ff */
[----:B------:R-:W3:Y:S04]  /*d47a0*/  LDL.LU R248, [R1+0x51f8] ;  /* 0x0051f80001f87983 */ /* 0x000ee80000300800 */
[----:B------:R-:W4:Y:S01]  /*d47b0*/  LDL.LU.64 R232, [R1+0x4148] ;  /* 0x0041480001e87983 */ /* 0x000f220000300a00 */
[----:B------:R-:W-:-:S02]  /*d47c0*/  @P6 LOP3.LUT R217, R217, 0x40, RZ, 0xfc, !PT ;  /* 0x00000040d9d96812 */ /* 0x000fc400078efcff */
[----:B------:R-:W-:Y:S01]  /*d47d0*/  LOP3.LUT P6, RZ, R245, 0x2, RZ, 0xc0, !PT ;  /* 0x00000002f5ff7812 */ /* 0x000fe200078cc0ff */
[----:B------:R-:W3:Y:S04]  /*d47e0*/  LDL.LU.64 R6, [R1+0x4150] ;  /* 0x0041500001067983 */ /* 0x000ee80000300a00 */
[----:B------:R0:W-:Y:S04]  /*d47f0*/  @P5 STG.E.U8 desc[UR52][R4.64], R0 ;  /* 0x0000000004005986 */ /* 0x0001e8000c101134 */
[----:B------:R-:W3:Y:S04]  /*d4800*/  LDL.LU.64 R230, [R1+0x4158] ;  /* 0x0041580001e67983 */ /* 0x000ee80000300a00 */
[----:B------:R-:W3:Y:S01]  /*d4810*/  LDL.LU.64 R228, [R1+0x4160] ;  /* 0x0041600001e47983 */ /* 0x000ee20000300a00 */
[----:B0-----:R-:W-:-:S03]  /*d4820*/  PRMT R0, R2, 0x7770, RZ ;  /* 0x0000777002007816 */ /* 0x001fc600000000ff */
[----:B------:R-:W3:Y:S04]  /*d4830*/  LDL.LU.64 R4, [R1+0x4168] ;  /* 0x0041680001047983 */ /* 0x000ee80000300a00 */
[----:B------:R0:W-:Y:S01]  /*d4840*/  @P6 STG.E.U8 desc[UR52][R226.64], R0 ;  /* 0x00000000e2006986 */ /* 0x0001e2000c101134 */
[C---:B------:R-:W-:Y:S02]  /*d4850*/  LOP3.LUT P6, RZ, R217.reuse, 0x40, RZ, 0xc0, !PT ;  /* 0x00000040d9ff7812 */ /* 0x040fe400078cc0ff */
[----:B0-----:R-:W-:Y:S01]  /*d4860*/  PRMT R0, R2, 0x7771, RZ ;  /* 0x0000777102007816 */ /* 0x001fe200000000ff */
[----:B------:R-:W3:Y:S10]  /*d4870*/  LDL.LU.64 R226, [R1+0x4170] ;  /* 0x0041700001e27983 */ /* 0x000ef40000300a00 */
[----:B------:R0:W-:Y:S01]  /*d4880*/  @P6 STG.E.U8 desc[UR52][R18.64], R0 ;  /* 0x0000000012006986 */ /* 0x0001e2000c101134 */
[----:B------:R-:W-:-:S03]  /*d4890*/  LOP3.LUT P6, RZ, R217, 0x20, RZ, 0xc0, !PT ;  /* 0x00000020d9ff7812 */ /* 0x000fc600078cc0ff */
[----:B0-----:R-:W3:Y:S01]  /*d48a0*/  LDL.LU.64 R18, [R1+0x4178] ;  /* 0x0041780001127983 */ /* 0x001ee20000300a00 */
[----:B------:R-:W-:-:S09]  /*d48b0*/  PRMT R0, R2, 0x7772, RZ ;  /* 0x0000777202007816 */ /* 0x000fd200000000ff */
[----:B--2---:R0:W-:Y:S04]  /*d48c0*/  @P6 STG.E.U8 desc[UR52][R16.64], R0 ;  /* 0x0000000010006986 */ /* 0x0041e8000c101134 */
[----:B0-----:R-:W2:Y:S01]  /*d48d0*/  LDL.LU.64 R16, [R1+0x4180] ;  /* 0x0041800001107983 */ /* 0x001ea20000300a00 */
[----:B------:R-:W-:Y:S02]  /*d48e0*/  LOP3.LUT P6, RZ, R217, 0x10, RZ, 0xc0, !PT ;  /* 0x00000010d9ff7812 */ /* 0x000fe400078cc0ff */
[----:B------:R-:W-:Y:S02]  /*d48f0*/  PRMT R0, R2, 0x7773, RZ ;  /* 0x0000777302007816 */ /* 0x000fe400000000ff */
[----:B------:R-:W-:Y:S01]  /*d4900*/  LOP3.LUT P0, RZ, R245, 0x400, RZ, 0xc0, !PT ;  /* 0x00000400f5ff7812 */ /* 0x000fe2000780c0ff */
[----:B------:R-:W2:Y:S08]  /*d4910*/  LDL.LU R2, [R1+0x51f4] ;  /* 0x0051f40001027983 */ /* 0x000eb00000300800 */
        /* <DEDUP_REMOVED lines=14> */
[----:B----4-:R0:W-:Y:S01]  /*d4a00*/  @P6 STG.E.U8 desc[UR52][R232.64], R0 ;  /* 0x00000000e8006986 */ /* 0x0101e2000c101134 */
[----:B------:R-:W-:-:S02]  /*d4a10*/  LOP3.LUT P6, RZ, R218, 0x80000000, RZ, 0xc0, !PT ;  /* 0x80000000daff7812 */ /* 0x000fc400078cc0ff */
[----:B0-----:R-:W-:-:S11]  /*d4a20*/  PRMT R0, R8, 0x7770, RZ ;  /* 0x0000777008007816 */ /* 0x001fd600000000ff */
[----:B---3--:R0:W-:Y:S01]  /*d4a30*/  @P6 STG.E.U8 desc[UR52][R6.64], R0 ;  /* 0x0000000006006986 */ /* 0x0081e2000c101134 */
[----:B------:R-:W-:Y:S02]  /*d4a40*/  LOP3.LUT P2, RZ, R245, 0x1000, RZ, 0xc0, !PT ;  /* 0x00001000f5ff7812 */ /* 0x000fe4000784c0ff */
[----:B0-----:R-:W-:-:S05]  /*d4a50*/  PRMT R0, R8, 0x7771, RZ ;  /* 0x0000777108007816 */ /* 0x001fca00000000ff */
[----:B------:R0:W-:Y:S01]  /*d4a60*/  @P0 STG.E.U8 desc[UR52][R230.64], R0 ;  /* 0x00000000e6000986 */ /* 0x0001e2000c101134 */
[----:B------:R-:W-:Y:S02]  /*d4a70*/  LOP3.LUT P3, RZ, R245, 0x2000, RZ, 0xc0, !PT ;  /* 0x00002000f5ff7812 */ /* 0x000fe4000786c0ff */
[----:B0-----:R-:W-:-:S05]  /*d4a80*/  PRMT R0, R8, 0x7772, RZ ;  /* 0x0000777208007816 */ /* 0x001fca00000000ff */
[----:B------:R0:W-:Y:S01]  /*d4a90*/  @P1 STG.E.U8 desc[UR52][R228.64], R0 ;  /* 0x00000000e4001986 */ /* 0x0001e2000c101134 */
[C---:B------:R-:W-:Y:S02]  /*d4aa0*/  LOP3.LUT P4, RZ, R245.reuse, 0x4000, RZ, 0xc0, !PT ;  /* 0x00004000f5ff7812 */ /* 0x040fe4000788c0ff */
[----:B0-----:R-:W-:Y:S02]  /*d4ab0*/  PRMT R0, R8, 0x7773, RZ ;  /* 0x0000777308007816 */ /* 0x001fe400000000ff */
[----:B------:R-:W-:Y:S01]  /*d4ac0*/  LOP3.LUT P5, RZ, R245, 0x8000, RZ, 0xc0, !PT ;  /* 0x00008000f5ff7812 */ /* 0x000fe200078ac0ff */
[----:B------:R-:W3:Y:S04]  /*d4ad0*/  LDL.LU R8, [R1+0x51ec] ;  /* 0x0051ec0001087983 */ /* 0x000ee80000300800 */
        /* <DEDUP_REMOVED lines=11> */
[----:B------:R-:W3:Y:S01]  /*d4b90*/  LDL.LU.64 R226, [R1+0x41a8] ;  /* 0x0041a80001e27983 */ /* 0x000ee20000300a00 */
[----:B------:R-:W-:-:S03]  /*d4ba0*/  LOP3.LUT P2, RZ, R245, 0x10000, RZ, 0xc0, !PT ;  /* 0x00010000f5ff7812 */ /* 0x000fc6000784c0ff */
[----:B------:R-:W3:Y:S01]  /*d4bb0*/  LDL.LU.64 R18, [R1+0x41b0] ;  /* 0x0041b00001127983 */ /* 0x000ee20000300a00 */
[----:B------:R-:W-:-:S03]  /*d4bc0*/  PRMT R0, R13, 0x7773, RZ ;  /* 0x000077730d007816 */ /* 0x000fc600000000ff */
[----:B------:R-:W3:Y:S01]  /*d4bd0*/  LDL.LU R13, [R1+0x51e8] ;  /* 0x0051e800010d7983 */ /* 0x000ee20000300800 */
        /* <DEDUP_REMOVED lines=16> */
[----:B------:R-:W2:Y:S04]  /*d4ce0*/  LDL.LU.64 R238, [R1+0x41c0] ;  /* 0x0041c00001ee7983 */ /* 0x000ea80000300a00 */
[----:B------:R-:W2:Y:S01]  /*d4cf0*/  LDL.LU.64 R236, [R1+0x41c8] ;  /* 0x0041c80001ec7983 */ /* 0x000ea20000300a00 */
        /* <DEDUP_REMOVED lines=8> */
[----:B------:R-:W-:Y:S01]  /*d4d80*/  @P6 LOP3.LUT R218, R218, 0x10000000, RZ, 0xfc, !PT ;  /* 0x10000000dada6812 */ /* 0x000fe200078efcff */
[----:B------:R-:W2:Y:S01]  /*d4d90*/  LDL.LU.64 R6, [R1+0x41e8] ;  /* 0x0041e80001067983 */ /* 0x000ea20000300a00 */
        /* <DEDUP_REMOVED lines=12> */
[----:B0-----:R-:W-:-:S05]  /*d4e60*/  PRMT R0, R249, 0x7772, RZ ;  /* 0x00007772f9007816 */ /* 0x001fca00000000ff */
[----:B------:R0:W-:Y:S02]  /*d4e70*/  @P5 STG.E.U8 desc[UR52][R4.64], R0 ;  /* 0x0000000004005986 */ /* 0x0001e4000c101134 */
[----:B0-----:R-:W-:Y:S02]  /*d4e80*/  PRMT R0, R249, 0x7773, RZ ;  /* 0x00007773f9007816 */ /* 0x001fe400000000ff */
[----:B------:R-:W3:Y:S04]  /*d4e90*/  LDL.LU R249, [R1+0x51e4] ;  /* 0x0051e40001f97983 */ /* 0x000ee80000300800 */
[----:B------:R-:W4:Y:S04]  /*d4ea0*/  LDL.LU.64 R230, [R1+0x41f0] ;  /* 0x0041f00001e67983 */ /* 0x000f280000300a00 */
[----:B------:R0:W-:Y:S01]  /*d4eb0*/  @P6 STG.E.U8 desc[UR52][R226.64], R0 ;  /* 0x00000000e2006986 */ /* 0x0001e2000c101134 */
[----:B------:R-:W-:-:S03]  /*d4ec0*/  LOP3.LUT P6, RZ, R218, 0x40000000, RZ, 0xc0, !PT ;  /* 0x40000000daff7812 */ /* 0x000fc600078cc0ff */
[----:B------:R-:W3:Y:S04]  /*d4ed0*/  LDL.LU.64 R228, [R1+0x41f8] ;  /* 0x0041f80001e47983 */ /* 0x000ee80000300a00 */
[----:B------:R-:W3:Y:S01]  /*d4ee0*/  LDL.LU.64 R4, [R1+0x4200] ;  /* 0x0042000001047983 */ /* 0x000ee20000300a00 */
[----:B0-----:R-:W-:-:S03]  /*d4ef0*/  PRMT R0, R250, 0x7770, RZ ;  /* 0x00007770fa007816 */ /* 0x001fc600000000ff */
[----:B------:R-:W3:Y:S04]  /*d4f00*/  LDL.LU.64 R226, [R1+0x4208] ;  /* 0x0042080001e27983 */ /* 0x000ee80000300a00 */
        /* <DEDUP_REMOVED lines=8> */
[----:B------:R0:W-:Y:S01]  /*d4f90*/  @P6 STG.E.U8 desc[UR52][R238.64], R0 ;  /* 0x00000000ee006986 */ /* 0x0001e2000c101134 */
[----:B------:R-:W-:Y:S02]  /*d4fa0*/  LOP3.LUT P6, RZ, R218, 0x8000000, RZ, 0xc0, !PT ;  /* 0x08000000daff7812 */ /* 0x000fe400078cc0ff */
[----:B0-----:R-:W-:Y:S02]  /*d4fb0*/  PRMT R0, R250, 0x7773, RZ ;  /* 0x00007773fa007816 */ /* 0x001fe400000000ff */
        /* <DEDUP_REMOVED lines=14> */
[----:B0-----:R-:W-:Y:S02]  /*d50a0*/  PRMT R0, R251, 0x7773, RZ ;  /* 0x00007773fb007816 */ /* 0x001fe400000000ff */
[----:B------:R-:W-:Y:S01]  /*d50b0*/  LOP3.LUT P2, RZ, R245, 0x80000000, RZ, 0xc0, !PT ;  /* 0x80000000f5ff7812 */ /* 0x000fe2000784c0ff */
[----:B------:R-:W2:Y:S06]  /*d50c0*/  LDL.LU R251, [R1+0x51dc] ;  /* 0x0051dc0001fb7983 */ /* 0x000eac0000300800 */
[----:B------:R0:W-:Y:S01]  /*d50d0*/  @P6 STG.E.U8 desc[UR52][R6.64], R0 ;  /* 0x0000000006006986 */ /* 0x0001e2000c101134 */
[----:B------:R-:W-:-:S02]  /*d50e0*/  LOP3.LUT P3, RZ, R246, 0x1, RZ, 0xc0, !PT ;  /* 0x00000001f6ff7812 */ /* 0x000fc4000786c0ff */
[----:B0-----:R-:W-:-:S05]  /*d50f0*/  PRMT R0, R252, 0x7770, RZ ;  /* 0x00007770fc007816 */ /* 0x001fca00000000ff */
[----:B----4-:R0:W-:Y:S01]  /*d5100*/  @P0 STG.E.U8 desc[UR52][R230.64], R0 ;  /* 0x00000000e6000986 */ /* 0x0101e2000c101134 */
[----:B------:R-:W-:Y:S02]  /*d5110*/  LOP3.LUT P4, RZ, R246, 0x2, RZ, 0xc0, !PT ;  /* 0x00000002f6ff7812 */ /* 0x000fe4000788c0ff */
[----:B0-----:R-:W-:-:S05]  /*d5120*/  PRMT R0, R252, 0x7771, RZ ;  /* 0x00007771fc007816 */ /* 0x001fca00000000ff */
[----:B---3--:R0:W-:Y:S01]  /*d5130*/  @P1 STG.E.U8 desc[UR52][R228.64], R0 ;  /* 0x00000000e4001986 */ /* 0x0081e2000c101134 */
[----:B------:R-:W-:Y:S02]  /*d5140*/  LOP3.LUT P5, RZ, R246, 0x4, RZ, 0xc0, !PT ;  /* 0x00000004f6ff7812 */ /* 0x000fe400078ac0ff */
[----:B0-----:R-:W-:-:S05]  /*d5150*/  PRMT R0, R252, 0x7772, RZ ;  /* 0x00007772fc007816 */ /* 0x001fca00000000ff */
[----:B------:R0:W-:Y:S02]  /*d5160*/  @P2 STG.E.U8 desc[UR52][R4.64], R0 ;  /* 0x0000000004002986 */ /* 0x0001e4000c101134 */
        /* <DEDUP_REMOVED lines=33> */
[----:B------:R-:W2:Y:S01]  /*d5380*/  LDL.LU.64 R238, [R1+0x4258] ;  /* 0x0042580001ee7983 */ /* 0x000ea20000300a00 */
[----:B------:R-:W-:-:S03]  /*d5390*/  @P6 LOP3.LUT R218, R218, 0x80000, RZ, 0xfc, !PT ;  /* 0x00080000dada6812 */ /* 0x000fc600078efcff */
[----:B------:R-:W2:Y:S01]  /*d53a0*/  LDL.LU.64 R236, [R1+0x4260] ;  /* 0x0042600001ec7983 */ /* 0x000ea20000300a00 */
[----:B------:R-:W-:Y:S02]  /*d53b0*/  LOP3.LUT P6, RZ, R246, 0x400, RZ, 0xc0, !PT ;  /* 0x00000400f6ff7812 */ /* 0x000fe400078cc0ff */
[----:B------:R-:W-:Y:S01]  /*d53c0*/  LOP3.LUT R218, R218, 0xffefffff, RZ, 0xc0, !PT ;  /* 0xffefffffdada7812 */ /* 0x000fe200078ec0ff */
[----:B------:R-:W2:Y:S01]  /*d53d0*/  LDL.LU.64 R234, [R1+0x4268] ;  /* 0x0042680001ea7983 */ /* 0x000ea20000300a00 */
[----:B------:R-:W-:-:S03]  /*d53e0*/  LOP3.LUT P3, RZ, R246, 0x10, RZ, 0xc0, !PT ;  /* 0x00000010f6ff7812 */ /* 0x000fc6000786c0ff */
[----:B------:R-:W2:Y:S01]  /*d53f0*/  LDL.LU.64 R20, [R1+0x4270] ;  /* 0x0042700001147983 */ /* 0x000ea20000300a00 */
[C---:B------:R-:W-:Y:S02]  /*d5400*/  LOP3.LUT P4, RZ, R246.reuse, 0x20, RZ, 0xc0, !PT ;  /* 0x00000020f6ff7812 */ /* 0x040fe4000788c0ff */
[----:B------:R-:W-:Y:S01]  /*d5410*/  LOP3.LUT P5, RZ, R246, 0x40, RZ, 0xc0, !PT ;  /* 0x00000040f6ff7812 */ /* 0x000fe200078ac0ff */
[----:B------:R-:W2:Y:S02]  /*d5420*/  LDL.LU.64 R232, [R1+0x4278] ;  /* 0x0042780001e87983 */ /* 0x000ea40000300a00 */
[----:B------:R-:W-:Y:S02]  /*d5430*/  @P6 LOP3.LUT R218, R218, 0x100000, RZ, 0xfc, !PT ;  /* 0x00100000dada6812 */ /* 0x000fe400078efcff */
[----:B------:R-:W-:Y:S01]  /*d5440*/  LOP3.LUT P6, RZ, R246, 0x200, RZ, 0xc0, !PT ;  /* 0x00000200f6ff7812 */ /* 0x000fe200078cc0ff */
[----:B------:R-:W2:Y:S01]  /*d5450*/  LDL.LU.64 R6, [R1+0x4280] ;  /* 0x0042800001067983 */ /* 0x000ea20000300a00 */
[----:B------:R-:W-:-:S11]  /*d5460*/  LOP3.LUT R218, R218, 0xffdfffff, RZ, 0xc0, !PT ;  /* 0xffdfffffdada7812 */ /* 0x000fd600078ec0ff */
[----:B------:R-:W-:Y:S02]  /*d5470*/  @P6 LOP3.LUT R218, R218, 0x200000, RZ, 0xfc, !PT ;  /* 0x00200000dada6812 */ /* 0x000fe400078efcff */
[----:B------:R-:W-:Y:S01]  /*d5480*/  LOP3.LUT P6, RZ, R246, 0x100, RZ, 0xc0, !PT ;  /* 0x00000100f6ff7812 */ /* 0x000fe200078cc0ff */
[----:B----4-:R0:W-:Y:S01]  /*d5490*/  @P3 STG.E.U8 desc[UR52][R230.64], R0 ;  /* 0x00000000e6003986 */ /* 0x0101e2000c101134 */
[----:B------:R-:W-:Y:S02]  /*d54a0*/  LOP3.LUT R218, R218, 0xffbfffff, RZ, 0xc0, !PT ;  /* 0xffbfffffdada7812 */ /* 0x000fe400078ec0ff */
[----:B0-----:R-:W-:Y:S01]  /*d54b0*/  PRMT R0, R11, 0x7770, RZ ;  /* 0x000077700b007816 */ /* 0x001fe200000000ff */
[----:B------:R-:W4:Y:S08]  /*d54c0*/  LDL.LU.64 R230, [R1+0x4288] ;  /* 0x0042880001e67983 */ /* 0x000f300000300a00 */
[----:B------:R-:W-:-:S02]  /*d54d0*/  @P6 LOP3.LUT R218, R218, 0x400000, RZ, 0xfc, !PT ;  /* 0x00400000dada6812 */ /* 0x000fc400078efcff */
[----:B------:R-:W-:Y:S01]  /*d54e0*/  LOP3.LUT P6, RZ, R246, 0x80, RZ, 0xc0, !PT ;  /* 0x00000080f6ff7812 */ /* 0x000fe200078cc0ff */
[----:B---3--:R0:W-:Y:S02]  /*d54f0*/  @P4 STG.E.U8 desc[UR52][R228.64], R0 ;  /* 0x00000000e4004986 */ /* 0x0081e4000c101134 */
[C---:B0-----:R-:W-:Y:S02]  /*d5500*/  PRMT R0, R11.reuse, 0x7771, RZ ;  /* 0x000077710b007816 */ /* 0x041fe400000000ff */
[----:B------:R-:W3:Y:S04]  /*d5510*/  LDL.LU.64 R228, [R1+0x4290] ;  /* 0x0042900001e47983 */ /* 0x000ee80000300a00 */
[----:B------:R0:W-:Y:S02]  /*d5520*/  @P5 STG.E.U8 desc[UR52][R4.64], R0 ;  /* 0x0000000004005986 */ /* 0x0001e4000c101134 */
[----:B0-----:R-:W-:-:S02]  /*d5530*/  PRMT R0, R11, 0x7772, RZ ;  /* 0x000077720b007816 */ /* 0x001fc400000000ff */
[----:B------:R-:W3:Y:S04]  /*d5540*/  LDL.LU.64 R4, [R1+0x4298] ;  /* 0x0042980001047983 */ /* 0x000ee80000300a00 */
[----:B------:R0:W-:Y:S01]  /*d5550*/  @P6 STG.E.U8 desc[UR52][R226.64], R0 ;  /* 0x00000000e2006986 */ /* 0x0001e2000c101134 */
[C---:B------:R-:W-:Y:S02]  /*d5560*/  LOP3.LUT P6, RZ, R218.reuse, 0x400000, RZ, 0xc0, !PT ;  /* 0x00400000daff7812 */ /* 0x040fe400078cc0ff */
[----:B0-----:R-:W-:Y:S02]  /*d5570*/  PRMT R0, R11, 0x7773, RZ ;  /* 0x000077730b007816 */ /* 0x001fe400000000ff */
[----:B------:R-:W3:Y:S09]  /*d5580*/  LDL.LU R11, [R1+0x51d0] ;  /* 0x0051d000010b7983 */ /* 0x000ef20000300800 */
[----:B------:R0:W-:Y:S01]  /*d5590*/  @P6 STG.E.U8 desc[UR52][R18.64], R0 ;  /* 0x0000000012006986 */ /* 0x0001e2000c101134 */
[----:B------:R-:W-:-:S03]  /*d55a0*/  LOP3.LUT P6, RZ, R218, 0x200000, RZ, 0xc0, !PT ;  /* 0x00200000daff7812 */ /* 0x000fc600078cc0ff */
[----:B------:R-:W3:Y:S01]  /*d55b0*/  LDL.LU.64 R226, [R1+0x42a0] ;  /* 0x0042a00001e27983 */ /* 0x000ee20000300a00 */
[----:B0-----:R-:W-:-:S03]  /*d55c0*/  PRMT R0, R10, 0x7770, RZ ;  /* 0x000077700a007816 */ /* 0x001fc600000000ff */
[----:B------:R-:W3:Y:S06]  /*d55d0*/  LDL.LU.64 R18, [R1+0x42a8] ;  /* 0x0042a80001127983 */ /* 0x000eec0000300a00 */
        /* <DEDUP_REMOVED lines=23> */
[C---:B------:R-:W-:Y:S02]  /*d5750*/  LOP3.LUT P2, RZ, R246.reuse, 0x40000, RZ, 0xc0, !PT ;  /* 0x00040000f6ff7812 */ /* 0x040fe4000784c0ff */
[----:B0-----:R-:W-:Y:S02]  /*d5760*/  PRMT R0, R9, 0x7773, RZ ;  /* 0x0000777309007816 */ /* 0x001fe400000000ff */
[C---:B------:R-:W-:Y:S01]  /*d5770*/  LOP3.LUT P3, RZ, R246.reuse, 0x80000, RZ, 0xc0, !PT ;  /* 0x00080000f6ff7812 */ /* 0x040fe2000786c0ff */
[----:B------:R-:W2:Y:S04]  /*d5780*/  LDL.LU R9, [R1+0x51c8] ;  /* 0x0051c80001097983 */ /* 0x000ea80000300800 */
[----:B----4-:R0:W-:Y:S01]  /*d5790*/  @P0 STG.E.U8 desc[UR52][R230.64], R0 ;  /* 0x00000000e6000986 */ /* 0x0101e2000c101134 */
[----:B------:R-:W-:-:S02]  /*d57a0*/  LOP3.LUT P4, RZ, R246, 0x100000, RZ, 0xc0, !PT ;  /* 0x00100000f6ff7812 */ /* 0x000fc4000788c0ff */
[----:B0-----:R-:W-:-:S05]  /*d57b0*/  PRMT R0, R24, 0x7770, RZ ;  /* 0x0000777018007816 */ /* 0x001fca00000000ff */
[----:B---3--:R0:W-:Y:S01]  /*d57c0*/  @P1 STG.E.U8 desc[UR52][R228.64], R0 ;  /* 0x00000000e4001986 */ /* 0x0081e2000c101134 */
[----:B------:R-:W-:Y:S02]  /*d57d0*/  LOP3.LUT P5, RZ, R246, 0x200000, RZ, 0xc0, !PT ;  /* 0x00200000f6ff7812 */ /* 0x000fe400078ac0ff */
[----:B0-----:R-:W-:-:S05]  /*d57e0*/  PRMT R0, R24, 0x7771, RZ ;  /* 0x0000777118007816 */ /* 0x001fca00000000ff */
[----:B------:R0:W-:Y:S02]  /*d57f0*/  @P2 STG.E.U8 desc[UR52][R4.64], R0 ;  /* 0x0000000004002986 */ /* 0x0001e4000c101134 */
[C---:B0-----:R-:W-:Y:S02]  /*d5800*/  PRMT R0, R24.reuse, 0x7772, RZ ;  /* 0x0000777218007816 */ /* 0x041fe400000000ff */
[----:B------:R-:W-:-:S03]  /*d5810*/  PRMT R24, R24, 0x7773, RZ ;  /* 0x0000777318187816 */ /* 0x000fc600000000ff */
[----:B------:R0:W-:Y:S04]  /*d5820*/  @P3 STG.E.U8 desc[UR52][R226.64], R0 ;  /* 0x00000000e2003986 */ /* 0x0001e8000c101134 */
[----:B------:R-:W-:Y:S01]  /*d5830*/  @P4 STG.E.U8 desc[UR52][R18.64], R24 ;  /* 0x0000001812004986 */ /* 0x000fe2000c101134 */
[----:B0-----:R-:W-:-:S05]  /*d5840*/  PRMT R0, R28, 0x7770, RZ ;  /* 0x000077701c007816 */ /* 0x001fca00000000ff */
        /* <DEDUP_REMOVED lines=31> */
[----:B------:R-:W-:-:S03]  /*d5a40*/  LOP3.LUT P3, RZ, R246, 0x800000, RZ, 0xc0, !PT ;  /* 0x00800000f6ff7812 */ /* 0x000fc6000786c0ff */
[----:B------:R-:W2:Y:S04]  /*d5a50*/  LDL.LU.64 R20, [R1+0x4308] ;  /* 0x0043080001147983 */ /* 0x000ea80000300a00 */
[----:B------:R-:W-:Y:S01]  /*d5a60*/  @P6 LOP3.LUT R218, R218, 0x1000, RZ, 0xfc, !PT ;  /* 0x00001000dada6812 */ /* 0x000fe200078efcff */
[----:B------:R-:W2:Y:S01]  /*d5a70*/  LDL.LU.64 R232, [R1+0x4310] ;  /* 0x0043100001e87983 */ /* 0x000ea20000300a00 */
[----:B------:R-:W-:Y:S02]  /*d5a80*/  LOP3.LUT P6, RZ, R246, 0x10000000, RZ, 0xc0, !PT ;  /* 0x10000000f6ff7812 */ /* 0x000fe400078cc0ff */
[----:B------:R-:W-:Y:S01]  /*d5a90*/  LOP3.LUT R218, R218, 0xffffdfff, RZ, 0xc0, !PT ;  /* 0xffffdfffdada7812 */ /* 0x000fe200078ec0ff */
[----:B------:R-:W2:Y:S01]  /*d5aa0*/  LDL.LU.64 R6, [R1+0x4318] ;  /* 0x0043180001067983 */ /* 0x000ea20000300a00 */
[----:B------:R-:W-:-:S09]  /*d5ab0*/  LOP3.LUT P4, RZ, R246, 0x1000000, RZ, 0xc0, !PT ;  /* 0x01000000f6ff7812 */ /* 0x000fd2000788c0ff */
[----:B------:R-:W-:Y:S02]  /*d5ac0*/  @P6 LOP3.LUT R218, R218, 0x2000, RZ, 0xfc, !PT ;  /* 0x00002000dada6812 */ /* 0x000fe400078efcff */
[C---:B------:R-:W-:Y:S02]  /*d5ad0*/  LOP3.LUT P6, RZ, R246.reuse, 0x8000000, RZ, 0xc0, !PT ;  /* 0x08000000f6ff7812 */ /* 0x040fe400078cc0ff */
[----:B------:R-:W-:Y:S02]  /*d5ae0*/  LOP3.LUT P5, RZ, R246, 0x2000000, RZ, 0xc0, !PT ;  /* 0x02000000f6ff7812 */ /* 0x000fe400078ac0ff */
[----:B------:R-:W-:Y:S02]  /*d5af0*/  LOP3.LUT R218, R218, 0xffffbfff, RZ, 0xc0, !PT ;  /* 0xffffbfffdada7812 */ /* 0x000fe400078ec0ff */
[C---:B------:R-:W-:Y:S02]  /*d5b00*/  PRMT R0, R28.reuse, 0x7772, RZ ;  /* 0x000077721c007816 */ /* 0x040fe400000000ff */
[----:B------:R-:W-:-:S03]  /*d5b10*/  PRMT R28, R28, 0x7773, RZ ;  /* 0x000077731c1c7816 */ /* 0x000fc600000000ff */
[----:B---3--:R0:W-:Y:S02]  /*d5b20*/  @P3 STG.E.U8 desc[UR52][R230.64], R0 ;  /* 0x00000000e6003986 */ /* 0x0081e4000c101134 */
[----:B------:R-:W-:Y:S02]  /*d5b30*/  @P6 LOP3.LUT R218, R218, 0x4000, RZ, 0xfc, !PT ;  /* 0x00004000dada6812 */ /* 0x000fe400078efcff */
[----:B------:R-:W-:Y:S01]  /*d5b40*/  LOP3.LUT P6, RZ, R246, 0x4000000, RZ, 0xc0, !PT ;  /* 0x04000000f6ff7812 */ /* 0x000fe200078cc0ff */
[----:B----4-:R1:W-:Y:S01]  /*d5b50*/  @P4 STG.E.U8 desc[UR52][R228.64], R28 ;  /* 0x0000001ce4004986 */ /* 0x0103e2000c101134 */
[----:B0-----:R-:W-:-:S03]  /*d5b60*/  PRMT R0, R25, 0x7770, RZ ;  /* 0x0000777019007816 */ /* 0x001fc600000000ff */
[----:B------:R-:W3:Y:S04]  /*d5b70*/  LDL.LU.64 R230, [R1+0x4320] ;  /* 0x0043200001e67983 */ /* 0x000ee80000300a00 */
[----:B------:R0:W-:Y:S04]  /*d5b80*/  @P5 STG.E.U8 desc[UR52][R4.64], R0 ;  /* 0x0000000004005986 */ /* 0x0001e8000c101134 */
[----:B-1----:R-:W4:Y:S01]  /*d5b90*/  LDL.LU.64 R228, [R1+0x4328] ;  /* 0x0043280001e47983 */ /* 0x002f220000300a00 */
[----:B0-----:R-:W-:-:S03]  /*d5ba0*/  PRMT R0, R25, 0x7771, RZ ;  /* 0x0000777119007816 */ /* 0x001fc600000000ff */
[----:B------:R-:W4:Y:S04]  /*d5bb0*/  LDL.LU.64 R4, [R1+0x4330] ;  /* 0x0043300001047983 */ /* 0x000f280000300a00 */
[----:B------:R0:W-:Y:S01]  /*d5bc0*/  @P6 STG.E.U8 desc[UR52][R226.64], R0 ;  /* 0x00000000e2006986 */ /* 0x0001e2000c101134 */
[C---:B------:R-:W-:Y:S02]  /*d5bd0*/  LOP3.LUT P6, RZ, R218.reuse, 0x4000, RZ, 0xc0, !PT ;  /* 0x00004000daff7812 */ /* 0x040fe400078cc0ff */
[----:B0-----:R-:W-:Y:S01]  /*d5be0*/  PRMT R0, R25, 0x7772, RZ ;  /* 0x0000777219007816 */ /* 0x001fe200000000ff */
[----:B------:R-:W4:Y:S10]  /*d5bf0*/  LDL.LU.64 R226, [R1+0x4338] ;  /* 0x0043380001e27983 */ /* 0x000f340000300a00 */
[----:B------:R0:W-:Y:S01]  /*d5c00*/  @P6 STG.E.U8 desc[UR52][R18.64], R0 ;  /* 0x0000000012006986 */ /* 0x0001e2000c101134 */
[----:B------:R-:W-:-:S02]  /*d5c10*/  LOP3.LUT P6, RZ, R218, 0x2000, RZ, 0xc0, !PT ;  /* 0x00002000daff7812 */ /* 0x000fc400078cc0ff */
[----:B------:R-:W-:Y:S01]  /*d5c20*/  PRMT R25, R25, 0x7773, RZ ;  /* 0x0000777319197816 */ /* 0x000fe200000000ff */
[----:B0-----:R-:W4:Y:S10]  /*d5c30*/  LDL.LU.64 R18, [R1+0x4340] ;  /* 0x0043400001127983 */ /* 0x001f340000300a00 */
        /* <DEDUP_REMOVED lines=12> */
[----:B------:R-:W-:-:S11]  /*d5d00*/  PRMT R29, R29, 0x7773, RZ ;  /* 0x000077731d1d7816 */ /* 0x000fd600000000ff */
[----:B------:R-:W-:Y:S01]  /*d5d10*/  @P6 STG.E.U8 desc[UR52][R20.64], R29 ;  /* 0x0000001d14006986 */ /* 0x000fe2000c101134 */
[----:B------:R-:W-:Y:S02]  /*d5d20*/  LOP3.LUT P6, RZ, R218, 0x100, RZ, 0xc0, !PT ;  /* 0x00000100daff7812 */ /* 0x000fe400078cc0ff */
[----:B0-----:R-:W-:Y:S02]  /*d5d30*/  PRMT R0, R26, 0x7770, RZ ;  /* 0x000077701a007816 */ /* 0x001fe400000000ff */
[----:B------:R-:W-:-:S09]  /*d5d40*/  LOP3.LUT P0, RZ, R247, 0x8, RZ, 0xc0, !PT ;  /* 0x00000008f7ff7812 */ /* 0x000fd2000780c0ff */
[----:B------:R0:W-:Y:S01]  /*d5d50*/  @P6 STG.E.U8 desc[UR52][R232.64], R0 ;  /* 0x00000000e8006986 */ /* 0x0001e2000c101134 */
[----:B------:R-:W-:Y:S02]  /*d5d60*/  LOP3.LUT P6, RZ, R218, 0x80, RZ, 0xc0, !PT ;  /* 0x00000080daff7812 */ /* 0x000fe400078cc0ff */
[C---:B------:R-:W-:Y:S02]  /*d5d70*/  LOP3.LUT P1, RZ, R247.reuse, 0x10, RZ, 0xc0, !PT ;  /* 0x00000010f7ff7812 */ /* 0x040fe4000782c0ff */
[----:B------:R-:W-:Y:S02]  /*d5d80*/  LOP3.LUT P2, RZ, R247, 0x20, RZ, 0xc0, !PT ;  /* 0x00000020f7ff7812 */ /* 0x000fe4000784c0ff */
[----:B0-----:R-:W-:-:S07]  /*d5d90*/  PRMT R0, R26, 0x7771, RZ ;  /* 0x000077711a007816 */ /* 0x001fce00000000ff */
[----:B------:R0:W-:Y:S01]  /*d5da0*/  @P6 STG.E.U8 desc[UR52][R6.64], R0 ;  /* 0x0000000006006986 */ /* 0x0001e2000c101134 */
[----:B------:R-:W-:Y:S02]  /*d5db0*/  LOP3.LUT P3, RZ, R247, 0x40, RZ, 0xc0, !PT ;  /* 0x00000040f7ff7812 */ /* 0x000fe4000786c0ff */
[C---:B0-----:R-:W-:Y:S02]  /*d5dc0*/  PRMT R0, R26.reuse, 0x7772, RZ ;  /* 0x000077721a007816 */ /* 0x041fe400000000ff */
[----:B------:R-:W-:-:S03]  /*d5dd0*/  PRMT R26, R26, 0x7773, RZ ;  /* 0x000077731a1a7816 */ /* 0x000fc600000000ff */
[----:B---3--:R0:W-:Y:S01]  /*d5de0*/  @P0 STG.E.U8 desc[UR52][R230.64], R0 ;  /* 0x00000000e6000986 */ /* 0x0081e2000c101134 */
[C---:B------:R-:W-:Y:S02]  /*d5df0*/  LOP3.LUT P4, RZ, R247.reuse, 0x80, RZ, 0xc0, !PT ;  /* 0x00000080f7ff7812 */ /* 0x040fe4000788c0ff */
[----:B------:R-:W-:Y:S01]  /*d5e00*/  LOP3.LUT P5, RZ, R247, 0x100, RZ, 0xc0, !PT ;  /* 0x00000100f7ff7812 */ /* 0x000fe200078ac0ff */
[----:B----4-:R-:W-:Y:S01]  /*d5e10*/  @P1 STG.E.U8 desc[UR52][R228.64], R26 ;  /* 0x0000001ae4001986 */ /* 0x010fe2000c101134 */
[----:B0-----:R-:W-:-:S05]  /*d5e20*/  PRMT R0, R30, 0x7770, RZ ;  /* 0x000077701e007816 */ /* 0x001fca00000000ff */
[----:B------:R0:W-:Y:S02]  /*d5e30*/  @P2 STG.E.U8 desc[UR52][R4.64], R0 ;  /* 0x0000000004002986 */ /* 0x0001e4000c101134 */
[----:B0-----:R-:W-:-:S05]  /*d5e40*/  PRMT R0, R30, 0x7771, RZ ;  /* 0x000077711e007816 */ /* 0x001fca00000000ff */
[----:B------:R0:W-:Y:S02]  /*d5e50*/  @P3 STG.E.U8 desc[UR52][R226.64], R0 ;  /* 0x00000000e2003986 */ /* 0x0001e4000c101134 */
[C---:B0-----:R-:W-:Y:S02]  /*d5e60*/  PRMT R0, R30.reuse, 0x7772, RZ ;  /* 0x000077721e007816 */ /* 0x041fe400000000ff */
[----:B------:R-:W-:-:S03]  /*d5e70*/  PRMT R30, R30, 0x7773, RZ ;  /* 0x000077731e1e7816 */ /* 0x000fc600000000ff */
[----:B------:R-:W-:Y:S04]  /*d5e80*/  @P4 STG.E.U8 desc[UR52][R18.64], R0 ;  /* 0x0000000012004986 */ /* 0x000fe8000c101134 */
        /* <DEDUP_REMOVED lines=27> */
[----:B------:R-:W2:Y:S01]  /*d6040*/  LDL.LU.64 R236, [R1+0x4390] ;  /* 0x0043900001ec7983 */ /* 0x000ea20000300a00 */
[C---:B------:R-:W-:Y:S02]  /*d6050*/  LOP3.LUT P6, RZ, R247.reuse, 0x10000, RZ, 0xc0, !PT ;  /* 0x00010000f7ff7812 */ /* 0x040fe400078cc0ff */
[----:B------:R-:W-:Y:S01]  /*d6060*/  LOP3.LUT R218, R218, 0xffffffef, RZ, 0xc0, !PT ;  /* 0xffffffefdada7812 */ /* 0x000fe200078ec0ff */
[----:B------:R-:W2:Y:S04]  /*d6070*/  LDL.LU.64 R234, [R1+0x4398] ;  /* 0x0043980001ea7983 */ /* 0x000ea80000300a00 */
[----:B------:R-:W2:Y:S01]  /*d6080*/  LDL.LU.64 R20, [R1+0x43a0] ;  /* 0x0043a00001147983 */ /* 0x000ea20000300a00 */
[C---:B------:R-:W-:Y:S02]  /*d6090*/  LOP3.LUT P3, RZ, R247.reuse, 0x400, RZ, 0xc0, !PT ;  /* 0x00000400f7ff7812 */ /* 0x040fe4000786c0ff */
[----:B------:R-:W-:Y:S01]  /*d60a0*/  LOP3.LUT P4, RZ, R247, 0x800, RZ, 0xc0, !PT ;  /* 0x00000800f7ff7812 */ /* 0x000fe2000788c0ff */
[----:B------:R-:W2:Y:S02]  /*d60b0*/  LDL.LU.64 R232, [R1+0x43a8] ;  /* 0x0043a80001e87983 */ /* 0x000ea40000300a00 */
[----:B------:R-:W-:-:S02]  /*d60c0*/  @P6 LOP3.LUT R218, R218, 0x10, RZ, 0xfc, !PT ;  /* 0x00000010dada6812 */ /* 0x000fc400078efcff */
[----:B------:R-:W-:Y:S01]  /*d60d0*/  LOP3.LUT P6, RZ, R247, 0x8000, RZ, 0xc0, !PT ;  /* 0x00008000f7ff7812 */ /* 0x000fe200078cc0ff */
[----:B------:R-:W2:Y:S01]  /*d60e0*/  LDL.LU.64 R6, [R1+0x43b0] ;  /* 0x0043b00001067983 */ /* 0x000ea20000300a00 */
[----:B------:R-:W-:-:S11]  /*d60f0*/  LOP3.LUT R218, R218, 0xffffffdf, RZ, 0xc0, !PT ;  /* 0xffffffdfdada7812 */ /* 0x000fd600078ec0ff */
[----:B------:R-:W-:Y:S02]  /*d6100*/  @P6 LOP3.LUT R218, R218, 0x20, RZ, 0xfc, !PT ;  /* 0x00000020dada6812 */ /* 0x000fe400078efcff */
[----:B------:R-:W-:Y:S02]  /*d6110*/  LOP3.LUT P6, RZ, R247, 0x4000, RZ, 0xc0, !PT ;  /* 0x00004000f7ff7812 */ /* 0x000fe400078cc0ff */
[----:B------:R-:W-:Y:S02]  /*d6120*/  LOP3.LUT R218, R218, 0xffffffbf, RZ, 0xc0, !PT ;  /* 0xffffffbfdada7812 */ /* 0x000fe400078ec0ff */
[----:B------:R-:W-:Y:S02]  /*d6130*/  PRMT R0, R27, 0x7771, RZ ;  /* 0x000077711b007816 */ /* 0x000fe400000000ff */
[----:B------:R-:W-:-:S03]  /*d6140*/  LOP3.LUT P5, RZ, R247, 0x1000, RZ, 0xc0, !PT ;  /* 0x00001000f7ff7812 */ /* 0x000fc600078ac0ff */
[----:B---3--:R0:W-:Y:S04]  /*d6150*/  @P3 STG.E.U8 desc[UR52][R230.64], R0 ;  /* 0x00000000e6003986 */ /* 0x0081e8000c101134 */
[----:B------:R-:W-:Y:S02]  /*d6160*/  @P6 LOP3.LUT R218, R218, 0x40, RZ, 0xfc, !PT ;  /* 0x00000040dada6812 */ /* 0x000fe400078efcff */
[----:B------:R-:W-:Y:S02]  /*d6170*/  LOP3.LUT P6, RZ, R247, 0x2000, RZ, 0xc0, !PT ;  /* 0x00002000f7ff7812 */ /* 0x000fe400078cc0ff */
[C---:B0-----:R-:W-:Y:S01]  /*d6180*/  PRMT R0, R27.reuse, 0x7772, RZ ;  /* 0x000077721b007816 */ /* 0x041fe200000000ff */
[----:B------:R-:W3:Y:S01]  /*d6190*/  LDL.LU.64 R230, [R1+0x43b8] ;  /* 0x0043b80001e67983 */ /* 0x000ee20000300a00 */
[----:B------:R-:W-:-:S03]  /*d61a0*/  PRMT R27, R27, 0x7773, RZ ;  /* 0x000077731b1b7816 */ /* 0x000fc600000000ff */
[----:B----4-:R0:W-:Y:S04]  /*d61b0*/  @P4 STG.E.U8 desc[UR52][R228.64], R0 ;  /* 0x00000000e4004986 */ /* 0x0101e8000c101134 */
[----:B------:R1:W-:Y:S01]  /*d61c0*/  @P5 STG.E.U8 desc[UR52][R4.64], R27 ;  /* 0x0000001b04005986 */ /* 0x0003e2000c101134 */
[----:B0-----:R-:W-:-:S03]  /*d61d0*/  PRMT R0, R31, 0x7770, RZ ;  /* 0x000077701f007816 */ /* 0x001fc600000000ff */
[----:B------:R-:W4:Y:S04]  /*d61e0*/  LDL.LU.64 R228, [R1+0x43c0] ;  /* 0x0043c00001e47983 */ /* 0x000f280000300a00 */
[----:B------:R0:W-:Y:S01]  /*d61f0*/  @P6 STG.E.U8 desc[UR52][R226.64], R0 ;  /* 0x00000000e2006986 */ /* 0x0001e2000c101134 */
[----:B------:R-:W-:-:S03]  /*d6200*/  LOP3.LUT P6, RZ, R218, 0x40, RZ, 0xc0, !PT ;  /* 0x00000040daff7812 */ /* 0x000fc600078cc0ff */
[----:B-1----:R-:W4:Y:S01]  /*d6210*/  LDL.LU.64 R4, [R1+0x43c8] ;  /* 0x0043c80001047983 */ /* 0x002f220000300a00 */
        /* <DEDUP_REMOVED lines=10> */
[----:B------:R-:W-:-:S09]  /*d62c0*/  PRMT R0, R32, 0x7770, RZ ;  /* 0x0000777020007816 */ /* 0x000fd200000000ff */
[----:B------:R-:W-:Y:S01]  /*d62d0*/  @P6 STG.E.U8 desc[UR52][R238.64], R31 ;  /* 0x0000001fee006986 */ /* 0x000fe2000c101134 */
[----:B------:R-:W-:-:S13]  /*d62e0*/  LOP3.LUT P6, RZ, R218, 0x8, RZ, 0xc0, !PT ;  /* 0x00000008daff7812 */ /* 0x000fda00078cc0ff */
        /* <DEDUP_REMOVED lines=8> */
[----:B------:R-:W-:Y:S02]  /*d6370*/  PRMT R32, R32, 0x7773, RZ ;  /* 0x0000777320207816 */ /* 0x000fe400000000ff */
[----:B------:R-:W-:-:S09]  /*d6380*/  LOP3.LUT P0, RZ, R247, 0x400000, RZ, 0xc0, !PT ;  /* 0x00400000f7ff7812 */ /* 0x000fd2000780c0ff */
[----:B------:R-:W-:Y:S01]  /*d6390*/  @P6 STG.E.U8 desc[UR52][R232.64], R32 ;  /* 0x00000020e8006986 */ /* 0x000fe2000c101134 */
[----:B------:R-:W-:Y:S02]  /*d63a0*/  LOP3.LUT P6, RZ, R219, 0x80000000, RZ, 0xc0, !PT ;  /* 0x80000000dbff7812 */ /* 0x000fe400078cc0ff */
[----:B0-----:R-:W-:Y:S02]  /*d63b0*/  PRMT R0, R36, 0x7770, RZ ;  /* 0x0000777024007816 */ /* 0x001fe400000000ff */
[C---:B------:R-:W-:Y:S02]  /*d63c0*/  LOP3.LUT P1, RZ, R247.reuse, 0x800000, RZ, 0xc0, !PT ;  /* 0x00800000f7ff7812 */ /* 0x040fe4000782c0ff */
[C---:B------:R-:W-:Y:S02]  /*d63d0*/  LOP3.LUT P2, RZ, R247.reuse, 0x1000000, RZ, 0xc0, !PT ;  /* 0x01000000f7ff7812 */ /* 0x040fe4000784c0ff */
[----:B------:R-:W-:-:S05]  /*d63e0*/  LOP3.LUT P3, RZ, R247, 0x2000000, RZ, 0xc0, !PT ;  /* 0x02000000f7ff7812 */ /* 0x000fca000786c0ff */
[----:B------:R0:W-:Y:S01]  /*d63f0*/  @P6 STG.E.U8 desc[UR52][R6.64], R0 ;  /* 0x0000000006006986 */ /* 0x0001e2000c101134 */
[----:B------:R-:W-:Y:S02]  /*d6400*/  LOP3.LUT P4, RZ, R247, 0x4000000, RZ, 0xc0, !PT ;  /* 0x04000000f7ff7812 */ /* 0x000fe4000788c0ff */
[----:B0-----:R-:W-:-:S05]  /*d6410*/  PRMT R0, R36, 0x7771, RZ ;  /* 0x0000777124007816 */ /* 0x001fca00000000ff */
[----:B---3--:R0:W-:Y:S01]  /*d6420*/  @P0 STG.E.U8 desc[UR52][R230.64], R0 ;  /* 0x00000000e6000986 */ /* 0x0081e2000c101134 */
[----:B------:R-:W-:Y:S02]  /*d6430*/  LOP3.LUT P5, RZ, R247, 0x8000000, RZ, 0xc0, !PT ;  /* 0x08000000f7ff7812 */ /* 0x000fe400078ac0ff */
[C---:B0-----:R-:W-:Y:S02]  /*d6440*/  PRMT R0, R36.reuse, 0x7772, RZ ;  /* 0x0000777224007816 */ /* 0x041fe400000000ff */
[----:B------:R-:W-:-:S03]  /*d6450*/  PRMT R36, R36, 0x7773, RZ ;  /* 0x0000777324247816 */ /* 0x000fc600000000ff */
[----:B----4-:R0:W-:Y:S04]  /*d6460*/  @P1 STG.E.U8 desc[UR52][R228.64], R0 ;  /* 0x00000000e4001986 */ /* 0x0101e8000c101134 */
[----:B------:R-:W-:Y:S01]  /*d6470*/  @P2 STG.E.U8 desc[UR52][R4.64], R36 ;  /* 0x0000002404002986 */ /* 0x000fe2000c101134 */
        /* <DEDUP_REMOVED lines=53> */
[----:B------:R-:W3:Y:S04]  /*d67d0*/  LDL.LU.64 R230, [R1+0x4450] ;  /* 0x0044500001e67983 */ /* 0x000ee80000300a00 */
[----:B----4-:R0:W-:Y:S02]  /*d67e0*/  @P4 STG.E.U8 desc[UR52][R228.64], R0 ;  /* 0x00000000e4004986 */ /* 0x0101e4000c101134 */
[----:B0-----:R-:W-:-:S02]  /*d67f0*/  PRMT R0, R37, 0x7772, RZ ;  /* 0x0000777225007816 */ /* 0x001fc400000000ff */
[----:B------:R-:W4:Y:S01]  /*d6800*/  LDL.LU.64 R228, [R1+0x4458] ;  /* 0x0044580001e47983 */ /* 0x000f220000300a00 */
[----:B------:R-:W-:-:S03]  /*d6810*/  PRMT R37, R37, 0x7773, RZ ;  /* 0x0000777325257816 */ /* 0x000fc600000000ff */
[----:B------:R0:W-:Y:S04]  /*d6820*/  @P5 STG.E.U8 desc[UR52][R4.64], R0 ;  /* 0x0000000004005986 */ /* 0x0001e8000c101134 */
[----:B------:R1:W-:Y:S01]  /*d6830*/  @P6 STG.E.U8 desc[UR52][R226.64], R37 ;  /* 0x00000025e2006986 */ /* 0x0003e2000c101134 */
[C---:B------:R-:W-:Y:S02]  /*d6840*/  LOP3.LUT P6, RZ, R219.reuse, 0x40000000, RZ, 0xc0, !PT ;  /* 0x40000000dbff7812 */ /* 0x040fe400078cc0ff */
[----:B0-----:R-:W-:Y:S01]  /*d6850*/  PRMT R0, R34, 0x7770, RZ ;  /* 0x0000777022007816 */ /* 0x001fe200000000ff */
[----:B------:R-:W4:Y:S04]  /*d6860*/  LDL.LU.64 R4, [R1+0x4460] ;  /* 0x0044600001047983 */ /* 0x000f280000300a00 */
[----:B-1----:R-:W4:Y:S06]  /*d6870*/  LDL.LU.64 R226, [R1+0x4468] ;  /* 0x0044680001e27983 */ /* 0x002f2c0000300a00 */
[----:B------:R0:W-:Y:S01]  /*d6880*/  @P6 STG.E.U8 desc[UR52][R18.64], R0 ;  /* 0x0000000012006986 */ /* 0x0001e2000c101134 */
[----:B------:R-:W-:-:S03]  /*d6890*/  LOP3.LUT P6, RZ, R219, 0x20000000, RZ, 0xc0, !PT ;  /* 0x20000000dbff7812 */ /* 0x000fc600078cc0ff */
[----:B0-----:R-:W4:Y:S01]  /*d68a0*/  LDL.LU.64 R18, [R1+0x4470] ;  /* 0x0044700001127983 */ /* 0x001f220000300a00 */
[----:B------:R-:W-:-:S09]  /*d68b0*/  PRMT R0, R34, 0x7771, RZ ;  /* 0x0000777122007816 */ /* 0x000fd200000000ff */
[----:B--2---:R0:W-:Y:S04]  /*d68c0*/  @P6 STG.E.U8 desc[UR52][R16.64], R0 ;  /* 0x0000000010006986 */ /* 0x0041e8000c101134 */
[----:B0-----:R-:W2:Y:S01]  /*d68d0*/  LDL.LU.64 R16, [R1+0x4478] ;  /* 0x0044780001107983 */ /* 0x001ea20000300a00 */
[----:B------:R-:W-:Y:S02]  /*d68e0*/  LOP3.LUT P6, RZ, R219, 0x10000000, RZ, 0xc0, !PT ;  /* 0x10000000dbff7812 */ /* 0x000fe400078cc0ff */
[C---:B------:R-:W-:Y:S02]  /*d68f0*/  PRMT R0, R34.reuse, 0x7772, RZ ;  /* 0x0000777222007816 */ /* 0x040fe400000000ff */
[----:B------:R-:W-:-:S09]  /*d6900*/  PRMT R34, R34, 0x7773, RZ ;  /* 0x0000777322227816 */ /* 0x000fd200000000ff */
[----:B------:R0:W-:Y:S01]  /*d6910*/  @P6 STG.E.U8 desc[UR52][R238.64], R0 ;  /* 0x00000000ee006986 */ /* 0x0001e2000c101134 */
[----:B------:R-:W-:-:S13]  /*d6920*/  LOP3.LUT P6, RZ, R219, 0x8000000, RZ, 0xc0, !PT ;  /* 0x08000000dbff7812 */ /* 0x000fda00078cc0ff */
[----:B------:R-:W-:Y:S01]  /*d6930*/  @P6 STG.E.U8 desc[UR52][R236.64], R34 ;  /* 0x00000022ec006986 */ /* 0x000fe2000c101134 */
        /* <DEDUP_REMOVED lines=11> */
[----:B------:R-:W-:Y:S02]  /*d69f0*/  LOP3.LUT P1, RZ, R248, 0x400, RZ, 0xc0, !PT ;  /* 0x00000400f8ff7812 */ /* 0x000fe4000782c0ff */
[----:B------:R-:W-:Y:S02]  /*d6a00*/  PRMT R38, R38, 0x7773, RZ ;  /* 0x0000777326267816 */ /* 0x000fe400000000ff */
[----:B------:R-:W-:Y:S02]  /*d6a10*/  LOP3.LUT P2, RZ, R248, 0x800, RZ, 0xc0, !PT ;  /* 0x00000800f8ff7812 */ /* 0x000fe4000784c0ff */
[----:B0-----:R-:W-:-:S05]  /*d6a20*/  PRMT R0, R35, 0x7770, RZ ;  /* 0x0000777023007816 */ /* 0x001fca00000000ff */
[----:B------:R-:W-:Y:S04]  /*d6a30*/  @P6 STG.E.U8 desc[UR52][R6.64], R38 ;  /* 0x0000002606006986 */ /* 0x000fe8000c101134 */
[----:B---3--:R0:W-:Y:S01]  /*d6a40*/  @P0 STG.E.U8 desc[UR52][R230.64], R0 ;  /* 0x00000000e6000986 */ /* 0x0081e2000c101134 */
[C---:B------:R-:W-:Y:S02]  /*d6a50*/  LOP3.LUT P3, RZ, R248.reuse, 0x1000, RZ, 0xc0, !PT ;  /* 0x00001000f8ff7812 */ /* 0x040fe4000786c0ff */
[----:B------:R-:W-:Y:S02]  /*d6a60*/  LOP3.LUT P4, RZ, R248, 0x2000, RZ, 0xc0, !PT ;  /* 0x00002000f8ff7812 */ /* 0x000fe4000788c0ff */
[----:B0-----:R-:W-:-:S05]  /*d6a70*/  PRMT R0, R35, 0x7771, RZ ;  /* 0x0000777123007816 */ /* 0x001fca00000000ff */
[----:B----4-:R0:W-:Y:S01]  /*d6a80*/  @P1 STG.E.U8 desc[UR52][R228.64], R0 ;  /* 0x00000000e4001986 */ /* 0x0101e2000c101134 */
[----:B------:R-:W-:Y:S02]  /*d6a90*/  LOP3.LUT P5, RZ, R248, 0x4000, RZ, 0xc0, !PT ;  /* 0x00004000f8ff7812 */ /* 0x000fe400078ac0ff */
[C---:B0-----:R-:W-:Y:S02]  /*d6aa0*/  PRMT R0, R35.reuse, 0x7772, RZ ;  /* 0x0000777223007816 */ /* 0x041fe400000000ff */
[----:B------:R-:W-:-:S03]  /*d6ab0*/  PRMT R35, R35, 0x7773, RZ ;  /* 0x0000777323237816 */ /* 0x000fc600000000ff */
[----:B------:R0:W-:Y:S04]  /*d6ac0*/  @P2 STG.E.U8 desc[UR52][R4.64], R0 ;  /* 0x0000000004002986 */ /* 0x0001e8000c101134 */
[----:B------:R-:W-:Y:S01]  /*d6ad0*/  @P3 STG.E.U8 desc[UR52][R226.64], R35 ;  /* 0x00000023e2003986 */ /* 0x000fe2000c101134 */
        /* <DEDUP_REMOVED lines=41> */
[----:B------:R-:W-:Y:S01]  /*d6d70*/  LOP3.LUT R219, R219, 0xffdfffff, RZ, 0xc0, !PT ;  /* 0xffdfffffdbdb7812 */ /* 0x000fe200078ec0ff */
[----:B------:R-:W2:Y:S01]  /*d6d80*/  LDL.LU.64 R6, [R1+0x44e0] ;  /* 0x0044e00001067983 */ /* 0x000ea20000300a00 */
[----:B------:R-:W-:-:S09]  /*d6d90*/  LOP3.LUT P5, RZ, R248, 0x40000, RZ, 0xc0, !PT ;  /* 0x00040000f8ff7812 */ /* 0x000fd200078ac0ff */
[----:B------:R-:W-:Y:S02]  /*d6da0*/  @P6 LOP3.LUT R219, R219, 0x200000, RZ, 0xfc, !PT ;  /* 0x00200000dbdb6812 */ /* 0x000fe400078efcff */
[----:B------:R-:W-:Y:S02]  /*d6db0*/  LOP3.LUT P6, RZ, R248, 0x100000, RZ, 0xc0, !PT ;  /* 0x00100000f8ff7812 */ /* 0x000fe400078cc0ff */
[----:B------:R-:W-:Y:S02]  /*d6dc0*/  LOP3.LUT R219, R219, 0xffbfffff, RZ, 0xc0, !PT ;  /* 0xffbfffffdbdb7812 */ /* 0x000fe400078ec0ff */
[----:B------:R-:W-:Y:S02]  /*d6dd0*/  PRMT R39, R39, 0x7773, RZ ;  /* 0x0000777327277816 */ /* 0x000fe400000000ff */
[----:B------:R-:W-:-:S03]  /*d6de0*/  PRMT R0, R40, 0x7770, RZ ;  /* 0x0000777028007816 */ /* 0x000fc600000000ff */
[----:B---3--:R0:W-:Y:S04]  /*d6df0*/  @P3 STG.E.U8 desc[UR52][R230.64], R39 ;  /* 0x00000027e6003986 */ /* 0x0081e8000c101134 */
[----:B------:R-:W-:Y:S01]  /*d6e00*/  @P6 LOP3.LUT R219, R219, 0x400000, RZ, 0xfc, !PT ;  /* 0x00400000dbdb6812 */ /* 0x000fe200078efcff */
[----:B----4-:R1:W-:Y:S01]  /*d6e10*/  @P4 STG.E.U8 desc[UR52][R228.64], R0 ;  /* 0x00000000e4004986 */ /* 0x0103e2000c101134 */
[----:B------:R-:W-:-:S03]  /*d6e20*/  LOP3.LUT P6, RZ, R248, 0x80000, RZ, 0xc0, !PT ;  /* 0x00080000f8ff7812 */ /* 0x000fc600078cc0ff */
[----:B0-----:R-:W3:Y:S01]  /*d6e30*/  LDL.LU.64 R230, [R1+0x44e8] ;  /* 0x0044e80001e67983 */ /* 0x001ee20000300a00 */
[----:B-1----:R-:W-:-:S03]  /*d6e40*/  PRMT R0, R40, 0x7771, RZ ;  /* 0x0000777128007816 */ /* 0x002fc600000000ff */
[----:B------:R-:W4:Y:S04]  /*d6e50*/  LDL.LU.64 R228, [R1+0x44f0] ;  /* 0x0044f00001e47983 */ /* 0x000f280000300a00 */
[----:B------:R0:W-:Y:S02]  /*d6e60*/  @P5 STG.E.U8 desc[UR52][R4.64], R0 ;  /* 0x0000000004005986 */ /* 0x0001e4000c101134 */
[----:B0-----:R-:W-:Y:S02]  /*d6e70*/  PRMT R0, R40, 0x7772, RZ ;  /* 0x0000777228007816 */ /* 0x001fe400000000ff */
[----:B------:R-:W4:Y:S04]  /*d6e80*/  LDL.LU.64 R4, [R1+0x44f8] ;  /* 0x0044f80001047983 */ /* 0x000f280000300a00 */
[----:B------:R0:W-:Y:S01]  /*d6e90*/  @P6 STG.E.U8 desc[UR52][R226.64], R0 ;  /* 0x00000000e2006986 */ /* 0x0001e2000c101134 */
[----:B------:R-:W-:-:S02]  /*d6ea0*/  LOP3.LUT P6, RZ, R219, 0x400000, RZ, 0xc0, !PT ;  /* 0x00400000dbff7812 */ /* 0x000fc400078cc0ff */
[----:B------:R-:W-:Y:S01]  /*d6eb0*/  PRMT R40, R40, 0x7773, RZ ;  /* 0x0000777328287816 */ /* 0x000fe200000000ff */
[----:B0-----:R-:W4:Y:S10]  /*d6ec0*/  LDL.LU.64 R226, [R1+0x4500] ;  /* 0x0045000001e27983 */ /* 0x001f340000300a00 */
        /* <DEDUP_REMOVED lines=25> */
[C---:B0-----:R-:W-:Y:S02]  /*d7060*/  PRMT R0, R41.reuse, 0x7772, RZ ;  /* 0x0000777229007816 */ /* 0x041fe400000000ff */
[----:B------:R-:W-:-:S03]  /*d7070*/  PRMT R41, R41, 0x7773, RZ ;  /* 0x0000777329297816 */ /* 0x000fc600000000ff */
[----:B------:R0:W-:Y:S01]  /*d7080*/  @P6 STG.E.U8 desc[UR52][R6.64], R0 ;  /* 0x0000000006006986 */ /* 0x0001e2000c101134 */
[----:B------:R-:W-:-:S03]  /*d7090*/  LOP3.LUT P3, RZ, R248, 0x80000000, RZ, 0xc0, !PT ;  /* 0x80000000f8ff7812 */ /* 0x000fc6000786c0ff */
[----:B---3--:R-:W-:Y:S01]  /*d70a0*/  @P0 STG.E.U8 desc[UR52][R230.64], R41 ;  /* 0x00000029e6000986 */ /* 0x008fe2000c101134 */
[----:B0-----:R-:W-:-:S05]  /*d70b0*/  PRMT R0, R45, 0x7770, RZ ;  /* 0x000077702d007816 */ /* 0x001fca00000000ff */
[----:B----4-:R0:W-:Y:S01]  /*d70c0*/  @P1 STG.E.U8 desc[UR52][R228.64], R0 ;  /* 0x00000000e4001986 */ /* 0x0101e2000c101134 */
[C---:B------:R-:W-:Y:S02]  /*d70d0*/  LOP3.LUT P4, RZ, R20.reuse, 0x1, RZ, 0xc0, !PT ;  /* 0x0000000114ff7812 */ /* 0x040fe4000788c0ff */
        /* <DEDUP_REMOVED lines=43> */
[C---:B------:R-:W-:Y:S02]  /*d7390*/  LOP3.LUT P6, RZ, R20.reuse, 0x100, RZ, 0xc0, !PT ;  /* 0x0000010014ff7812 */ /* 0x040fe400078cc0ff */
        /* <DEDUP_REMOVED lines=30> */
[----:B------:R-:W-:Y:S01]  /*d7580*/  PRMT R0, R43, 0x7770, RZ ;  /* 0x000077702b007816 */ /* 0x000fe200000000ff */
[----:B------:R-:W2:Y:S10]  /*d7590*/  LDL.LU R15, [R1+0x1604] ;  /* 0x00160400010f7983 */ /* 0x000eb40000300800 */
        /* <DEDUP_REMOVED lines=66> */
[----:B------:R-:W-:-:S11]  /*d79c0*/  LOP3.LUT R219, R219, 0xffffffdf, RZ, 0xc0, !PT ;  /* 0xffffffdfdbdb7812 */ /* 0x000fd600078ec0ff */
[----:B------:R-:W-:Y:S02]  /*d79d0*/  @P6 LOP3.LUT R219, R219, 0x20, RZ, 0xfc, !PT ;  /* 0x00000020dbdb6812 */ /* 0x000fe400078efcff */
[C---:B------:R-:W-:Y:S02]  /*d79e0*/  LOP3.LUT P6, RZ, R20.reuse, 0x4000000, RZ, 0xc0, !PT ;  /* 0x0400000014ff7812 */ /* 0x040fe400078cc0ff */
[----:B------:R-:W-:Y:S02]  /*d79f0*/  LOP3.LUT R219, R219, 0xffffffbf, RZ, 0xc0, !PT ;  /* 0xffffffbfdbdb7812 */ /* 0x000fe400078ec0ff */
[C---:B------:R-:W-:Y:S02]  /*d7a00*/  LOP3.LUT P3, RZ, R20.reuse, 0x400000, RZ, 0xc0, !PT ;  /* 0x0040000014ff7812 */ /* 0x040fe4000786c0ff */
[C---:B------:R-:W-:Y:S02]  /*d7a10*/  LOP3.LUT P4, RZ, R20.reuse, 0x800000, RZ, 0xc0, !PT ;  /* 0x0080000014ff7812 */ /* 0x040fe4000788c0ff */
[----:B------:R-:W-:-:S05]  /*d7a20*/  LOP3.LUT P5, RZ, R20, 0x1000000, RZ, 0xc0, !PT ;  /* 0x0100000014ff7812 */ /* 0x000fca00078ac0ff */
[----:B------:R-:W-:Y:S02]  /*d7a30*/  @P6 LOP3.LUT R219, R219, 0x40, RZ, 0xfc, !PT ;  /* 0x00000040dbdb6812 */ /* 0x000fe400078efcff */
[----:B------:R-:W-:Y:S02]  /*d7a40*/  LOP3.LUT P6, RZ, R20, 0x2000000, RZ, 0xc0, !PT ;  /* 0x0200000014ff7812 */ /* 0x000fe400078cc0ff */
[----:B------:R-:W2:Y:S01]  /*d7a50*/  LDL.LU.64 R20, [R1+0x4600] ;  /* 0x0046000001147983 */ /* 0x000ea20000300a00 */
[----:B------:R-:W-:-:S03]  /*d7a60*/  PRMT R0, R52, 0x7771, RZ ;  /* 0x0000777134007816 */ /* 0x000fc600000000ff */
[----:B------:R-:W2:Y:S04]  /*d7a70*/  LDL.LU.64 R232, [R1+0x4608] ;  /* 0x0046080001e87983 */ /* 0x000ea80000300a00 */
[----:B---3--:R0:W-:Y:S04]  /*d7a80*/  @P3 STG.E.U8 desc[UR52][R230.64], R0 ;  /* 0x00000000e6003986 */ /* 0x0081e8000c101134 */
[----:B------:R-:W3:Y:S01]  /*d7a90*/  LDL.LU.64 R6, [R1+0x4610] ;  /* 0x0046100001067983 */ /* 0x000ee20000300a00 */
[----:B0-----:R-:W-:-:S03]  /*d7aa0*/  PRMT R0, R52, 0x7772, RZ ;  /* 0x0000777234007816 */ /* 0x001fc600000000ff */
        /* <DEDUP_REMOVED lines=38> */
[----:B---3--:R0:W-:Y:S01]  /*d7d10*/  @P6 STG.E.U8 desc[UR52][R6.64], R0 ;  /* 0x0000000006006986 */ /* 0x0081e2000c101134 */
[----:B------:R-:W-:Y:S02]  /*d7d20*/  LOP3.LUT P4, RZ, R15, 0x40, RZ, 0xc0, !PT ;  /* 0x000000400fff7812 */ /* 0x000fe4000788c0ff */
[----:B0-----:R-:W-:-:S05]  /*d7d30*/  PRMT R0, R50, 0x7771, RZ ;  /* 0x0000777132007816 */ /* 0x001fca00000000ff */
[----:B------:R0:W-:Y:S01]  /*d7d40*/  @P0 STG.E.U8 desc[UR52][R230.64], R0 ;  /* 0x00000000e6000986 */ /* 0x0001e2000c101134 */
        /* <DEDUP_REMOVED lines=79> */
[----:B------:R-:W-:Y:S02]  /*d8240*/  LOP3.LUT P6, RZ, R220, 0x8000000, RZ, 0xc0, !PT ;  /* 0x08000000dcff7812 */ /* 0x000fe400078cc0ff */
[----:B0-----:R-:W-:Y:S01]  /*d8250*/  PRMT R0, R56, 0x7770, RZ ;  /* 0x0000777038007816 */ /* 0x001fe200000000ff */
[----:B------:R-:W2:Y:S10]  /*d8260*/  LDL.LU R20, [R1+0x1608] ;  /* 0x0016080001147983 */ /* 0x000eb40000300800 */
[----:B------:R-:W-:Y:S01]  /*d8270*/  @P6 STG.E.U8 desc[UR52][R238.64], R55 ;  /* 0x00000037ee006986 */ /* 0x000fe2000c101134 */
[----:B------:R-:W-:-:S13]  /*d8280*/  LOP3.LUT P6, RZ, R220, 0x4000000, RZ, 0xc0, !PT ;  /* 0x04000000dcff7812 */ /* 0x000fda00078cc0ff */
        /* <DEDUP_REMOVED lines=9> */
[C---:B------:R-:W-:Y:S02]  /*d8320*/  LOP3.LUT P1, RZ, R15.reuse, 0x400000, RZ, 0xc0, !PT ;  /* 0x004000000fff7812 */ /* 0x040fe4000782c0ff */
        /* <DEDUP_REMOVED lines=142> */
[----:B0-----:R-:W2:Y:S06]  /*d8c10*/  LDL.LU.64 R16, [R1+0x2ff0] ;  /* 0x002ff00001107983 */ /* 0x001eac0000300a00 */
        /* <DEDUP_REMOVED lines=14> */
[----:B------:R-:W-:Y:S02]  /*d8d00*/  PRMT R63, R63, 0x7773, RZ ;  /* 0x000077733f3f7816 */ /* 0x000fe400000000ff */
[----:B------:R-:W-:Y:S01]  /*d8d10*/  LOP3.LUT R220, R220, 0xffffbfff, RZ, 0xc0, !PT ;  /* 0xffffbfffdcdc7812 */ /* 0x000fe200078ec0ff */
[----:B---3--:R0:W-:Y:S01]  /*d8d20*/  @P3 STG.E.U8 desc[UR52][R230.64], R0 ;  /* 0x00000000e6003986 */ /* 0x0081e2000c101134 */
[C---:B------:R-:W-:Y:S02]  /*d8d30*/  LOP3.LUT P5, RZ, R20.reuse, 0x20000, RZ, 0xc0, !PT ;  /* 0x0002000014ff7812 */ /* 0x040fe400078ac0ff */
[C---:B------:R-:W-:Y:S01]  /*d8d40*/  LOP3.LUT P0, RZ, R20.reuse, 0x8000000, RZ, 0xc0, !PT ;  /* 0x0800000014ff7812 */ /* 0x040fe2000780c0ff */
[----:B----4-:R-:W-:Y:S01]  /*d8d50*/  @P4 STG.E.U8 desc[UR52][R228.64], R63 ;  /* 0x0000003fe4004986 */ /* 0x010fe2000c101134 */
[----:B------:R-:W-:-:S02]  /*d8d60*/  LOP3.LUT P1, RZ, R20, 0x10000000, RZ, 0xc0, !PT ;  /* 0x1000000014ff7812 */ /* 0x000fc4000782c0ff */
[----:B------:R-:W-:Y:S02]  /*d8d70*/  LOP3.LUT P2, RZ, R20, 0x20000000, RZ, 0xc0, !PT ;  /* 0x2000000014ff7812 */ /* 0x000fe4000784c0ff */
[----:B------:R-:W-:Y:S02]  /*d8d80*/  @P6 LOP3.LUT R220, R220, 0x4000, RZ, 0xfc, !PT ;  /* 0x00004000dcdc6812 */ /* 0x000fe400078efcff */
[C---:B------:R-:W-:Y:S02]  /*d8d90*/  LOP3.LUT P6, RZ, R20.reuse, 0x40000, RZ, 0xc0, !PT ;  /* 0x0004000014ff7812 */ /* 0x040fe400078cc0ff */
[C---:B------:R-:W-:Y:S02]  /*d8da0*/  LOP3.LUT P3, RZ, R20.reuse, 0x40000000, RZ, 0xc0, !PT ;  /* 0x4000000014ff7812 */ /* 0x040fe4000786c0ff */
[----:B------:R-:W-:Y:S02]  /*d8db0*/  LOP3.LUT P4, RZ, R20, 0x80000000, RZ, 0xc0, !PT ;  /* 0x8000000014ff7812 */ /* 0x000fe4000788c0ff */
[----:B------:R-:W3:Y:S01]  /*d8dc0*/  LDL.LU.64 R20, [R1+0x2fb0] ;  /* 0x002fb00001147983 */ /* 0x000ee20000300a00 */
[----:B0-----:R-:W-:-:S03]  /*d8dd0*/  PRMT R0, R64, 0x7770, RZ ;  /* 0x0000777040007816 */ /* 0x001fc600000000ff */
        /* <DEDUP_REMOVED lines=12> */
[----:B------:R-:W-:Y:S02]  /*d8ea0*/  LOP3.LUT P6, RZ, R220, 0x2000, RZ, 0xc0, !PT ;  /* 0x00002000dcff7812 */ /* 0x000fe400078cc0ff */
        /* <DEDUP_REMOVED lines=15> */
[----:B---3--:R-:W-:Y:S01]  /*d8fa0*/  @P6 STG.E.U8 desc[UR52][R20.64], R68 ;  /* 0x0000004414006986 */ /* 0x008fe2000c101134 */
[----:B------:R-:W-:Y:S02]  /*d8fb0*/  LOP3.LUT P6, RZ, R220, 0x100, RZ, 0xc0, !PT ;  /* 0x00000100dcff7812 */ /* 0x000fe400078cc0ff */
[----:B0-----:R-:W-:-:S11]  /*d8fc0*/  PRMT R0, R65, 0x7770, RZ ;  /* 0x0000777041007816 */ /* 0x001fd600000000ff */
[----:B----4-:R0:W-:Y:S01]  /*d8fd0*/  @P6 STG.E.U8 desc[UR52][R232.64], R0 ;  /* 0x00000000e8006986 */ /* 0x0101e2000c101134 */
[----:B------:R-:W-:Y:S02]  /*d8fe0*/  LOP3.LUT P6, RZ, R220, 0x80, RZ, 0xc0, !PT ;  /* 0x00000080dcff7812 */ /* 0x000fe400078cc0ff */
[----:B0-----:R-:W-:-:S11]  /*d8ff0*/  PRMT R0, R65, 0x7771, RZ ;  /* 0x0000777141007816 */ /* 0x001fd600000000ff */
[----:B------:R0:W-:Y:S01]  /*d9000*/  @P6 STG.E.U8 desc[UR52][R6.64], R0 ;  /* 0x0000000006006986 */ /* 0x0001e2000c101134 */
        /* <DEDUP_REMOVED lines=52> */
[C---:B------:R-:W-:Y:S02]  /*d9350*/  LOP3.LUT P6, RZ, R15.reuse, 0x40, RZ, 0xc0, !PT ;  /* 0x000000400fff7812 */ /* 0x040fe400078cc0ff */
        /* <DEDUP_REMOVED lines=27> */
[----:B------:R0:W-:Y:S01]  /*d9510*/  @P6 STG.E.U8 desc[UR52][R20.64], R70 ;  /* 0x0000004614006986 */ /* 0x0001e2000c101134 */
[C---:B------:R-:W-:Y:S02]  /*d9520*/  LOP3.LUT P6, RZ, R220.reuse, 0x8, RZ, 0xc0, !PT ;  /* 0x00000008dcff7812 */ /* 0x040fe400078cc0ff */
[C---:B------:R-:W-:Y:S02]  /*d9530*/  LOP3.LUT P0, RZ, R15.reuse, 0x4000, RZ, 0xc0, !PT ;  /* 0x000040000fff7812 */ /* 0x040fe4000780c0ff */
[C---:B------:R-:W-:Y:S02]  /*d9540*/  LOP3.LUT P1, RZ, R15.reuse, 0x8000, RZ, 0xc0, !PT ;  /* 0x000080000fff7812 */ /* 0x040fe4000782c0ff */
[C---:B------:R-:W-:Y:S02]  /*d9550*/  LOP3.LUT P2, RZ, R15.reuse, 0x10000, RZ, 0xc0, !PT ;  /* 0x000100000fff7812 */ /* 0x040fe4000784c0ff */
[C---:B------:R-:W-:Y:S02]  /*d9560*/  LOP3.LUT P3, RZ, R15.reuse, 0x20000, RZ, 0xc0, !PT ;  /* 0x000200000fff7812 */ /* 0x040fe4000786c0ff */
[----:B------:R-:W-:Y:S01]  /*d9570*/  LOP3.LUT P4, RZ, R15, 0x40000, RZ, 0xc0, !PT ;  /* 0x000400000fff7812 */ /* 0x000fe2000788c0ff */
[----:B0-----:R-:W2:Y:S04]  /*d9580*/  LDL.LU R20, [R1+0x1610] ;  /* 0x0016100001147983 */ /* 0x001ea80000300800 */
        /* <DEDUP_REMOVED lines=12> */
[----:B------:R0:W-:Y:S02]  /*d9650*/  @P6 STG.E.U8 desc[UR52][R6.64], R0 ;  /* 0x0000000006006986 */ /* 0x0001e4000c101134 */
        /* <DEDUP_REMOVED lines=67> */
[----:B------:R-:W-:Y:S02]  /*d9a90*/  LOP3.LUT P6, RZ, R221, 0x40000000, RZ, 0xc0, !PT ;  /* 0x40000000ddff7812 */ /* 0x000fe400078cc0ff */
        /* <DEDUP_REMOVED lines=174> */
[----:B------:R-:W2:Y:S04]  /*da580*/  LDL.LU.64 R236, [R1+0x17d8] ;  /* 0x0017d80001ec7983 */ /* 0x000ea80000300a00 */
[----:B------:R-:W2:Y:S04]  /*da590*/  LDL.LU.64 R234, [R1+0x17d0] ;  /* 0x0017d00001ea7983 */ /* 0x000ea80000300a00 */
[----:B------:R-:W-:Y:S02]  /*da5a0*/  @P6 LOP3.LUT R221, R221, 0x1000, RZ, 0xfc, !PT ;  /* 0x00001000dddd6812 */ /* 0x000fe400078efcff */
[----:B------:R-:W-:-:S02]  /*da5b0*/  LOP3.LUT P6, RZ, R15, 0x1, RZ, 0xc0, !PT ;  /* 0x000000010fff7812 */ /* 0x000fc400078cc0ff */
        /* <DEDUP_REMOVED lines=10> */
[C---:B------:R-:W-:Y:S02]  /*da660*/  PRMT R0, R81.reuse, 0x7772, RZ ;  /* 0x0000777251007816 */ /* 0x040fe400000000ff */
[----:B------:R-:W-:Y:S01]  /*da670*/  PRMT R81, R81, 0x7773, RZ ;  /* 0x0000777351517816 */ /* 0x000fe200000000ff */
[----:B------:R-:W2:Y:S04]  /*da680*/  LDL.LU.64 R232, [R1+0x17c0] ;  /* 0x0017c00001e87983 */ /* 0x000ea80000300a00 */
[----:B---3--:R0:W-:Y:S04]  /*da690*/  @P3 STG.E.U8 desc[UR52][R230.64], R0 ;  /* 0x00000000e6003986 */ /* 0x0081e8000c101134 */
[----:B----4-:R1:W-:Y:S04]  /*da6a0*/  @P4 STG.E.U8 desc[UR52][R228.64], R81 ;  /* 0x00000051e4004986 */ /* 0x0103e8000c101134 */
[----:B------:R-:W3:Y:S01]  /*da6b0*/  LDL.LU.64 R6, [R1+0x17b8] ;  /* 0x0017b80001067983 */ /* 0x000ee20000300a00 */
[----:B0-----:R-:W-:-:S03]  /*da6c0*/  PRMT R0, R85, 0x7770, RZ ;  /* 0x0000777055007816 */ /* 0x001fc600000000ff */
[----:B------:R-:W4:Y:S04]  /*da6d0*/  LDL.LU.64 R230, [R1+0x17b0] ;  /* 0x0017b00001e67983 */ /* 0x000f280000300a00 */
[----:B------:R0:W-:Y:S04]  /*da6e0*/  @P5 STG.E.U8 desc[UR52][R4.64], R0 ;  /* 0x0000000004005986 */ /* 0x0001e8000c101134 */
[----:B-1----:R-:W4:Y:S01]  /*da6f0*/  LDL.LU.64 R228, [R1+0x17a8] ;  /* 0x0017a80001e47983 */ /* 0x002f220000300a00 */
[----:B0-----:R-:W-:-:S03]  /*da700*/  PRMT R0, R85, 0x7771, RZ ;  /* 0x0000777155007816 */ /* 0x001fc600000000ff */
[----:B------:R-:W4:Y:S04]  /*da710*/  LDL.LU.64 R4, [R1+0x17a0] ;  /* 0x0017a00001047983 */ /* 0x000f280000300a00 */
[----:B------:R0:W-:Y:S01]  /*da720*/  @P6 STG.E.U8 desc[UR52][R226.64], R0 ;  /* 0x00000000e2006986 */ /* 0x0001e2000c101134 */
[----:B------:R-:W-:Y:S02]  /*da730*/  LOP3.LUT P6, RZ, R221, 0x4000, RZ, 0xc0, !PT ;  /* 0x00004000ddff7812 */ /* 0x000fe400078cc0ff */
        /* <DEDUP_REMOVED lines=28> */
[----:B---3--:R0:W-:Y:S01]  /*da900*/  @P6 STG.E.U8 desc[UR52][R6.64], R0 ;  /* 0x0000000006006986 */ /* 0x0081e2000c101134 */
[----:B------:R-:W-:Y:S02]  /*da910*/  LOP3.LUT P3, RZ, R15, 0x400, RZ, 0xc0, !PT ;  /* 0x000004000fff7812 */ /* 0x000fe4000786c0ff */
[C---:B0-----:R-:W-:Y:S02]  /*da920*/  PRMT R0, R86.reuse, 0x7772, RZ ;  /* 0x0000777256007816 */ /* 0x041fe400000000ff */
[----:B------:R-:W-:-:S03]  /*da930*/  PRMT R86, R86, 0x7773, RZ ;  /* 0x0000777356567816 */ /* 0x000fc600000000ff */
[----:B----4-:R0:W-:Y:S01]  /*da940*/  @P0 STG.E.U8 desc[UR52][R230.64], R0 ;  /* 0x00000000e6000986 */ /* 0x0101e2000c101134 */
[C---:B------:R-:W-:Y:S02]  /*da950*/  LOP3.LUT P4, RZ, R15.reuse, 0x800, RZ, 0xc0, !PT ;  /* 0x000008000fff7812 */ /* 0x040fe4000788c0ff */
[----:B------:R-:W-:Y:S01]  /*da960*/  LOP3.LUT P5, RZ, R15, 0x1000, RZ, 0xc0, !PT ;  /* 0x000010000fff7812 */ /* 0x000fe200078ac0ff */
        /* <DEDUP_REMOVED lines=36> */
[----:B------:R-:W-:Y:S02]  /*dabb0*/  LOP3.LUT P6, RZ, R15, 0x100000, RZ, 0xc0, !PT ;  /* 0x001000000fff7812 */ /* 0x000fe400078cc0ff */
        /* <DEDUP_REMOVED lines=215> */
[----:B------:R-:W2:Y:S01]  /*db930*/  LDL.LU.64 R20, [R1+0x1578] ;  /* 0x0015780001147983 */ /* 0x000ea20000300a00 */
[----:B------:R-:W-:Y:S02]  /*db940*/  PRMT R96, R96, 0x7773, RZ ;  /* 0x0000777360607816 */ /* 0x000fe400000000ff */
[C---:B------:R-:W-:Y:S01]  /*db950*/  PRMT R0, R100.reuse, 0x7770, RZ ;  /* 0x0000777064007816 */ /* 0x040fe200000000ff */
[----:B------:R-:W2:Y:S04]  /*db960*/  LDL.LU.64 R232, [R1+0x1568] ;  /* 0x0015680001e87983 */ /* 0x000ea80000300a00 */
[----:B---3--:R0:W-:Y:S04]  /*db970*/  @P3 STG.E.U8 desc[UR52][R230.64], R96 ;  /* 0x00000060e6003986 */ /* 0x0081e8000c101134 */
[----:B----4-:R1:W-:Y:S04]  /*db980*/  @P4 STG.E.U8 desc[UR52][R228.64], R0 ;  /* 0x00000000e4004986 */ /* 0x0103e8000c101134 */
[----:B------:R-:W3:Y:S04]  /*db990*/  LDL.LU.64 R6, [R1+0x1560] ;  /* 0x0015600001067983 */ /* 0x000ee80000300a00 */
[----:B0-----:R-:W4:Y:S01]  /*db9a0*/  LDL.LU.64 R230, [R1+0x1558] ;  /* 0x0015580001e67983 */ /* 0x001f220000300a00 */
        /* <DEDUP_REMOVED lines=36> */
[----:B---3--:R0:W-:Y:S01]  /*dbbf0*/  @P6 STG.E.U8 desc[UR52][R6.64], R0 ;  /* 0x0000000006006986 */ /* 0x0081e2000c101134 */
[----:B------:R-:W-:-:S03]  /*dbc00*/  LOP3.LUT P3, RZ, R15, 0x8, RZ, 0xc0, !PT ;  /* 0x000000080fff7812 */ /* 0x000fc6000786c0ff */
[----:B----4-:R-:W-:Y:S01]  /*dbc10*/  @P0 STG.E.U8 desc[UR52][R230.64], R101 ;  /* 0x00000065e6000986 */ /* 0x010fe2000c101134 */
[----:B0-----:R-:W-:-:S05]  /*dbc20*/  PRMT R0, R98, 0x7770, RZ ;  /* 0x0000777062007816 */ /* 0x001fca00000000ff */
[----:B------:R0:W-:Y:S01]  /*dbc30*/  @P1 STG.E.U8 desc[UR52][R228.64], R0 ;  /* 0x00000000e4001986 */ /* 0x0001e2000c101134 */
        /* <DEDUP_REMOVED lines=77> */
[C---:B------:R-:W-:Y:S02]  /*dc110*/  LOP3.LUT P6, RZ, R222.reuse, 0x800, RZ, 0xc0, !PT ;  /* 0x00000800deff7812 */ /* 0x040fe400078cc0ff */
[----:B0-----:R-:W-:Y:S01]  /*dc120*/  PRMT R0, R103, 0x7771, RZ ;  /* 0x0000777167007816 */ /* 0x001fe200000000ff */
        /* <DEDUP_REMOVED lines=197> */
[C---:B------:R-:W-:Y:S01]  /*dcd80*/  PRMT R0, R112.reuse, 0x7772, RZ ;  /* 0x0000777270007816 */ /* 0x040fe200000000ff */
[----:B------:R-:W2:Y:S01]  /*dcd90*/  LDL.LU R15, [R1+0x1624] ;  /* 0x00162400010f7983 */ /* 0x000ea20000300800 */
        /* <DEDUP_REMOVED lines=300> */
[----:B------:R-:W-:Y:S01]  /*de060*/  PRMT R123, R123, 0x7773, RZ ;  /* 0x000077737b7b7816 */ /* 0x000fe200000000ff */
[----:B------:R-:W2:Y:S01]  /*de070*/  LDL.LU R15, [R1+0x162c] ;  /* 0x00162c00010f7983 */ /* 0x000ea20000300800 */
        /* <DEDUP_REMOVED lines=81> */
[----:B------:R-:W3:Y:S04]  /*de590*/  LDL.LU.64 R230, [R1+0x1148] ;  /* 0x0011480001e67983 */ /* 0x000ee80000300a00 */
[----:B----4-:R0:W-:Y:S02]  /*de5a0*/  @P4 STG.E.U8 desc[UR52][R228.64], R0 ;  /* 0x00000000e4004986 */ /* 0x0101e4000c101134 */
[C---:B0-----:R-:W-:Y:S02]  /*de5b0*/  PRMT R0, R129.reuse, 0x7772, RZ ;  /* 0x0000777281007816 */ /* 0x041fe400000000ff */
        /* <DEDUP_REMOVED lines=35> */
[----:B---3--:R-:W-:Y:S04]  /*de7f0*/  @P6 STG.E.U8 desc[UR52][R6.64], R130 ;  /* 0x0000008206006986 */ /* 0x008fe8000c101134 */
[----:B------:R0:W-:Y:S01]  /*de800*/  @P0 STG.E.U8 desc[UR52][R230.64], R0 ;  /* 0x00000000e6000986 */ /* 0x0001e2000c101134 */
        /* <DEDUP_REMOVED lines=1219> */
[----:B------:R-:W4:Y:S01]  /*e3440*/  LDL.LU.64 R18, [R1+0x7c8] ;  /* 0x0007c80001127983 */ /* 0x000f220000300a00 */
[----:B------:R-:W-:-:S02]  /*e3450*/  LOP3.LUT P6, RZ, R251, 0x400000, RZ, 0xc0, !PT ;  /* 0x00400000fbff7812 */ /* 0x000fc400078cc0ff */
[----:B------:R-:W-:Y:S02]  /*e3460*/  LOP3.LUT P2, RZ, R250, 0x4, RZ, 0xc0, !PT ;  /* 0x00000004faff7812 */ /* 0x000fe4000784c0ff */
[----:B------:R-:W-:Y:S02]  /*e3470*/  LOP3.LUT R225, R225, 0xffff7fff, RZ, 0xc0, !PT ;  /* 0xffff7fffe1e17812 */ /* 0x000fe400078ec0ff */
        /* <DEDUP_REMOVED lines=22> */
[C---:B------:R-:W-:Y:S02]  /*e35e0*/  LOP3.LUT P6, RZ, R251.reuse, 0x20000000, RZ, 0xc0, !PT ;  /* 0x20000000fbff7812 */ /* 0x040fe400078cc0ff */
[----:B------:R-:W-:Y:S02]  /*e35f0*/  LOP3.LUT P5, RZ, R251, 0x80000000, RZ, 0xc0, !PT ;  /* 0x80000000fbff7812 */ /* 0x000fe400078ac0ff */
[----:B------:R-:W-:Y:S02]  /*e3600*/  PRMT R191, R191, 0x7773, RZ ;  /* 0x00007773bfbf7816 */ /* 0x000fe400000000ff */
[----:B------:R-:W-:-:S07]  /*e3610*/  LOP3.LUT R225, R225, 0xffbfffff, RZ, 0xc0, !PT ;  /* 0xffbfffffe1e17812 */ /* 0x000fce00078ec0ff */
        /* <DEDUP_REMOVED lines=8> */
[----:B------:R-:W2:Y:S01]  /*e36a0*/  LDL.LU.64 R232, [R1+0x798] ;  /* 0x0007980001e87983 */ /* 0x000ea20000300a00 */
[----:B------:R-:W-:-:S03]  /*e36b0*/  PRMT R0, R192, 0x7770, RZ ;  /* 0x00007770c0007816 */ /* 0x000fc600000000ff */
[----:B---3--:R0:W-:Y:S04]  /*e36c0*/  @P4 STG.E.U8 desc[UR52][R230.64], R191 ;  /* 0x000000bfe6004986 */ /* 0x0081e8000c101134 */
[----:B------:R-:W3:Y:S04]  /*e36d0*/  LDL.LU.64 R6, [R1+0x790] ;  /* 0x0007900001067983 */ /* 0x000ee80000300a00 */
[----:B----4-:R1:W-:Y:S04]  /*e36e0*/  @P3 STG.E.U8 desc[UR52][R228.64], R0 ;  /* 0x00000000e4003986 */ /* 0x0103e8000c101134 */
        /* <DEDUP_REMOVED lines=37> */
[C---:B0-----:R-:W-:Y:S02]  /*e3940*/  PRMT R0, R193.reuse, 0x7772, RZ ;  /* 0x00007772c1007816 */ /* 0x041fe400000000ff */
[----:B------:R-:W-:-:S09]  /*e3950*/  PRMT R193, R193, 0x7773, RZ ;  /* 0x00007773c1c17816 */ /* 0x000fd200000000ff */
[----:B---3--:R0:W-:Y:S04]  /*e3960*/  @P6 STG.E.U8 desc[UR52][R6.64], R0 ;  /* 0x0000000006006986 */ /* 0x0081e8000c101134 */
        /* <DEDUP_REMOVED lines=8> */
[----:B------:R0:W-:Y:S04]  /*e39f0*/  @P3 STG.E.U8 desc[UR52][R18.64], R197 ;  /* 0x000000c512003986 */ /* 0x0001e8000c101134 */
[----:B0-----:R-:W3:Y:S01]  /*e3a00*/  LDL.LU.64 R18, [R1+0x758] ;  /* 0x0007580001127983 */ /* 0x001ee20000300a00 */
[C---:B------:R-:W-:Y:S02]  /*e3a10*/  LOP3.LUT P5, RZ, R251.reuse, 0x10000, RZ, 0xc0, !PT ;  /* 0x00010000fbff7812 */ /* 0x040fe400078ac0ff */
[----:B------:R-:W-:Y:S01]  /*e3a20*/  PRMT R0, R194, 0x7770, RZ ;  /* 0x00007770c2007816 */ /* 0x000fe200000000ff */
[----:B------:R-:W4:Y:S01]  /*e3a30*/  LDL.LU.64 R230, [R1+0x750] ;  /* 0x0007500001e67983 */ /* 0x000f220000300a00 */
[----:B------:R-:W-:-:S09]  /*e3a40*/  LOP3.LUT P4, RZ, R251, 0x8000, RZ, 0xc0, !PT ;  /* 0x00008000fbff7812 */ /* 0x000fd2000788c0ff */
[----:B--2---:R0:W-:Y:S04]  /*e3a50*/  @P5 STG.E.U8 desc[UR52][R16.64], R0 ;  /* 0x0000000010005986 */ /* 0x0041e8000c101134 */
[----:B0-----:R-:W2:Y:S04]  /*e3a60*/  LDL.LU.64 R16, [R1+0x748] ;  /* 0x0007480001107983 */ /* 0x001ea80000300a00 */
[----:B------:R-:W2:Y:S04]  /*e3a70*/  LDL.LU.64 R228, [R1+0x740] ;  /* 0x0007400001e47983 */ /* 0x000ea80000300a00 */
[----:B------:R-:W2:Y:S04]  /*e3a80*/  LDL.LU.64 R4, [R1+0x738] ;  /* 0x0007380001047983 */ /* 0x000ea80000300a00 */
[----:B------:R-:W2:Y:S04]  /*e3a90*/  LDL.LU.64 R226, [R1+0x730] ;  /* 0x0007300001e27983 */ /* 0x000ea80000300a00 */
[----:B------:R-:W2:Y:S01]  /*e3aa0*/  LDL.LU.64 R238, [R1+0x728] ;  /* 0x0007280001ee7983 */ /* 0x000ea20000300a00 */
[----:B------:R-:W-:-:S05]  /*e3ab0*/  PRMT R0, R194, 0x7771, RZ ;  /* 0x00007771c2007816 */ /* 0x000fca00000000ff */
[----:B---3--:R0:W-:Y:S04]  /*e3ac0*/  @P4 STG.E.U8 desc[UR52][R18.64], R0 ;  /* 0x0000000012004986 */ /* 0x0081e8000c101134 */
[----:B0-----:R-:W3:Y:S01]  /*e3ad0*/  LDL.LU.64 R18, [R1+0x720] ;  /* 0x0007200001127983 */ /* 0x001ee20000300a00 */
[C---:B------:R-:W-:Y:S02]  /*e3ae0*/  LOP3.LUT P3, RZ, R251.reuse, 0x800, RZ, 0xc0, !PT ;  /* 0x00000800fbff7812 */ /* 0x040fe4000786c0ff */
[----:B------:R-:W-:Y:S01]  /*e3af0*/  LOP3.LUT P5, RZ, R251, 0x40, RZ, 0xc0, !PT ;  /* 0x00000040fbff7812 */ /* 0x000fe200078ac0ff */
[----:B------:R-:W3:Y:S01]  /*e3b00*/  LDL.LU.64 R236, [R1+0x718] ;  /* 0x0007180001ec7983 */ /* 0x000ee20000300a00 */
[----:B------:R-:W-:Y:S02]  /*e3b10*/  LOP3.LUT R225, R225, 0xffffbfff, RZ, 0xc0, !PT ;  /* 0xffffbfffe1e17812 */ /* 0x000fe400078ec0ff */
[C---:B------:R-:W-:Y:S01]  /*e3b20*/  LOP3.LUT P2, RZ, R251.reuse, 0x4000, RZ, 0xc0, !PT ;  /* 0x00004000fbff7812 */ /* 0x040fe2000784c0ff */
[----:B------:R-:W3:Y:S01]  /*e3b30*/  LDL.LU.64 R234, [R1+0x710] ;  /* 0x0007100001ea7983 */ /* 0x000ee20000300a00 */
[----:B------:R-:W-:-:S03]  /*e3b40*/  LOP3.LUT P1, RZ, R251, 0x2000, RZ, 0xc0, !PT ;  /* 0x00002000fbff7812 */ /* 0x000fc6000782c0ff */
[----:B------:R-:W3:Y:S02]  /*e3b50*/  LDL.LU.64 R20, [R1+0x708] ;  /* 0x0007080001147983 */ /* 0x000ee40000300a00 */
[----:B------:R-:W-:-:S04]  /*e3b60*/  @P3 LOP3.LUT R225, R225, 0x4000, RZ, 0xfc, !PT ;  /* 0x00004000e1e13812 */ /* 0x000fc800078efcff */
[----:B------:R-:W-:-:S04]  /*e3b70*/  LOP3.LUT R225, R225, 0xfffffbff, RZ, 0xc0, !PT ;  /* 0xfffffbffe1e17812 */ /* 0x000fc800078ec0ff */
[----:B------:R-:W-:Y:S02]  /*e3b80*/  @P5 LOP3.LUT R225, R225, 0x400, RZ, 0xfc, !PT ;  /* 0x00000400e1e15812 */ /* 0x000fe400078efcff */
[----:B------:R-:W-:Y:S02]  /*e3b90*/  LOP3.LUT P5, RZ, R251, 0x80, RZ, 0xc0, !PT ;  /* 0x00000080fbff7812 */ /* 0x000fe400078ac0ff */
[C---:B------:R-:W-:Y:S02]  /*e3ba0*/  PRMT R0, R194.reuse, 0x7772, RZ ;  /* 0x00007772c2007816 */ /* 0x040fe400000000ff */
[----:B------:R-:W-:Y:S02]  /*e3bb0*/  PRMT R194, R194, 0x7773, RZ ;  /* 0x00007773c2c27816 */ /* 0x000fe400000000ff */
[----:B------:R-:W-:Y:S01]  /*e3bc0*/  LOP3.LUT R225, R225, 0xfffff7ff, RZ, 0xc0, !PT ;  /* 0xfffff7ffe1e17812 */ /* 0x000fe200078ec0ff */
[----:B----4-:R-:W-:Y:S06]  /*e3bd0*/  @P2 STG.E.U8 desc[UR52][R230.64], R0 ;  /* 0x00000000e6002986 */ /* 0x010fec000c101134 */
[----:B------:R-:W-:-:S02]  /*e3be0*/  @P5 LOP3.LUT R225, R225, 0x800, RZ, 0xfc, !PT ;  /* 0x00000800e1e15812 */ /* 0x000fc400078efcff */
[----:B------:R-:W-:Y:S02]  /*e3bf0*/  LOP3.LUT P5, RZ, R251, 0x100, RZ, 0xc0, !PT ;  /* 0x00000100fbff7812 */ /* 0x000fe400078ac0ff */
[----:B------:R-:W-:Y:S02]  /*e3c00*/  LOP3.LUT R225, R225, 0xffffefff, RZ, 0xc0, !PT ;  /* 0xffffefffe1e17812 */ /* 0x000fe400078ec0ff */
[----:B------:R-:W-:-:S09]  /*e3c10*/  LOP3.LUT P6, RZ, R251, 0x8, RZ, 0xc0, !PT ;  /* 0x00000008fbff7812 */ /* 0x000fd200078cc0ff */
[----:B------:R-:W-:Y:S02]  /*e3c20*/  @P5 LOP3.LUT R225, R225, 0x1000, RZ, 0xfc, !PT ;  /* 0x00001000e1e15812 */ /* 0x000fe400078efcff */
[----:B------:R-:W-:Y:S02]  /*e3c30*/  LOP3.LUT P5, RZ, R251, 0x200, RZ, 0xc0, !PT ;  /* 0x00000200fbff7812 */ /* 0x000fe400078ac0ff */
[----:B------:R-:W-:Y:S02]  /*e3c40*/  LOP3.LUT R225, R225, 0xffffdfff, RZ, 0xc0, !PT ;  /* 0xffffdfffe1e17812 */ /* 0x000fe400078ec0ff */
[----:B------:R-:W-:-:S09]  /*e3c50*/  LOP3.LUT P3, RZ, R251, 0x1000, RZ, 0xc0, !PT ;  /* 0x00001000fbff7812 */ /* 0x000fd2000786c0ff */
[----:B------:R-:W-:-:S04]  /*e3c60*/  @P5 LOP3.LUT R225, R225, 0x2000, RZ, 0xfc, !PT ;  /* 0x00002000e1e15812 */ /* 0x000fc800078efcff */
[----:B------:R-:W-:-:S04]  /*e3c70*/  LOP3.LUT R225, R225, 0xfffffeff, RZ, 0xc0, !PT ;  /* 0xfffffeffe1e17812 */ /* 0x000fc800078ec0ff */
[----:B------:R-:W-:Y:S02]  /*e3c80*/  @P6 LOP3.LUT R225, R225, 0x100, RZ, 0xfc, !PT ;  /* 0x00000100e1e16812 */ /* 0x000fe400078efcff */
[----:B------:R-:W-:Y:S02]  /*e3c90*/  LOP3.LUT P6, RZ, R251, 0x10, RZ, 0xc0, !PT ;  /* 0x00000010fbff7812 */ /* 0x000fe400078cc0ff */
[----:B------:R-:W-:Y:S02]  /*e3ca0*/  PRMT R2, R198, 0x7770, RZ ;  /* 0x00007770c6027816 */ /* 0x000fe400000000ff */
[----:B------:R-:W-:-:S09]  /*e3cb0*/  LOP3.LUT R225, R225, 0xfffffdff, RZ, 0xc0, !PT ;  /* 0xfffffdffe1e17812 */ /* 0x000fd200078ec0ff */
[----:B------:R-:W-:Y:S01]  /*e3cc0*/  @P6 LOP3.LUT R225, R225, 0x200, RZ, 0xfc, !PT ;  /* 0x00000200e1e16812 */ /* 0x000fe200078efcff */
[----:B--2---:R0:W-:Y:S04]  /*e3cd0*/  @P1 STG.E.U8 desc[UR52][R16.64], R194 ;  /* 0x000000c210001986 */ /* 0x0041e8000c101134 */
[----:B0-----:R-:W2:Y:S04]  /*e3ce0*/  LDL.LU.64 R16, [R1+0x700] ;  /* 0x0007000001107983 */ /* 0x001ea80000300a00 */
[----:B------:R-:W4:Y:S04]  /*e3cf0*/  LDL.LU.64 R232, [R1+0x6f8] ;  /* 0x0006f80001e87983 */ /* 0x000f280000300a00 */
[----:B------:R-:W4:Y:S04]  /*e3d00*/  LDL.LU.64 R6, [R1+0x6f0] ;  /* 0x0006f00001067983 */ /* 0x000f280000300a00 */
[----:B------:R-:W4:Y:S04]  /*e3d10*/  LDL.LU.64 R230, [R1+0x6e8] ;  /* 0x0006e80001e67983 */ /* 0x000f280000300a00 */
[----:B------:R0:W-:Y:S01]  /*e3d20*/  @P3 STG.E.U8 desc[UR52][R228.64], R2 ;  /* 0x00000002e4003986 */ /* 0x0001e2000c101134 */
[----:B------:R-:W-:-:S03]  /*e3d30*/  LOP3.LUT P3, RZ, R225, 0x4000, RZ, 0xc0, !PT ;  /* 0x00004000e1ff7812 */ /* 0x000fc6000786c0ff */
[----:B0-----:R-:W4:Y:S01]  /*e3d40*/  LDL.LU.64 R228, [R1+0x6e0] ;  /* 0x0006e00001e47983 */ /* 0x001f220000300a00 */
[----:B------:R-:W-:Y:S02]  /*e3d50*/  LOP3.LUT P5, RZ, R251, 0x400, RZ, 0xc0, !PT ;  /* 0x00000400fbff7812 */ /* 0x000fe400078ac0ff */
[----:B------:R-:W-:-:S07]  /*e3d60*/  PRMT R3, R198, 0x7771, RZ ;  /* 0x00007771c6037816 */ /* 0x000fce00000000ff */
[----:B------:R0:W-:Y:S02]  /*e3d70*/  @P3 STG.E.U8 desc[UR52][R4.64], R3 ;  /* 0x0000000304003986 */ /* 0x0001e4000c101134 */
[----:B0-----:R-:W-:-:S05]  /*e3d80*/  PRMT R4, R198, 0x7772, RZ ;  /* 0x00007772c6047816 */ /* 0x001fca00000000ff */
[----:B------:R0:W-:Y:S04]  /*e3d90*/  @P5 STG.E.U8 desc[UR52][R226.64], R4 ;  /* 0x00000004e2005986 */ /* 0x0001e8000c101134 */
[----:B0-----:R-:W4:Y:S01]  /*e3da0*/  LDL.LU.64 R226, [R1+0x6d8] ;  /* 0x0006d80001e27983 */ /* 0x001f220000300a00 */
[----:B------:R-:W-:Y:S02]  /*e3db0*/  LOP3.LUT P5, RZ, R225, 0x2000, RZ, 0xc0, !PT ;  /* 0x00002000e1ff7812 */ /* 0x000fe400078ac0ff */
[----:B------:R-:W-:Y:S02]  /*e3dc0*/  PRMT R198, R198, 0x7773, RZ ;  /* 0x00007773c6c67816 */ /* 0x000fe400000000ff */
[----:B------:R-:W-:-:S09]  /*e3dd0*/  PRMT R0, R195, 0x7770, RZ ;  /* 0x00007770c3007816 */ /* 0x000fd200000000ff */
[----:B------:R-:W-:Y:S01]  /*e3de0*/  @P5 STG.E.U8 desc[UR52][R238.64], R198 ;  /* 0x000000c6ee005986 */ /* 0x000fe2000c101134 */
[----:B------:R-:W-:-:S13]  /*e3df0*/  LOP3.LUT P5, RZ, R225, 0x1000, RZ, 0xc0, !PT ;  /* 0x00001000e1ff7812 */ /* 0x000fda00078ac0ff */
[----:B---3--:R0:W-:Y:S04]  /*e3e00*/  @P5 STG.E.U8 desc[UR52][R18.64], R0 ;  /* 0x0000000012005986 */ /* 0x0081e8000c101134 */
[----:B0-----:R-:W3:Y:S01]  /*e3e10*/  LDL.LU.64 R18, [R1+0x6d0] ;  /* 0x0006d00001127983 */ /* 0x001ee20000300a00 */
[----:B------:R-:W-:Y:S02]  /*e3e20*/  LOP3.LUT P5, RZ, R225, 0x800, RZ, 0xc0, !PT ;  /* 0x00000800e1ff7812 */ /* 0x000fe400078ac0ff */
[----:B------:R-:W-:Y:S02]  /*e3e30*/  PRMT R5, R195, 0x7771, RZ ;  /* 0x00007771c3057816 */ /* 0x000fe400000000ff */
[----:B------:R-:W-:Y:S02]  /*e3e40*/  LOP3.LUT P6, RZ, R251, 0x20, RZ, 0xc0, !PT ;  /* 0x00000020fbff7812 */ /* 0x000fe400078cc0ff */
[----:B------:R-:W-:-:S07]  /*e3e50*/  PRMT R2, R195, 0x7772, RZ ;  /* 0x00007772c3027816 */ /* 0x000fce00000000ff */
[----:B------:R-:W-:Y:S01]  /*e3e60*/  @P5 STG.E.U8 desc[UR52][R236.64], R5 ;  /* 0x00000005ec005986 */ /* 0x000fe2000c101134 */
[----:B------:R-:W-:Y:S02]  /*e3e70*/  LOP3.LUT P5, RZ, R225, 0x400, RZ, 0xc0, !PT ;  /* 0x00000400e1ff7812 */ /* 0x000fe400078ac0ff */
[----:B------:R-:W-:Y:S02]  /*e3e80*/  PRMT R195, R195, 0x7773, RZ ;  /* 0x00007773c3c37816 */ /* 0x000fe400000000ff */
[----:B------:R-:W-:-:S09]  /*e3e90*/  PRMT R3, R199, 0x7770, RZ ;  /* 0x00007770c7037816 */ /* 0x000fd200000000ff */
[----:B------:R0:W-:Y:S04]  /*e3ea0*/  @P5 STG.E.U8 desc[UR52][R234.64], R2 ;  /* 0x00000002ea005986 */ /* 0x0001e8000c101134 */
[----:B------:R-:W-:Y:S01]  /*e3eb0*/  @P6 STG.E.U8 desc[UR52][R20.64], R195 ;  /* 0x000000c314006986 */ /* 0x000fe2000c101134 */
[----:B------:R-:W-:Y:S02]  /*e3ec0*/  LOP3.LUT P6, RZ, R225, 0x200, RZ, 0xc0, !PT ;  /* 0x00000200e1ff7812 */ /* 0x000fe400078cc0ff */
[C---:B------:R-:W-:Y:S02]  /*e3ed0*/  LOP3.LUT P4, RZ, R251.reuse, 0x4, RZ, 0xc0, !PT ;  /* 0x00000004fbff7812 */ /* 0x040fe4000788c0ff */
[----:B------:R-:W-:Y:S02]  /*e3ee0*/  LOP3.LUT P0, RZ, R251, 0x2, RZ, 0xc0, !PT ;  /* 0x00000002fbff7812 */ /* 0x000fe4000780c0ff */
[----:B------:R-:W-:-:S02]  /*e3ef0*/  PRMT R4, R199, 0x7771, RZ ;  /* 0x00007771c7047816 */ /* 0x000fc400000000ff */
[C---:B------:R-:W-:Y:S02]  /*e3f00*/  PRMT R0, R199.reuse, 0x7772, RZ ;  /* 0x00007772c7007816 */ /* 0x040fe400000000ff */
[----:B------:R-:W-:Y:S02]  /*e3f10*/  PRMT R199, R199, 0x7773, RZ ;  /* 0x00007773c7c77816 */ /* 0x000fe400000000ff */
[----:B------:R-:W-:Y:S02]  /*e3f20*/  LOP3.LUT P2, RZ, R251, 0x1, RZ, 0xc0, !PT ;  /* 0x00000001fbff7812 */ /* 0x000fe4000784c0ff */
[----:B0-----:R-:W-:Y:S02]  /*e3f30*/  PRMT R2, R200, 0x7770, RZ ;  /* 0x00007770c8027816 */ /* 0x001fe400000000ff */
[----:B------:R-:W-:Y:S02]  /*e3f40*/  LOP3.LUT P1, RZ, R252, 0x80000000, RZ, 0xc0, !PT ;  /* 0x80000000fcff7812 */ /* 0x000fe4000782c0ff */
[----:B------:R-:W-:Y:S01]  /*e3f50*/  PRMT R5, R200, 0x7771, RZ ;  /* 0x00007771c8057816 */ /* 0x000fe200000000ff */
[----:B--2---:R0:W-:Y:S01]  /*e3f60*/  @P6 STG.E.U8 desc[UR52][R16.64], R3 ;  /* 0x0000000310006986 */ /* 0x0041e2000c101134 */
[----:B------:R-:W-:-:S03]  /*e3f70*/  LOP3.LUT P6, RZ, R225, 0x100, RZ, 0xc0, !PT ;  /* 0x00000100e1ff7812 */ /* 0x000fc600078cc0ff */
[----:B0-----:R-:W2:Y:S10]  /*e3f80*/  LDL.LU.64 R16, [R1+0x6c8] ;  /* 0x0006c80001107983 */ /* 0x001eb40000300a00 */
[----:B----4-:R-:W-:Y:S04]  /*e3f90*/  @P6 STG.E.U8 desc[UR52][R232.64], R4 ;  /* 0x00000004e8006986 */ /* 0x010fe8000c101134 */
[----:B------:R-:W-:Y:S04]  /*e3fa0*/  @P4 STG.E.U8 desc[UR52][R6.64], R0 ;  /* 0x0000000006004986 */ /* 0x000fe8000c101134 */
[----:B------:R0:W-:Y:S04]  /*e3fb0*/  @P0 STG.E.U8 desc[UR52][R230.64], R199 ;  /* 0x000000c7e6000986 */ /* 0x0001e8000c101134 */
[----:B0-----:R-:W4:Y:S04]  /*e3fc0*/  LDL.LU.64 R230, [R1+0x6c0] ;  /* 0x0006c00001e67983 */ /* 0x001f280000300a00 */
[----:B------:R0:W-:Y:S04]  /*e3fd0*/  @P2 STG.E.U8 desc[UR52][R228.64], R2 ;  /* 0x00000002e4002986 */ /* 0x0001e8000c101134 */
[----:B0-----:R-:W4:Y:S04]  /*e3fe0*/  LDL.LU.64 R228, [R1+0x6b8] ;  /* 0x0006b80001e47983 */ /* 0x001f280000300a00 */
[----:B------:R0:W-:Y:S04]  /*e3ff0*/  @P1 STG.E.U8 desc[UR52][R226.64], R5 ;  /* 0x00000005e2001986 */ /* 0x0001e8000c101134 */
[----:B0-----:R-:W4:Y:S01]  /*e4000*/  LDL.LU.64 R226, [R1+0x6b0] ;  /* 0x0006b00001e27983 */ /* 0x001f220000300a00 */
[----:B------:R-:W-:-:S03]  /*e4010*/  LOP3.LUT P3, RZ, R252, 0x40000000, RZ, 0xc0, !PT ;  /* 0x40000000fcff7812 */ /* 0x000fc6000786c0ff */
[----:B------:R-:W4:Y:S01]  /*e4020*/  LDL.LU.64 R20, [R1+0x6a8] ;  /* 0x0006a80001147983 */ /* 0x000f220000300a00 */
[----:B------:R-:W-:-:S09]  /*e4030*/  PRMT R3, R200, 0x7772, RZ ;  /* 0x00007772c8037816 */ /* 0x000fd200000000ff */
[----:B---3--:R0:W-:Y:S04]  /*e4040*/  @P3 STG.E.U8 desc[UR52][R18.64], R3 ;  /* 0x0000000312003986 */ /* 0x0081e8000c101134 */
[----:B0-----:R-:W3:Y:S04]  /*e4050*/  LDL.LU.64 R18, [R1+0x6a0] ;  /* 0x0006a00001127983 */ /* 0x001ee80000300a00 */
[----:B------:R-:W3:Y:S01]  /*e4060*/  LDL.LU.64 R232, [R1+0x698] ;  /* 0x0006980001e87983 */ /* 0x000ee20000300a00 */
[C---:B------:R-:W-:Y:S02]  /*e4070*/  LOP3.LUT P5, RZ, R252.reuse, 0x20000000, RZ, 0xc0, !PT ;  /* 0x20000000fcff7812 */ /* 0x040fe400078ac0ff */
[----:B------:R-:W-:Y:S01]  /*e4080*/  LOP3.LUT P4, RZ, R252, 0x10000000, RZ, 0xc0, !PT ;  /* 0x10000000fcff7812 */ /* 0x000fe2000788c0ff */
[----:B------:R-:W3:Y:S01]  /*e4090*/  LDL.LU.64 R234, [R1+0x690] ;  /* 0x0006900001ea7983 */ /* 0x000ee20000300a00 */
[----:B------:R-:W-:-:S02]  /*e40a0*/  PRMT R200, R200, 0x7773, RZ ;  /* 0x00007773c8c87816 */ /* 0x000fc400000000ff */
[----:B------:R-:W-:Y:S02]  /*e40b0*/  PRMT R0, R204, 0x7770, RZ ;  /* 0x00007770cc007816 */ /* 0x000fe400000000ff */
[----:B------:R-:W-:Y:S02]  /*e40c0*/  LOP3.LUT P2, RZ, R252, 0x8000000, RZ, 0xc0, !PT ;  /* 0x08000000fcff7812 */ /* 0x000fe4000784c0ff */
[----:B------:R-:W-:Y:S02]  /*e40d0*/  PRMT R4, R204, 0x7771, RZ ;  /* 0x00007771cc047816 */ /* 0x000fe400000000ff */
[----:B------:R-:W-:-:S04]  /*e40e0*/  LOP3.LUT P6, RZ, R252, 0x2000000, RZ, 0xc0, !PT ;  /* 0x02000000fcff7812 */ /* 0x000fc800078cc0ff */
[----:B------:R-:W-:Y:S02]  /*e40f0*/  P2R R5, PR, RZ, 0x40 ;  /* 0x00000040ff057803 */ /* 0x000fe40000000000 */
[----:B------:R-:W-:Y:S02]  /*e4100*/  LOP3.LUT P6, RZ, R252, 0x4000000, RZ, 0xc0, !PT ;  /* 0x04000000fcff7812 */ /* 0x000fe400078cc0ff */
[----:B------:R-:W-:Y:S02]  /*e4110*/  PRMT R2, R204, 0x7772, RZ ;  /* 0x00007772cc027816 */ /* 0x000fe400000000ff */
[----:B------:R-:W-:-:S04]  /*e4120*/  LOP3.LUT P1, RZ, R252, 0x10000, RZ, 0xc0, !PT ;  /* 0x00010000fcff7812 */ /* 0x000fc8000782c0ff */
[----:B------:R-:W-:Y:S02]  /*e4130*/  P2R R13, PR, RZ, 0x2 ;  /* 0x00000002ff0d7803 */ /* 0x000fe40000000000 */
[----:B------:R-:W-:-:S04]  /*e4140*/  LOP3.LUT P1, RZ, R252, 0x40000, RZ, 0xc0, !PT ;  /* 0x00040000fcff7812 */ /* 0x000fc8000782c0ff */
[----:B------:R-:W-:Y:S02]  /*e4150*/  P2R R8, PR, RZ, 0x2 ;  /* 0x00000002ff087803 */ /* 0x000fe40000000000 */
[----:B------:R-:W-:Y:S02]  /*e4160*/  LOP3.LUT P1, RZ, R252, 0x100000, RZ, 0xc0, !PT ;  /* 0x00100000fcff7812 */ /* 0x000fe4000782c0ff */
[----:B------:R-:W-:Y:S02]  /*e4170*/  PRMT R204, R204, 0x7773, RZ ;  /* 0x00007773cccc7816 */ /* 0x000fe400000000ff */
[----:B------:R-:W-:Y:S02]  /*e4180*/  P2R R7, PR, RZ, 0x2 ;  /* 0x00000002ff077803 */ /* 0x000fe40000000000 */
[----:B------:R-:W-:-:S04]  /*e4190*/  LOP3.LUT P1, RZ, R252, 0x400000, RZ, 0xc0, !PT ;  /* 0x00400000fcff7812 */ /* 0x000fc8000782c0ff */
[----:B------:R-:W-:Y:S02]  /*e41a0*/  P2R R6, PR, RZ, 0x2 ;  /* 0x00000002ff067803 */ /* 0x000fe40000000000 */
[----:B------:R-:W-:Y:S02]  /*e41b0*/  LOP3.LUT P1, RZ, R252, 0x1000000, RZ, 0xc0, !PT ;  /* 0x01000000fcff7812 */ /* 0x000fe4000782c0ff */
[----:B------:R-:W-:Y:S01]  /*e41c0*/  PRMT R3, R201, 0x7770, RZ ;  /* 0x00007770c9037816 */ /* 0x000fe200000000ff */
[----:B--2---:R-:W-:Y:S04]  /*e41d0*/  @P5 STG.E.U8 desc[UR52][R16.64], R200 ;  /* 0x000000c810005986 */ /* 0x004fe8000c101134 */
[----:B----4-:R0:W-:Y:S04]  /*e41e0*/  @P4 STG.E.U8 desc[UR52][R230.64], R0 ;  /* 0x00000000e6004986 */ /* 0x0101e8000c101134 */
[----:B0-----:R-:W2:Y:S04]  /*e41f0*/  LDL.LU.64 R230, [R1+0x688] ;  /* 0x0006880001e67983 */ /* 0x001ea80000300a00 */
[----:B------:R-:W4:Y:S04]  /*e4200*/  LDL.LU.64 R238, [R1+0x680] ;  /* 0x0006800001ee7983 */ /* 0x000f280000300a00 */
[----:B------:R0:W-:Y:S04]  /*e4210*/  @P2 STG.E.U8 desc[UR52][R228.64], R4 ;  /* 0x00000004e4002986 */ /* 0x0001e8000c101134 */
[----:B0-----:R-:W4:Y:S04]  /*e4220*/  LDL.LU.64 R228, [R1+0x678] ;  /* 0x0006780001e47983 */ /* 0x001f280000300a00 */
[----:B------:R0:W-:Y:S04]  /*e4230*/  @P6 STG.E.U8 desc[UR52][R226.64], R2 ;  /* 0x00000002e2006986 */ /* 0x0001e8000c101134 */
[----:B0-----:R-:W4:Y:S01]  /*e4240*/  LDL.LU.64 R226, [R1+0x670] ;  /* 0x0006700001e27983 */ /* 0x001f220000300a00 */
[----:B------:R-:W-:-:S03]  /*e4250*/  ISETP.NE.AND P6, PT, R5, RZ, PT ;  /* 0x000000ff0500720c */ /* 0x000fc60003fc5270 */
[----:B------:R-:W4:Y:S10]  /*e4260*/  LDL.LU.64 R236, [R1+0x668] ;  /* 0x0006680001ec7983 */ /* 0x000f340000300a00 */
[----:B------:R0:W-:Y:S04]  /*e4270*/  @P6 STG.E.U8 desc[UR52][R20.64], R204 ;  /* 0x000000cc14006986 */ /* 0x0001e8000c101134 */
[----:B0-----:R-:W4:Y:S04]  /*e4280*/  LDL.LU.64 R20, [R1+0x660] ;  /* 0x0006600001147983 */ /* 0x001f280000300a00 */
[----:B---3--:R0:W-:Y:S04]  /*e4290*/  @P1 STG.E.U8 desc[UR52][R18.64], R3 ;  /* 0x0000000312001986 */ /* 0x0081e8000c101134 */
[----:B0-----:R-:W3:Y:S01]  /*e42a0*/  LDL.LU.64 R18, [R1+0x658] ;  /* 0x0006580001127983 */ /* 0x001ee20000300a00 */
[----:B------:R-:W-:-:S02]  /*e42b0*/  ISETP.NE.AND P1, PT, R6, RZ, PT ;  /* 0x000000ff0600720c */ /* 0x000fc40003f25270 */
[C---:B------:R-:W-:Y:S02]  /*e42c0*/  PRMT R5, R201.reuse, 0x7771, RZ ;  /* 0x00007771c9057816 */ /* 0x040fe400000000ff */
[----:B------:R-:W-:-:S09]  /*e42d0*/  PRMT R0, R201, 0x7772, RZ ;  /* 0x00007772c9007816 */ /* 0x000fd200000000ff */
[----:B------:R0:W-:Y:S01]  /*e42e0*/  @P1 STG.E.U8 desc[UR52][R232.64], R5 ;  /* 0x00000005e8001986 */ /* 0x0001e2000c101134 */
[----:B------:R-:W-:-:S03]  /*e42f0*/  ISETP.NE.AND P1, PT, R7, RZ, PT ;  /* 0x000000ff0700720c */ /* 0x000fc60003f25270 */
[----:B0-----:R-:W3:Y:S10]  /*e4300*/  LDL.LU.64 R232, [R1+0x650] ;  /* 0x0006500001e87983 */ /* 0x001ef40000300a00 */
[----:B------:R0:W-:Y:S01]  /*e4310*/  @P1 STG.E.U8 desc[UR52][R234.64], R0 ;  /* 0x00000000ea001986 */ /* 0x0001e2000c101134 */
[----:B------:R-:W-:-:S02]  /*e4320*/  ISETP.NE.AND P1, PT, R8, RZ, PT ;  /* 0x000000ff0800720c */ /* 0x000fc40003f25270 */
[----:B------:R-:W-:Y:S02]  /*e4330*/  PRMT R201, R201, 0x7773, RZ ;  /* 0x00007773c9c97816 */ /* 0x000fe400000000ff */
[----:B------:R-:W-:-:S04]  /*e4340*/  LOP3.LUT P5, RZ, R252, 0x200, RZ, 0xc0, !PT ;  /* 0x00000200fcff7812 */ /* 0x000fc800078ac0ff */
[----:B------:R-:W-:Y:S01]  /*e4350*/  P2R R16, PR, RZ, 0x20 ;  /* 0x00000020ff107803 */ /* 0x000fe20000000000 */
[----:B0-----:R-:W3:Y:S01]  /*e4360*/  LDL.LU.64 R234, [R1+0x648] ;  /* 0x0006480001ea7983 */ /* 0x001ee20000300a00 */
[----:B------:R-:W-:-:S04]  /*e4370*/  LOP3.LUT P5, RZ, R252, 0x800, RZ, 0xc0, !PT ;  /* 0x00000800fcff7812 */ /* 0x000fc800078ac0ff */
[----:B------:R-:W-:Y:S02]  /*e4380*/  P2R R15, PR, RZ, 0x20 ;  /* 0x00000020ff0f7803 */ /* 0x000fe40000000000 */
[----:B------:R-:W-:-:S04]  /*e4390*/  LOP3.LUT P5, RZ, R252, 0x1000, RZ, 0xc0, !PT ;  /* 0x00001000fcff7812 */ /* 0x000fc800078ac0ff */
[----:B------:R-:W-:Y:S02]  /*e43a0*/  P2R R14, PR, RZ, 0x20 ;  /* 0x00000020ff0e7803 */ /* 0x000fe40000000000 */
[----:B------:R-:W-:Y:S02]  /*e43b0*/  LOP3.LUT P5, RZ, R252, 0x4000, RZ, 0xc0, !PT ;  /* 0x00004000fcff7812 */ /* 0x000fe400078ac0ff */
[C---:B------:R-:W-:Y:S02]  /*e43c0*/  PRMT R2, R205.reuse, 0x7770, RZ ;  /* 0x00007770cd027816 */ /* 0x040fe400000000ff */
[C---:B------:R-:W-:Y:S02]  /*e43d0*/  PRMT R4, R205.reuse, 0x7771, RZ ;  /* 0x00007771cd047816 */ /* 0x040fe400000000ff */
[C---:B------:R-:W-:Y:S02]  /*e43e0*/  PRMT R3, R205.reuse, 0x7772, RZ ;  /* 0x00007772cd037816 */ /* 0x040fe400000000ff */
[----:B------:R-:W-:-:S02]  /*e43f0*/  PRMT R205, R205, 0x7773, RZ ;  /* 0x00007773cdcd7816 */ /* 0x000fc400000000ff */
[----:B------:R-:W-:Y:S02]  /*e4400*/  PRMT R0, R202, 0x7770, RZ ;  /* 0x00007770ca007816 */ /* 0x000fe400000000ff */
[----:B------:R-:W-:Y:S02]  /*e4410*/  LOP3.LUT P4, RZ, R252, 0x80, RZ, 0xc0, !PT ;  /* 0x00000080fcff7812 */ /* 0x000fe4000788c0ff */
[----:B------:R-:W-:Y:S01]  /*e4420*/  PRMT R5, R202, 0x7771, RZ ;  /* 0x00007771ca057816 */ /* 0x000fe200000000ff */
[----:B--2---:R0:W-:Y:S04]  /*e4430*/  @P1 STG.E.U8 desc[UR52][R230.64], R201 ;  /* 0x000000c9e6001986 */ /* 0x0041e8000c101134 */
[----:B0-----:R-:W2:Y:S01]  /*e4440*/  LDL.LU.64 R230, [R1+0x640] ;  /* 0x0006400001e67983 */ /* 0x001ea20000300a00 */
[----:B------:R-:W-:-:S13]  /*e4450*/  ISETP.NE.AND P1, PT, R13, RZ, PT ;  /* 0x000000ff0d00720c */ /* 0x000fda0003f25270 */
[----:B----4-:R-:W-:Y:S04]  /*e4460*/  @P1 STG.E.U8 desc[UR52][R238.64], R2 ;  /* 0x00000002ee001986 */ /* 0x010fe8000c101134 */
[----:B------:R0:W-:Y:S04]  /*e4470*/  @P5 STG.E.U8 desc[UR52][R228.64], R4 ;  /* 0x00000004e4005986 */ /* 0x0001e8000c101134 */
[----:B0-----:R-:W4:Y:S01]  /*e4480*/  LDL.LU.64 R228, [R1+0x638] ;  /* 0x0006380001e47983 */ /* 0x001f220000300a00 */
[----:B------:R-:W-:-:S13]  /*e4490*/  ISETP.NE.AND P5, PT, R14, RZ, PT ;  /* 0x000000ff0e00720c */ /* 0x000fda0003fa5270 */
[----:B------:R0:W-:Y:S01]  /*e44a0*/  @P5 STG.E.U8 desc[UR52][R226.64], R3 ;  /* 0x00000003e2005986 */ /* 0x0001e2000c101134 */
[----:B------:R-:W-:-:S03]  /*e44b0*/  ISETP.NE.AND P5, PT, R15, RZ, PT ;  /* 0x000000ff0f00720c */ /* 0x000fc60003fa5270 */
[----:B0-----:R-:W4:Y:S10]  /*e44c0*/  LDL.LU.64 R226, [R1+0x630] ;  /* 0x0006300001e27983 */ /* 0x001f340000300a00 */
[----:B------:R-:W-:Y:S01]  /*e44d0*/  @P5 STG.E.U8 desc[UR52][R236.64], R205 ;  /* 0x000000cdec005986 */ /* 0x000fe2000c101134 */
[----:B------:R-:W-:-:S13]  /*e44e0*/  ISETP.NE.AND P5, PT, R16, RZ, PT ;  /* 0x000000ff1000720c */ /* 0x000fda0003fa5270 */
[----:B------:R0:W-:Y:S04]  /*e44f0*/  @P5 STG.E.U8 desc[UR52][R20.64], R0 ;  /* 0x0000000014005986 */ /* 0x0001e8000c101134 */
[----:B0-----:R-:W4:Y:S04]  /*e4500*/  LDL.LU.64 R20, [R1+0x628] ;  /* 0x0006280001147983 */ /* 0x001f280000300a00 */
[----:B---3--:R0:W-:Y:S04]  /*e4510*/  @P4 STG.E.U8 desc[UR52][R18.64], R5 ;  /* 0x0000000512004986 */ /* 0x0081e8000c101134 */
[----:B0-----:R-:W3:Y:S01]  /*e4520*/  LDL.LU.64 R18, [R1+0x620] ;  /* 0x0006200001127983 */ /* 0x001ee20000300a00 */
[----:B------:R-:W-:-:S02]  /*e4530*/  LOP3.LUT P3, RZ, R252, 0x40, RZ, 0xc0, !PT ;  /* 0x00000040fcff7812 */ /* 0x000fc4000786c0ff */
[----:B------:R-:W-:Y:S02]  /*e4540*/  PRMT R2, R202, 0x7772, RZ ;  /* 0x00007772ca027816 */ /* 0x000fe400000000ff */
[C---:B------:R-:W-:Y:S02]  /*e4550*/  LOP3.LUT P0, RZ, R252.reuse, 0x10, RZ, 0xc0, !PT ;  /* 0x00000010fcff7812 */ /* 0x040fe4000780c0ff */
[----:B------:R-:W-:-:S07]  /*e4560*/  LOP3.LUT P2, RZ, R252, 0x8, RZ, 0xc0, !PT ;  /* 0x00000008fcff7812 */ /* 0x000fce000784c0ff */
[----:B------:R0:W-:Y:S01]  /*e4570*/  @P3 STG.E.U8 desc[UR52][R232.64], R2 ;  /* 0x00000002e8003986 */ /* 0x0001e2000c101134 */
[----:B------:R-:W-:-:S03]  /*e4580*/  PRMT R202, R202, 0x7773, RZ ;  /* 0x00007773caca7816 */ /* 0x000fc600000000ff */
[----:B0-----:R-:W3:Y:S01]  /*e4590*/  LDL.LU.64 R232, [R1+0x618] ;  /* 0x0006180001e87983 */ /* 0x001ee20000300a00 */
[----:B------:R-:W-:-:S03]  /*e45a0*/  PRMT R3, R206, 0x7770, RZ ;  /* 0x00007770ce037816 */ /* 0x000fc600000000ff */
[----:B------:R0:W-:Y:S01]  /*e45b0*/  @P0 STG.E.U8 desc[UR52][R234.64], R202 ;  /* 0x000000caea000986 */ /* 0x0001e2000c101134 */
[----:B------:R-:W-:-:S03]  /*e45c0*/  LOP3.LUT P6, RZ, R252, 0x4, RZ, 0xc0, !PT ;  /* 0x00000004fcff7812 */ /* 0x000fc600078cc0ff */
[----:B0-----:R-:W3:Y:S01]  /*e45d0*/  LDL.LU.64 R234, [R1+0x610] ;  /* 0x0006100001ea7983 */ /* 0x001ee20000300a00 */
[C---:B------:R-:W-:Y:S02]  /*e45e0*/  PRMT R4, R206.reuse, 0x7771, RZ ;  /* 0x00007771ce047816 */ /* 0x040fe400000000ff */
[C---:B------:R-:W-:Y:S02]  /*e45f0*/  PRMT R0, R206.reuse, 0x7772, RZ ;  /* 0x00007772ce007816 */ /* 0x040fe400000000ff */
[----:B------:R-:W-:Y:S02]  /*e4600*/  PRMT R206, R206, 0x7773, RZ ;  /* 0x00007773cece7816 */ /* 0x000fe400000000ff */
[----:B------:R-:W-:Y:S02]  /*e4610*/  LOP3.LUT P1, RZ, R252, 0x2, RZ, 0xc0, !PT ;  /* 0x00000002fcff7812 */ /* 0x000fe4000782c0ff */
[----:B------:R-:W-:Y:S01]  /*e4620*/  PRMT R2, R203, 0x7770, RZ ;  /* 0x00007770cb027816 */ /* 0x000fe200000000ff */
[----:B--2---:R0:W-:Y:S04]  /*e4630*/  @P2 STG.E.U8 desc[UR52][R230.64], R3 ;  /* 0x00000003e6002986 */ /* 0x0041e8000c101134 */
[----:B0-----:R-:W2:Y:S01]  /*e4640*/  LDL.LU.64 R230, [R1+0x608] ;  /* 0x0006080001e67983 */ /* 0x001ea20000300a00 */
[----:B------:R-:W-:Y:S01]  /*e4650*/  ISETP.LT.AND P2, PT, R12, UR4, !P6 ;  /* 0x000000040c007c0c */ /* 0x000fe2000f741270 */
[----:B------:R-:W-:-:S12]  /*e4660*/  ULDC UR4, c[0x0][0x228] ;  /* 0x00008a0000047ab9 */ /* 0x000fd80000000800 */
[----:B----4-:R0:W-:Y:S04]  /*e4670*/  @P2 STG.E.U8 desc[UR52][R228.64], R4 ;  /* 0x00000004e4002986 */ /* 0x0101e8000c101134 */
[----:B0-----:R-:W4:Y:S01]  /*e4680*/  LDL.LU.64 R228, [R1+0x600] ;  /* 0x0006000001e47983 */ /* 0x001f220000300a00 */
[----:B------:R-:W-:Y:S01]  /*e4690*/  ISETP.LT.AND P2, PT, R11, UR4, !P6 ;  /* 0x000000040b007c0c */ /* 0x000fe2000f741270 */
[----:B------:R-:W-:-:S12]  /*e46a0*/  ULDC UR4, c[0x0][0x228] ;  /* 0x00008a0000047ab9 */ /* 0x000fd80000000800 */
[----:B------:R0:W-:Y:S04]  /*e46b0*/  @P2 STG.E.U8 desc[UR52][R226.64], R0 ;  /* 0x00000000e2002986 */ /* 0x0001e8000c101134 */
[----:B0-----:R-:W4:Y:S01]  /*e46c0*/  LDL.LU.64 R226, [R1+0x5f8] ;  /* 0x0005f80001e27983 */ /* 0x001f220000300a00 */
[----:B------:R-:W-:Y:S01]  /*e46d0*/  ISETP.LT.AND P6, PT, R10, UR4, !P6 ;  /* 0x000000040a007c0c */ /* 0x000fe2000f7c1270 */
[----:B------:R-:W-:-:S12]  /*e46e0*/  ULDC UR4, c[0x0][0x228] ;  /* 0x00008a0000047ab9 */ /* 0x000fd80000000800 */
[----:B------:R0:W-:Y:S01]  /*e46f0*/  @P6 STG.E.U8 desc[UR52][R20.64], R206 ;  /* 0x000000ce14006986 */ /* 0x0001e2000c101134 */
[----:B------:R-:W-:Y:S01]  /*e4700*/  ISETP.LT.AND P6, PT, R9, UR4, !P1 ;  /* 0x0000000409007c0c */ /* 0x000fe2000cfc1270 */
[----:B------:R-:W-:Y:S02]  /*e4710*/  ULDC UR4, c[0x0][0x228] ;  /* 0x00008a0000047ab9 */ /* 0x000fe40000000800 */
[----:B0-----:R-:W4:Y:S10]  /*e4720*/  LDL.LU.64 R20, [R1+0x5f0] ;  /* 0x0005f00001147983 */ /* 0x001f340000300a00 */
[----:B---3--:R0:W-:Y:S04]  /*e4730*/  @P6 STG.E.U8 desc[UR52][R18.64], R2 ;  /* 0x0000000212006986 */ /* 0x0081e8000c101134 */
[----:B0-----:R-:W3:Y:S01]  /*e4740*/  LDL.LU.64 R18, [R1+0x5e8] ;  /* 0x0005e80001127983 */ /* 0x001ee20000300a00 */
[----:B------:R-:W-:-:S02]  /*e4750*/  ISETP.LT.AND P6, PT, R12, UR4, !P1 ;  /* 0x000000040c007c0c */ /* 0x000fc4000cfc1270 */
[----:B------:R-:W-:Y:S01]  /*e4760*/  PRMT R3, R203, 0x7771, RZ ;  /* 0x00007771cb037816 */ /* 0x000fe200000000ff */
[----:B------:R-:W-:-:S10]  /*e4770*/  ULDC UR4, c[0x0][0x228] ;  /* 0x00008a0000047ab9 */ /* 0x000fd40000000800 */
[----:B------:R0:W-:Y:S01]  /*e4780*/  @P6 STG.E.U8 desc[UR52][R232.64], R3 ;  /* 0x00000003e8006986 */ /* 0x0001e2000c101134 */
[----:B------:R-:W-:Y:S01]  /*e4790*/  ISETP.LT.AND P6, PT, R11, UR4, !P1 ;  /* 0x000000040b007c0c */ /* 0x000fe2000cfc1270 */
[----:B------:R-:W-:Y:S02]  /*e47a0*/  ULDC UR4, c[0x0][0x228] ;  /* 0x00008a0000047ab9 */ /* 0x000fe40000000800 */
[----:B------:R-:W-:Y:S02]  /*e47b0*/  ISETP.LT.AND P1, PT, R10, UR4, !P1 ;  /* 0x000000040a007c0c */ /* 0x000fe4000cf21270 */
[C---:B------:R-:W-:Y:S01]  /*e47c0*/  PRMT R0, R203.reuse, 0x7772, RZ ;  /* 0x00007772cb007816 */ /* 0x040fe200000000ff */
[----:B0-----:R-:W3:Y:S01]  /*e47d0*/  LDL.LU.64 R232, [R1+0x5e0] ;  /* 0x0005e00001e87983 */ /* 0x001ee20000300a00 */
[----:B------:R-:W-:-:S06]  /*e47e0*/  PRMT R203, R203, 0x7773, RZ ;  /* 0x00007773cbcb7816 */ /* 0x000fcc00000000ff */
[----:B------:R0:W-:Y:S01]  /*e47f0*/  @P6 STG.E.U8 desc[UR52][R234.64], R0 ;  /* 0x00000000ea006986 */ /* 0x0001e2000c101134 */
[----:B------:R-:W-:Y:S01]  /*e4800*/  LOP3.LUT P0, RZ, R252, 0x1, RZ, 0xc0, !PT ;  /* 0x00000001fcff7812 */ /* 0x000fe2000780c0ff */
[----:B------:R-:W-:Y:S01]  /*e4810*/  ULDC UR4, c[0x0][0x228] ;  /* 0x00008a0000047ab9 */ /* 0x000fe20000000800 */
[C---:B------:R-:W-:Y:S02]  /*e4820*/  PRMT R2, R207.reuse, 0x7770, RZ ;  /* 0x00007770cf027816 */ /* 0x040fe400000000ff */
[C---:B------:R-:W-:Y:S02]  /*e4830*/  PRMT R3, R207.reuse, 0x7771, RZ ;  /* 0x00007771cf037816 */ /* 0x040fe400000000ff */
[C---:B0-----:R-:W-:Y:S02]  /*e4840*/  PRMT R0, R207.reuse, 0x7772, RZ ;  /* 0x00007772cf007816 */ /* 0x041fe400000000ff */
        /* <DEDUP_REMOVED lines=12> */
[----:B------:R-:W-:Y:S02]  /*e4910*/  ULDC UR4, c[0x0][0x228] ;  /* 0x00008a0000047ab9 */ /* 0x000fe40000000800 */
[----:B------:R-:W4:Y:S01]  /*e4920*/  LDL.LU.64 R234, [R1+0x5c0] ;  /* 0x0005c00001ea7983 */ /* 0x000f220000300a00 */
[----:B------:R-:W-:Y:S02]  /*e4930*/  ISETP.LT.AND P0, PT, R10, UR4, !P0 ;  /* 0x000000040a007c0c */ /* 0x000fe4000c701270 */
[----:B------:R-:W-:Y:S01]  /*e4940*/  LOP3.LUT P5, RZ, R225, 0x80, RZ, 0xc0, !PT ;  /* 0x00000080e1ff7812 */ /* 0x000fe200078ac0ff */
[----:B------:R-:W-:-:S06]  /*e4950*/  ULDC UR4, c[0x0][0x228] ;  /* 0x00008a0000047ab9 */ /* 0x000fcc0000000800 */
[----:B------:R-:W-:Y:S04]  /*e4960*/  @P6 STG.E.U8 desc[UR52][R20.64], R0 ;  /* 0x0000000014006986 */ /* 0x000fe8000c101134 */
[----:B---3--:R0:W-:Y:S04]  /*e4970*/  @P0 STG.E.U8 desc[UR52][R18.64], R207 ;  /* 0x000000cf12000986 */ /* 0x0081e8000c101134 */
[----:B0-----:R-:W3:Y:S01]  /*e4980*/  LDL.LU.64 R18, [R1+0x5b8] ;  /* 0x0005b80001127983 */ /* 0x001ee20000300a00 */
[----:B------:R-:W-:Y:S02]  /*e4990*/  ISETP.LT.AND P0, PT, R9, UR4, !P5 ;  /* 0x0000000409007c0c */ /* 0x000fe4000ef01270 */
[----:B------:R-:W-:Y:S01]  /*e49a0*/  PRMT R2, R208, 0x7770, RZ ;  /* 0x00007770d0027816 */ /* 0x000fe200000000ff */
[----:B------:R-:W-:-:S02]  /*e49b0*/  ULDC UR4, c[0x0][0x228] ;  /* 0x00008a0000047ab9 */ /* 0x000fc40000000800 */
[----:B------:R-:W-:Y:S02]  /*e49c0*/  ISETP.LT.AND P6, PT, R12, UR4, !P5 ;  /* 0x000000040c007c0c */ /* 0x000fe4000efc1270 */
[----:B------:R-:W-:Y:S01]  /*e49d0*/  PRMT R3, R208, 0x7771, RZ ;  /* 0x00007771d0037816 */ /* 0x000fe200000000ff */
[----:B------:R-:W-:-:S05]  /*e49e0*/  ULDC UR4, c[0x0][0x228] ;  /* 0x00008a0000047ab9 */ /* 0x000fca0000000800 */
[----:B------:R0:W-:Y:S04]  /*e49f0*/  @P0 STG.E.U8 desc[UR52][R232.64], R2 ;  /* 0x00000002e8000986 */ /* 0x0001e8000c101134 */
[----:B0-----:R-:W3:Y:S01]  /*e4a00*/  LDL.LU.64 R232, [R1+0x5b0] ;  /* 0x0005b00001e87983 */ /* 0x001ee20000300a00 */
[C---:B------:R-:W-:Y:S02]  /*e4a10*/  PRMT R0, R208.reuse, 0x7772, RZ ;  /* 0x00007772d0007816 */ /* 0x040fe400000000ff */
[----:B------:R-:W-:Y:S02]  /*e4a20*/  PRMT R208, R208, 0x7773, RZ ;  /* 0x00007773d0d07816 */ /* 0x000fe400000000ff */
[----:B------:R-:W-:Y:S02]  /*e4a30*/  LOP3.LUT P1, RZ, R252, 0x20, RZ, 0xc0, !PT ;  /* 0x00000020fcff7812 */ /* 0x000fe4000782c0ff */
[----:B------:R-:W-:Y:S01]  /*e4a40*/  PRMT R2, R212, 0x7770, RZ ;  /* 0x00007770d4027816 */ /* 0x000fe200000000ff */
[----:B--2---:R0:W-:Y:S04]  /*e4a50*/  @P6 STG.E.U8 desc[UR52][R230.64], R3 ;  /* 0x00000003e6006986 */ /* 0x0041e8000c101134 */
[----:B0-----:R-:W2:Y:S01]  /*e4a60*/  LDL.LU.64 R230, [R1+0x5a8] ;  /* 0x0005a80001e67983 */ /* 0x001ea20000300a00 */
[----:B------:R-:W-:-:S03]  /*e4a70*/  ISETP.LT.AND P6, PT, R11, UR4, !P5 ;  /* 0x000000040b007c0c */ /* 0x000fc6000efc1270 */
[----:B------:R-:W2:Y:S01]  /*e4a80*/  LDL.LU.64 R20, [R1+0x5a0] ;  /* 0x0005a00001147983 */ /* 0x000ea20000300a00 */
[----:B------:R-:W-:-:S09]  /*e4a90*/  ULDC UR4, c[0x0][0x228] ;  /* 0x00008a0000047ab9 */ /* 0x000fd20000000800 */
[----:B----4-:R0:W-:Y:S04]  /*e4aa0*/  @P6 STG.E.U8 desc[UR52][R228.64], R0 ;  /* 0x00000000e4006986 */ /* 0x0101e8000c101134 */
[----:B0-----:R-:W4:Y:S01]  /*e4ab0*/  LDL.LU.64 R228, [R1+0x598] ;  /* 0x0005980001e47983 */ /* 0x001f220000300a00 */
[----:B------:R-:W-:Y:S01]  /*e4ac0*/  ISETP.LT.AND P5, PT, R10, UR4, !P5 ;  /* 0x000000040a007c0c */ /* 0x000fe2000efa1270 */
[----:B------:R-:W-:-:S12]  /*e4ad0*/  ULDC UR4, c[0x0][0x228] ;  /* 0x00008a0000047ab9 */ /* 0x000fd80000000800 */
[----:B------:R0:W-:Y:S04]  /*e4ae0*/  @P5 STG.E.U8 desc[UR52][R226.64], R208 ;  /* 0x000000d0e2005986 */ /* 0x0001e8000c101134 */
[----:B0-----:R-:W4:Y:S01]  /*e4af0*/  LDL.LU.64 R226, [R1+0x590] ;  /* 0x0005900001e27983 */ /* 0x001f220000300a00 */
[----:B------:R-:W-:Y:S01]  /*e4b00*/  ISETP.LT.AND P5, PT, R9, UR4, !P1 ;  /* 0x0000000409007c0c */ /* 0x000fe2000cfa1270 */
[----:B------:R-:W-:Y:S01]  /*e4b10*/  ULDC UR4, c[0x0][0x228] ;  /* 0x00008a0000047ab9 */ /* 0x000fe20000000800 */
[----:B------:R-:W-:-:S11]  /*e4b20*/  PRMT R3, R212, 0x7771, RZ ;  /* 0x00007771d4037816 */ /* 0x000fd600000000ff */
[----:B------:R-:W-:Y:S01]  /*e4b30*/  @P5 STG.E.U8 desc[UR52][R234.64], R2 ;  /* 0x00000002ea005986 */ /* 0x000fe2000c101134 */
[----:B------:R-:W-:Y:S01]  /*e4b40*/  ISETP.LT.AND P5, PT, R12, UR4, !P1 ;  /* 0x000000040c007c0c */ /* 0x000fe2000cfa1270 */
[----:B------:R-:W-:-:S12]  /*e4b50*/  ULDC UR4, c[0x0][0x228] ;  /* 0x00008a0000047ab9 */ /* 0x000fd80000000800 */
[----:B---3--:R0:W-:Y:S04]  /*e4b60*/  @P5 STG.E.U8 desc[UR52][R18.64], R3 ;  /* 0x0000000312005986 */ /* 0x0081e8000c101134 */
[----:B0-----:R-:W3:Y:S01]  /*e4b70*/  LDL.LU.64 R18, [R1+0x588] ;  /* 0x0005880001127983 */ /* 0x001ee20000300a00 */
[----:B------:R-:W-:Y:S02]  /*e4b80*/  ISETP.LT.AND P5, PT, R11, UR4, !P1 ;  /* 0x000000040b007c0c */ /* 0x000fe4000cfa1270 */
[C---:B------:R-:W-:Y:S01]  /*e4b90*/  PRMT R0, R212.reuse, 0x7772, RZ ;  /* 0x00007772d4007816 */ /* 0x040fe200000000ff */
[----:B------:R-:W-:Y:S01]  /*e4ba0*/  ULDC UR4, c[0x0][0x228] ;  /* 0x00008a0000047ab9 */ /* 0x000fe20000000800 */
[----:B------:R-:W3:Y:S01]  /*e4bb0*/  LDL.LU.64 R234, [R1+0x580] ;  /* 0x0005800001ea7983 */ /* 0x000ee20000300a00 */
[----:B------:R-:W-:-:S08]  /*e4bc0*/  PRMT R212, R212, 0x7773, RZ ;  /* 0x00007773d4d47816 */ /* 0x000fd000000000ff */
[----:B------:R0:W-:Y:S01]  /*e4bd0*/  @P5 STG.E.U8 desc[UR52][R232.64], R0 ;  /* 0x00000000e8005986 */ /* 0x0001e2000c101134 */
[----:B------:R-:W-:Y:S02]  /*e4be0*/  ISETP.LT.AND P5, PT, R10, UR4, !P1 ;  /* 0x000000040a007c0c */ /* 0x000fe4000cfa1270 */
[----:B------:R-:W-:Y:S01]  /*e4bf0*/  LOP3.LUT P0, RZ, R252, 0x100, RZ, 0xc0, !PT ;  /* 0x00000100fcff7812 */ /* 0x000fe2000780c0ff */
[----:B------:R-:W-:Y:S01]  /*e4c00*/  ULDC UR4, c[0x0][0x228] ;  /* 0x00008a0000047ab9 */ /* 0x000fe20000000800 */
[C---:B------:R-:W-:Y:S01]  /*e4c10*/  PRMT R2, R209.reuse, 0x7770, RZ ;  /* 0x00007770d1027816 */ /* 0x040fe200000000ff */
[----:B0-----:R-:W3:Y:S01]  /*e4c20*/  LDL.LU.64 R232, [R1+0x578] ;  /* 0x0005780001e87983 */ /* 0x001ee20000300a00 */
[C---:B------:R-:W-:Y:S02]  /*e4c30*/  PRMT R3, R209.reuse, 0x7771, RZ ;  /* 0x00007771d1037816 */ /* 0x040fe400000000ff */
[C---:B------:R-:W-:Y:S02]  /*e4c40*/  PRMT R0, R209.reuse, 0x7772, RZ ;  /* 0x00007772d1007816 */ /* 0x040fe400000000ff */
[----:B------:R-:W-:-:S03]  /*e4c50*/  PRMT R209, R209, 0x7773, RZ ;  /* 0x00007773d1d17816 */ /* 0x000fc600000000ff */
[----:B--2---:R0:W-:Y:S01]  /*e4c60*/  @P5 STG.E.U8 desc[UR52][R230.64], R212 ;  /* 0x000000d4e6005986 */ /* 0x0041e2000c101134 */
[----:B------:R-:W-:Y:S01]  /*e4c70*/  ISETP.LT.AND P5, PT, R9, UR4, !P0 ;  /* 0x0000000409007c0c */ /* 0x000fe2000c7a1270 */
[----:B------:R-:W-:Y:S02]  /*e4c80*/  ULDC UR4, c[0x0][0x228] ;  /* 0x00008a0000047ab9 */ /* 0x000fe40000000800 */
[----:B0-----:R-:W2:Y:S10]  /*e4c90*/  LDL.LU.64 R230, [R1+0x570] ;  /* 0x0005700001e67983 */ /* 0x001eb40000300a00 */
[----:B------:R-:W-:Y:S01]  /*e4ca0*/  @P5 STG.E.U8 desc[UR52][R20.64], R2 ;  /* 0x0000000214005986 */ /* 0x000fe2000c101134 */
[----:B------:R-:W-:Y:S01]  /*e4cb0*/  ISETP.LT.AND P5, PT, R12, UR4, !P0 ;  /* 0x000000040c007c0c */ /* 0x000fe2000c7a1270 */
[----:B------:R-:W-:-:S12]  /*e4cc0*/  ULDC UR4, c[0x0][0x228] ;  /* 0x00008a0000047ab9 */ /* 0x000fd80000000800 */
[----:B----4-:R0:W-:Y:S04]  /*e4cd0*/  @P5 STG.E.U8 desc[UR52][R228.64], R3 ;  /* 0x00000003e4005986 */ /* 0x0101e8000c101134 */
[----:B0-----:R-:W4:Y:S01]  /*e4ce0*/  LDL.LU.64 R228, [R1+0x568] ;  /* 0x0005680001e47983 */ /* 0x001f220000300a00 */
[----:B------:R-:W-:-:S03]  /*e4cf0*/  ISETP.LT.AND P5, PT, R11, UR4, !P0 ;  /* 0x000000040b007c0c */ /* 0x000fc6000c7a1270 */
[----:B------:R-:W4:Y:S01]  /*e4d00*/  LDL.LU.64 R20, [R1+0x560] ;  /* 0x0005600001147983 */ /* 0x000f220000300a00 */
[----:B------:R-:W-:-:S09]  /*e4d10*/  ULDC UR4, c[0x0][0x228] ;  /* 0x00008a0000047ab9 */ /* 0x000fd20000000800 */
[----:B------:R0:W-:Y:S04]  /*e4d20*/  @P5 STG.E.U8 desc[UR52][R226.64], R0 ;  /* 0x00000000e2005986 */ /* 0x0001e8000c101134 */
[----:B0-----:R-:W4:Y:S01]  /*e4d30*/  LDL.LU.64 R226, [R1+0x558] ;  /* 0x0005580001e27983 */ /* 0x001f220000300a00 */
[----:B------:R-:W-:Y:S02]  /*e4d40*/  ISETP.LT.AND P5, PT, R10, UR4, !P0 ;  /* 0x000000040a007c0c */ /* 0x000fe4000c7a1270 */
[----:B------:R-:W-:Y:S01]  /*e4d50*/  LOP3.LUT P6, RZ, R252, 0x400, RZ, 0xc0, !PT ;  /* 0x00000400fcff7812 */ /* 0x000fe200078cc0ff */
[----:B------:R-:W-:-:S10]  /*e4d60*/  ULDC UR4, c[0x0][0x228] ;  /* 0x00008a0000047ab9 */ /* 0x000fd40000000800 */
[----:B---3--:R0:W-:Y:S04]  /*e4d70*/  @P5 STG.E.U8 desc[UR52][R18.64], R209 ;  /* 0x000000d112005986 */ /* 0x0081e8000c101134 */
[----:B0-----:R-:W3:Y:S01]  /*e4d80*/  LDL.LU.64 R18, [R1+0x550] ;  /* 0x0005500001127983 */ /* 0x001ee20000300a00 */
[----:B------:R-:W-:Y:S02]  /*e4d90*/  ISETP.LT.AND P5, PT, R9, UR4, !P6 ;  /* 0x0000000409007c0c */ /* 0x000fe4000f7a1270 */
[C---:B------:R-:W-:Y:S01]  /*e4da0*/  PRMT R2, R213.reuse, 0x7770, RZ ;  /* 0x00007770d5027816 */ /* 0x040fe200000000ff */
[----:B------:R-:W-:Y:S01]  /*e4db0*/  ULDC UR4, c[0x0][0x228] ;  /* 0x00008a0000047ab9 */ /* 0x000fe20000000800 */
[----:B------:R-:W-:-:S09]  /*e4dc0*/  PRMT R3, R213, 0x7771, RZ ;  /* 0x00007771d5037816 */ /* 0x000fd200000000ff */
[----:B------:R0:W-:Y:S01]  /*e4dd0*/  @P5 STG.E.U8 desc[UR52][R234.64], R2 ;  /* 0x00000002ea005986 */ /* 0x0001e2000c101134 */
[----:B------:R-:W-:Y:S01]  /*e4de0*/  ISETP.LT.AND P5, PT, R12, UR4, !P6 ;  /* 0x000000040c007c0c */ /* 0x000fe2000f7a1270 */
[----:B------:R-:W-:Y:S01]  /*e4df0*/  ULDC UR4, c[0x0][0x228] ;  /* 0x00008a0000047ab9 */ /* 0x000fe20000000800 */
[----:B------:R-:W-:Y:S01]  /*e4e00*/  PRMT R0, R213, 0x7772, RZ ;  /* 0x00007772d5007816 */ /* 0x000fe200000000ff */
[----:B0-----:R-:W3:Y:S10]  /*e4e10*/  LDL.LU.64 R234, [R1+0x548] ;  /* 0x0005480001ea7983 */ /* 0x001ef40000300a00 */
[----:B------:R0:W-:Y:S01]  /*e4e20*/  @P5 STG.E.U8 desc[UR52][R232.64], R3 ;  /* 0x00000003e8005986 */ /* 0x0001e2000c101134 */
[----:B------:R-:W-:Y:S01]  /*e4e30*/  ISETP.LT.AND P5, PT, R11, UR4, !P6 ;  /* 0x000000040b007c0c */ /* 0x000fe2000f7a1270 */
[----:B------:R-:W-:Y:S01]  /*e4e40*/  ULDC UR4, c[0x0][0x228] ;  /* 0x00008a0000047ab9 */ /* 0x000fe20000000800 */
[----:B------:R-:W-:Y:S01]  /*e4e50*/  PRMT R213, R213, 0x7773, RZ ;  /* 0x00007773d5d57816 */ /* 0x000fe200000000ff */
[----:B0-----:R-:W3:Y:S01]  /*e4e60*/  LDL.LU.64 R232, [R1+0x540] ;  /* 0x0005400001e87983 */ /* 0x001ee20000300a00 */
[----:B------:R-:W-:-:S02]  /*e4e70*/  LOP3.LUT P1, RZ, R252, 0x2000, RZ, 0xc0, !PT ;  /* 0x00002000fcff7812 */ /* 0x000fc4000782c0ff */
[C---:B------:R-:W-:Y:S02]  /*e4e80*/  PRMT R2, R210.reuse, 0x7770, RZ ;  /* 0x00007770d2027816 */ /* 0x040fe400000000ff */
[----:B------:R-:W-:-:S05]  /*e4e90*/  PRMT R3, R210, 0x7771, RZ ;  /* 0x00007771d2037816 */ /* 0x000fca00000000ff */
[----:B--2---:R0:W-:Y:S01]  /*e4ea0*/  @P5 STG.E.U8 desc[UR52][R230.64], R0 ;  /* 0x00000000e6005986 */ /* 0x0041e2000c101134 */
[----:B------:R-:W-:Y:S01]  /*e4eb0*/  ISETP.LT.AND P5, PT, R10, UR4, !P6 ;  /* 0x000000040a007c0c */ /* 0x000fe2000f7a1270 */
[----:B------:R-:W-:Y:S02]  /*e4ec0*/  ULDC UR4, c[0x0][0x228] ;  /* 0x00008a0000047ab9 */ /* 0x000fe40000000800 */
[----:B0-----:R-:W2:Y:S10]  /*e4ed0*/  LDL.LU.64 R230, [R1+0x538] ;  /* 0x0005380001e67983 */ /* 0x001eb40000300a00 */
[----:B----4-:R0:W-:Y:S01]  /*e4ee0*/  @P5 STG.E.U8 desc[UR52][R228.64], R213 ;  /* 0x000000d5e4005986 */ /* 0x0101e2000c101134 */
[----:B------:R-:W-:Y:S01]  /*e4ef0*/  ISETP.LT.AND P5, PT, R9, UR4, !P1 ;  /* 0x0000000409007c0c */ /* 0x000fe2000cfa1270 */
[----:B------:R-:W-:-:S02]  /*e4f00*/  ULDC UR4, c[0x0][0x228] ;  /* 0x00008a0000047ab9 */ /* 0x000fc40000000800 */
[----:B0-----:R-:W4:Y:S10]  /*e4f10*/  LDL.LU.64 R228, [R1+0x530] ;  /* 0x0005300001e47983 */ /* 0x001f340000300a00 */
[----:B------:R-:W-:Y:S01]  /*e4f20*/  @P5 STG.E.U8 desc[UR52][R20.64], R2 ;  /* 0x0000000214005986 */ /* 0x000fe2000c101134 */
[----:B------:R-:W-:Y:S01]  /*e4f30*/  ISETP.LT.AND P5, PT, R12, UR4, !P1 ;  /* 0x000000040c007c0c */ /* 0x000fe2000cfa1270 */
[----:B------:R-:W-:-:S12]  /*e4f40*/  ULDC UR4, c[0x0][0x228] ;  /* 0x00008a0000047ab9 */ /* 0x000fd80000000800 */
[----:B------:R0:W-:Y:S04]  /*e4f50*/  @P5 STG.E.U8 desc[UR52][R226.64], R3 ;  /* 0x00000003e2005986 */ /* 0x0001e8000c101134 */
[----:B0-----:R-:W4:Y:S01]  /*e4f60*/  LDL.LU.64 R226, [R1+0x528] ;  /* 0x0005280001e27983 */ /* 0x001f220000300a00 */
[----:B------:R-:W-:Y:S02]  /*e4f70*/  ISETP.LT.AND P5, PT, R11, UR4, !P1 ;  /* 0x000000040b007c0c */ /* 0x000fe4000cfa1270 */
[----:B------:R-:W-:Y:S01]  /*e4f80*/  PRMT R0, R210, 0x7772, RZ ;  /* 0x00007772d2007816 */ /* 0x000fe200000000ff */
[----:B------:R-:W-:-:S10]  /*e4f90*/  ULDC UR4, c[0x0][0x228] ;  /* 0x00008a0000047ab9 */ /* 0x000fd40000000800 */
[----:B---3--:R0:W-:Y:S04]  /*e4fa0*/  @P5 STG.E.U8 desc[UR52][R18.64], R0 ;  /* 0x0000000012005986 */ /* 0x0081e8000c101134 */
[----:B0-----:R-:W3:Y:S01]  /*e4fb0*/  LDL.LU.64 R18, [R1+0x520] ;  /* 0x0005200001127983 */ /* 0x001ee20000300a00 */
[----:B------:R-:W-:Y:S02]  /*e4fc0*/  ISETP.LT.AND P5, PT, R10, UR4, !P1 ;  /* 0x000000040a007c0c */ /* 0x000fe4000cfa1270 */
[----:B------:R-:W-:Y:S02]  /*e4fd0*/  PRMT R210, R210, 0x7773, RZ ;  /* 0x00007773d2d27816 */ /* 0x000fe400000000ff */
[----:B------:R-:W-:Y:S01]  /*e4fe0*/  LOP3.LUT P0, RZ, R252, 0x8000, RZ, 0xc0, !PT ;  /* 0x00008000fcff7812 */ /* 0x000fe2000780c0ff */
[----:B------:R-:W-:Y:S01]  /*e4ff0*/  ULDC UR4, c[0x0][0x228] ;  /* 0x00008a0000047ab9 */ /* 0x000fe20000000800 */
[----:B------:R-:W3:Y:S07]  /*e5000*/  LDL.LU.64 R20, [R1+0x518] ;  /* 0x0005180001147983 */ /* 0x000eee0000300a00 */
[----:B------:R-:W-:Y:S01]  /*e5010*/  @P5 STG.E.U8 desc[UR52][R234.64], R210 ;  /* 0x000000d2ea005986 */ /* 0x000fe2000c101134 */
[----:B------:R-:W-:-:S02]  /*e5020*/  ISETP.LT.AND P5, PT, R9, UR4, !P0 ;  /* 0x0000000409007c0c */ /* 0x000fc4000c7a1270 */
[C---:B------:R-:W-:Y:S01]  /*e5030*/  PRMT R2, R214.reuse, 0x7770, RZ ;  /* 0x00007770d6027816 */ /* 0x040fe200000000ff */
[----:B------:R-:W-:Y:S01]  /*e5040*/  ULDC UR4, c[0x0][0x228] ;  /* 0x00008a0000047ab9 */ /* 0x000fe20000000800 */
[----:B------:R-:W-:-:S09]  /*e5050*/  PRMT R3, R214, 0x7771, RZ ;  /* 0x00007771d6037816 */ /* 0x000fd200000000ff */
[----:B------:R0:W-:Y:S01]  /*e5060*/  @P5 STG.E.U8 desc[UR52][R232.64], R2 ;  /* 0x00000002e8005986 */ /* 0x0001e2000c101134 */
[----:B------:R-:W-:Y:S01]  /*e5070*/  ISETP.LT.AND P5, PT, R12, UR4, !P0 ;  /* 0x000000040c007c0c */ /* 0x000fe2000c7a1270 */
[----:B------:R-:W-:Y:S02]  /*e5080*/  ULDC UR4, c[0x0][0x228] ;  /* 0x00008a0000047ab9 */ /* 0x000fe40000000800 */
[----:B0-----:R-:W3:Y:S01]  /*e5090*/  LDL.LU.64 R232, [R1+0x510] ;  /* 0x0005100001e87983 */ /* 0x001ee20000300a00 */
[C---:B------:R-:W-:Y:S02]  /*e50a0*/  PRMT R0, R214.reuse, 0x7772, RZ ;  /* 0x00007772d6007816 */ /* 0x040fe400000000ff */
[----:B------:R-:W-:Y:S02]  /*e50b0*/  PRMT R214, R214, 0x7773, RZ ;  /* 0x00007773d6d67816 */ /* 0x000fe400000000ff */
[----:B------:R-:W-:Y:S02]  /*e50c0*/  LOP3.LUT P6, RZ, R252, 0x20000, RZ, 0xc0, !PT ;  /* 0x00020000fcff7812 */ /* 0x000fe400078cc0ff */
[----:B------:R-:W-:-:S03]  /*e50d0*/  PRMT R2, R211, 0x7770, RZ ;  /* 0x00007770d3027816 */ /* 0x000fc600000000ff */
        /* <DEDUP_REMOVED lines=8> */
[----:B------:R0:W-:Y:S04]  /*e5160*/  @P5 STG.E.U8 desc[UR52][R226.64], R214 ;  /* 0x000000d6e2005986 */ /* 0x0001e8000c101134 */
[----:B0-----:R-:W4:Y:S01]  /*e5170*/  LDL.LU.64 R226, [R1+0x4f8] ;  /* 0x0004f80001e27983 */ /* 0x001f220000300a00 */
[----:B------:R-:W-:Y:S01]  /*e5180*/  ISETP.LT.AND P5, PT, R9, UR4, !P6 ;  /* 0x0000000409007c0c */ /* 0x000fe2000f7a1270 */
[----:B------:R-:W-:-:S12]  /*e5190*/  ULDC UR4, c[0x0][0x228] ;  /* 0x00008a0000047ab9 */ /* 0x000fd80000000800 */
        /* <DEDUP_REMOVED lines=9> */
[----:B------:R-:W-:Y:S02]  /*e5230*/  PRMT R211, R211, 0x7773, RZ ;  /* 0x00007773d3d37816 */ /* 0x000fe400000000ff */
[----:B------:R-:W-:Y:S02]  /*e5240*/  LOP3.LUT P1, RZ, R252, 0x80000, RZ, 0xc0, !PT ;  /* 0x00080000fcff7812 */ /* 0x000fe4000782c0ff */
[----:B------:R-:W-:Y:S01]  /*e5250*/  PRMT R2, R215, 0x7770, RZ ;  /* 0x00007770d7027816 */ /* 0x000fe200000000ff */
[----:B0-----:R-:W3:Y:S06]  /*e5260*/  LDL.LU.64 R20, [R1+0x4e8] ;  /* 0x0004e80001147983 */ /* 0x001eec0000300a00 */
[----:B------:R0:W-:Y:S01]  /*e5270*/  @P5 STG.E.U8 desc[UR52][R232.64], R0 ;  /* 0x00000000e8005986 */ /* 0x0001e2000c101134 */
[----:B------:R-:W-:Y:S01]  /*e5280*/  ISETP.LT.AND P5, PT, R10, UR4, !P6 ;  /* 0x000000040a007c0c */ /* 0x000fe2000f7a1270 */
[----:B------:R-:W-:-:S02]  /*e5290*/  ULDC UR4, c[0x0][0x228] ;  /* 0x00008a0000047ab9 */ /* 0x000fc40000000800 */
[----:B------:R-:W3:Y:S01]  /*e52a0*/  LDL.LU R235, [R1+0x330] ;  /* 0x0003300001eb7983 */ /* 0x000ee20000300800 */
[----:B------:R-:W-:-:S03]  /*e52b0*/  PRMT R3, R215, 0x7771, RZ ;  /* 0x00007771d7037816 */ /* 0x000fc600000000ff */
[----:B0-----:R-:W3:Y:S01]  /*e52c0*/  LDL.LU.64 R232, [R1+0x4e0] ;  /* 0x0004e00001e87983 */ /* 0x001ee20000300a00 */
        /* <DEDUP_REMOVED lines=10> */
[----:B0-----:R-:W4:Y:S04]  /*e5370*/  LDL.LU.64 R226, [R1+0x4c8] ;  /* 0x0004c80001e27983 */ /* 0x001f280000300a00 */
[----:B------:R-:W4:Y:S01]  /*e5380*/  LDL.LU R234, [R1+0x400] ;  /* 0x0004000001ea7983 */ /* 0x000f220000300800 */
[----:B------:R-:W-:Y:S01]  /*e5390*/  ISETP.LT.AND P5, PT, R11, UR4, !P1 ;  /* 0x000000040b007c0c */ /* 0x000fe2000cfa1270 */
[----:B------:R-:W-:-:S12]  /*e53a0*/  ULDC UR4, c[0x0][0x228] ;  /* 0x00008a0000047ab9 */ /* 0x000fd80000000800 */
[----:B---3--:R0:W-:Y:S04]  /*e53b0*/  @P5 STG.E.U8 desc[UR52][R18.64], R0 ;  /* 0x0000000012005986 */ /* 0x0081e8000c101134 */
[----:B0-----:R-:W3:Y:S01]  /*e53c0*/  LDL.LU.64 R18, [R1+0x4c0] ;  /* 0x0004c00001127983 */ /* 0x001ee20000300a00 */
[----:B------:R-:W-:Y:S02]  /*e53d0*/  ISETP.LT.AND P5, PT, R10, UR4, !P1 ;  /* 0x000000040a007c0c */ /* 0x000fe4000cfa1270 */
[----:B------:R-:W-:Y:S02]  /*e53e0*/  PRMT R215, R215, 0x7773, RZ ;  /* 0x00007773d7d77816 */ /* 0x000fe400000000ff */
[----:B------:R-:W-:Y:S01]  /*e53f0*/  LOP3.LUT P0, RZ, R252, 0x200000, RZ, 0xc0, !PT ;  /* 0x00200000fcff7812 */ /* 0x000fe2000780c0ff */
[----:B------:R-:W-:-:S08]  /*e5400*/  ULDC UR4, c[0x0][0x228] ;  /* 0x00008a0000047ab9 */ /* 0x000fd00000000800 */
[----:B------:R0:W-:Y:S01]  /*e5410*/  @P5 STG.E.U8 desc[UR52][R20.64], R215 ;  /* 0x000000d714005986 */ /* 0x0001e2000c101134 */
[----:B------:R-:W-:Y:S01]  /*e5420*/  ISETP.LT.AND P5, PT, R9, UR4, !P0 ;  /* 0x0000000409007c0c */ /* 0x000fe2000c7a1270 */
[----:B------:R-:W-:Y:S01]  /*e5430*/  ULDC UR4, c[0x0][0x228] ;  /* 0x00008a0000047ab9 */ /* 0x000fe20000000800 */
[----:B------:R-:W-:Y:S01]  /*e5440*/  PRMT R2, R235, 0x7770, RZ ;  /* 0x00007770eb027816 */ /* 0x000fe200000000ff */
[----:B0-----:R-:W3:Y:S10]  /*e5450*/  LDL.LU.64 R20, [R1+0x4b8] ;  /* 0x0004b80001147983 */ /* 0x001ef40000300a00 */
[----:B------:R0:W-:Y:S01]  /*e5460*/  @P5 STG.E.U8 desc[UR52][R232.64], R2 ;  /* 0x00000002e8005986 */ /* 0x0001e2000c101134 */
[----:B------:R-:W-:-:S02]  /*e5470*/  ISETP.LT.AND P5, PT, R12, UR4, !P0 ;  /* 0x000000040c007c0c */ /* 0x000fc4000c7a1270 */
[C---:B------:R-:W-:Y:S01]  /*e5480*/  PRMT R3, R235.reuse, 0x7771, RZ ;  /* 0x00007771eb037816 */ /* 0x040fe200000000ff */
[----:B------:R-:W-:Y:S01]  /*e5490*/  ULDC UR4, c[0x0][0x228] ;  /* 0x00008a0000047ab9 */ /* 0x000fe20000000800 */
[----:B0-----:R-:W3:Y:S01]  /*e54a0*/  LDL.LU.64 R232, [R1+0x4b0] ;  /* 0x0004b00001e87983 */ /* 0x001ee20000300a00 */
[C---:B------:R-:W-:Y:S02]  /*e54b0*/  PRMT R0, R235.reuse, 0x7772, RZ ;  /* 0x00007772eb007816 */ /* 0x040fe400000000ff */
[----:B------:R-:W-:Y:S02]  /*e54c0*/  PRMT R2, R235, 0x7773, RZ ;  /* 0x00007773eb027816 */ /* 0x000fe400000000ff */
[----:B------:R-:W-:-:S04]  /*e54d0*/  LOP3.LUT P6, RZ, R252, 0x800000, RZ, 0xc0, !PT ;  /* 0x00800000fcff7812 */ /* 0x000fc800078cc0ff */
[----:B--2---:R0:W-:Y:S01]  /*e54e0*/  @P5 STG.E.U8 desc[UR52][R230.64], R3 ;  /* 0x00000003e6005986 */ /* 0x0041e2000c101134 */
[----:B------:R-:W-:Y:S01]  /*e54f0*/  ISETP.LT.AND P5, PT, R11, UR4, !P0 ;  /* 0x000000040b007c0c */ /* 0x000fe2000c7a1270 */
[----:B------:R-:W-:Y:S02]  /*e5500*/  ULDC UR4, c[0x0][0x228] ;  /* 0x00008a0000047ab9 */ /* 0x000fe40000000800 */
[----:B0-----:R-:W2:Y:S04]  /*e5510*/  LDL.LU.64 R230, [R1+0x4a8] ;  /* 0x0004a80001e67983 */ /* 0x001ea80000300a00 */
[----:B------:R-:W2:Y:S06]  /*e5520*/  LDL.LU R17, [R1+0x334] ;  /* 0x0003340001117983 */ /* 0x000eac0000300800 */
[----:B----4-:R0:W-:Y:S01]  /*e5530*/  @P5 STG.E.U8 desc[UR52][R228.64], R0 ;  /* 0x00000000e4005986 */ /* 0x0101e2000c101134 */
[----:B------:R-:W-:Y:S01]  /*e5540*/  ISETP.LT.AND P5, PT, R10, UR4, !P0 ;  /* 0x000000040a007c0c */ /* 0x000fe2000c7a1270 */
[----:B------:R-:W-:-:S02]  /*e5550*/  ULDC UR4, c[0x0][0x228] ;  /* 0x00008a0000047ab9 */ /* 0x000fc40000000800 */
[----:B0-----:R-:W4:Y:S04]  /*e5560*/  LDL.LU.64 R228, [R1+0x4a0] ;  /* 0x0004a00001e47983 */ /* 0x001f280000300a00 */
[----:B------:R-:W0:Y:S06]  /*e5570*/  LDS.128 R4, [R234] ;  /* 0x00000000ea047984 */ /* 0x000e2c0000000c00 */
[----:B------:R1:W-:Y:S01]  /*e5580*/  @P5 STG.E.U8 desc[UR52][R226.64], R2 ;  /* 0x00000002e2005986 */ /* 0x0003e2000c101134 */
[----:B------:R-:W-:Y:S01]  /*e5590*/  ISETP.LT.AND P5, PT, R9, UR4, !P6 ;  /* 0x0000000409007c0c */ /* 0x000fe2000f7a1270 */
[----:B------:R-:W-:-:S02]  /*e55a0*/  ULDC UR4, c[0x0][0x228] ;  /* 0x00008a0000047ab9 */ /* 0x000fc40000000800 */
[----:B-1----:R-:W4:Y:S01]  /*e55b0*/  LDL.LU.64 R226, [R1+0x408] ;  /* 0x0004080001e27983 */ /* 0x002f220000300a00 */
[----:B0-----:R-:W-:-:S09]  /*e55c0*/  PRMT R3, R4, 0x7770, RZ ;  /* 0x0000777004037816 */ /* 0x001fd200000000ff */
        /* <DEDUP_REMOVED lines=10> */
[----:B------:R-:W-:Y:S01]  /*e5670*/  LOP3.LUT P4, RZ, R225, 0x40, RZ, 0xc0, !PT ;  /* 0x00000040e1ff7812 */ /* 0x000fe2000788c0ff */
[----:B0-----:R-:W3:Y:S08]  /*e5680*/  LDL.LU.64 R20, [R1+0x3f0] ;  /* 0x0003f00001147983 */ /* 0x001ef00000300a00 */
[----:B------:R0:W-:Y:S01]  /*e5690*/  @P5 STG.E.U8 desc[UR52][R232.64], R2 ;  /* 0x00000002e8005986 */ /* 0x0001e2000c101134 */
[----:B------:R-:W-:Y:S01]  /*e56a0*/  ISETP.LT.AND P5, PT, R10, UR4, !P6 ;  /* 0x000000040a007c0c */ /* 0x000fe2000f7a1270 */
[----:B------:R-:W-:-:S02]  /*e56b0*/  ULDC UR4, c[0x0][0x228] ;  /* 0x00008a0000047ab9 */ /* 0x000fc40000000800 */
[----:B0-----:R-:W3:Y:S01]  /*e56c0*/  LDL.LU.64 R232, [R1+0x3e8] ;  /* 0x0003e80001e87983 */ /* 0x001ee20000300a00 */
[C---:B------:R-:W-:Y:S02]  /*e56d0*/  LOP3.LUT P3, RZ, R225.reuse, 0x20, RZ, 0xc0, !PT ;  /* 0x00000020e1ff7812 */ /* 0x040fe4000786c0ff */
[C---:B------:R-:W-:Y:S02]  /*e56e0*/  LOP3.LUT P2, RZ, R225.reuse, 0x10, RZ, 0xc0, !PT ;  /* 0x00000010e1ff7812 */ /* 0x040fe4000784c0ff */
[C---:B------:R-:W-:Y:S02]  /*e56f0*/  LOP3.LUT P1, RZ, R225.reuse, 0x8, RZ, 0xc0, !PT ;  /* 0x00000008e1ff7812 */ /* 0x040fe4000782c0ff */
[C---:B------:R-:W-:Y:S02]  /*e5700*/  LOP3.LUT P0, RZ, R225.reuse, 0x4, RZ, 0xc0, !PT ;  /* 0x00000004e1ff7812 */ /* 0x040fe4000780c0ff */
[----:B------:R-:W-:Y:S01]  /*e5710*/  LOP3.LUT P6, RZ, R225, 0x2, RZ, 0xc0, !PT ;  /* 0x00000002e1ff7812 */ /* 0x000fe200078cc0ff */
[----:B--2---:R0:W-:Y:S01]  /*e5720*/  @P5 STG.E.U8 desc[UR52][R230.64], R4 ;  /* 0x00000004e6005986 */ /* 0x0041e2000c101134 */
[----:B------:R-:W-:-:S02]  /*e5730*/  ISETP.LT.AND P5, PT, R9, UR4, !P4 ;  /* 0x0000000409007c0c */ /* 0x000fc4000e7a1270 */
[C---:B------:R-:W-:Y:S01]  /*e5740*/  PRMT R0, R17.reuse, 0x7770, RZ ;  /* 0x0000777011007816 */ /* 0x040fe200000000ff */
[----:B------:R-:W-:Y:S01]  /*e5750*/  ULDC UR4, c[0x0][0x228] ;  /* 0x00008a0000047ab9 */ /* 0x000fe20000000800 */
[C---:B------:R-:W-:Y:S01]  /*e5760*/  PRMT R2, R17.reuse, 0x7771, RZ ;  /* 0x0000777111027816 */ /* 0x040fe200000000ff */
[----:B0-----:R-:W2:Y:S08]  /*e5770*/  LDL.LU.64 R230, [R1+0x3e0] ;  /* 0x0003e00001e67983 */ /* 0x001eb00000300a00 */
[----:B----4-:R0:W-:Y:S01]  /*e5780*/  @P5 STG.E.U8 desc[UR52][R228.64], R0 ;  /* 0x00000000e4005986 */ /* 0x0101e2000c101134 */
[----:B------:R-:W-:Y:S01]  /*e5790*/  ISETP.LT.AND P5, PT, R12, UR4, !P4 ;  /* 0x000000040c007c0c */ /* 0x000fe2000e7a1270 */
[----:B------:R-:W-:Y:S01]  /*e57a0*/  ULDC UR4, c[0x0][0x228] ;  /* 0x00008a0000047ab9 */ /* 0x000fe20000000800 */
[----:B------:R-:W-:Y:S01]  /*e57b0*/  PRMT R3, R17, 0x7772, RZ ;  /* 0x0000777211037816 */ /* 0x000fe200000000ff */
[----:B0-----:R-:W4:Y:S10]  /*e57c0*/  LDL.LU.64 R228, [R1+0x3d8] ;  /* 0x0003d80001e47983 */ /* 0x001f340000300a00 */
[----:B------:R0:W-:Y:S01]  /*e57d0*/  @P5 STG.E.U8 desc[UR52][R226.64], R2 ;  /* 0x00000002e2005986 */ /* 0x0001e2000c101134 */
[----:B------:R-:W-:Y:S01]  /*e57e0*/  ISETP.LT.AND P5, PT, R11, UR4, !P4 ;  /* 0x000000040b007c0c */ /* 0x000fe2000e7a1270 */
[----:B------:R-:W-:-:S02]  /*e57f0*/  ULDC UR4, c[0x0][0x228] ;  /* 0x00008a0000047ab9 */ /* 0x000fc40000000800 */
[----:B0-----:R-:W4:Y:S04]  /*e5800*/  LDL.LU.64 R226, [R1+0x3d0] ;  /* 0x0003d00001e27983 */ /* 0x001f280000300a00 */
[----:B------:R-:W4:Y:S06]  /*e5810*/  LDL.LU R225, [R1+0x338] ;  /* 0x0003380001e17983 */ /* 0x000f2c0000300800 */
[----:B---3--:R0:W-:Y:S04]  /*e5820*/  @P5 STG.E.U8 desc[UR52][R18.64], R3 ;  /* 0x0000000312005986 */ /* 0x0081e8000c101134 */
[----:B0-----:R-:W3:Y:S01]  /*e5830*/  LDL.LU.64 R18, [R1+0x3c8] ;  /* 0x0003c80001127983 */ /* 0x001ee20000300a00 */
[----:B------:R-:W-:Y:S01]  /*e5840*/  ISETP.LT.AND P4, PT, R10, UR4, !P4 ;  /* 0x000000040a007c0c */ /* 0x000fe2000e781270 */
[----:B------:R-:W-:Y:S01]  /*e5850*/  ULDC UR4, c[0x0][0x228] ;  /* 0x00008a0000047ab9 */ /* 0x000fe20000000800 */
[----:B------:R-:W-:-:S02]  /*e5860*/  PRMT R0, R17, 0x7773, RZ ;  /* 0x0000777311007816 */ /* 0x000fc400000000ff */
[----:B------:R-:W-:Y:S01]  /*e5870*/  ISETP.LT.AND P5, PT, R9, UR4, !P3 ;  /* 0x0000000409007c0c */ /* 0x000fe2000dfa1270 */
[----:B------:R-:W-:Y:S01]  /*e5880*/  ULDC UR4, c[0x0][0x228] ;  /* 0x00008a0000047ab9 */ /* 0x000fe20000000800 */
[C---:B------:R-:W-:Y:S02]  /*e5890*/  PRMT R4, R5.reuse, 0x7770, RZ ;  /* 0x0000777005047816 */ /* 0x040fe400000000ff */
[C---:B------:R-:W-:Y:S01]  /*e58a0*/  PRMT R2, R5.reuse, 0x7771, RZ ;  /* 0x0000777105027816 */ /* 0x040fe200000000ff */
[----:B------:R-:W3:Y:S04]  /*e58b0*/  LDL.LU.64 R236, [R1+0x3c0] ;  /* 0x0003c00001ec7983 */ /* 0x000ee80000300a00 */
[----:B------:R-:W3:Y:S04]  /*e58c0*/  LDL.LU.64 R234, [R1+0x3b8] ;  /* 0x0003b80001ea7983 */ /* 0x000ee80000300a00 */
[----:B------:R0:W-:Y:S01]  /*e58d0*/  @P4 STG.E.U8 desc[UR52][R20.64], R0 ;  /* 0x0000000014004986 */ /* 0x0001e2000c101134 */
[----:B------:R-:W-:Y:S01]  /*e58e0*/  ISETP.LT.AND P4, PT, R12, UR4, !P3 ;  /* 0x000000040c007c0c */ /* 0x000fe2000df81270 */
[----:B------:R-:W-:Y:S01]  /*e58f0*/  ULDC UR4, c[0x0][0x228] ;  /* 0x00008a0000047ab9 */ /* 0x000fe20000000800 */
[----:B------:R-:W-:Y:S01]  /*e5900*/  PRMT R3, R5, 0x7772, RZ ;  /* 0x0000777205037816 */ /* 0x000fe200000000ff */
[----:B0-----:R-:W3:Y:S04]  /*e5910*/  LDL.LU.64 R20, [R1+0x3b0] ;  /* 0x0003b00001147983 */ /* 0x001ee80000300a00 */
[----:B------:R0:W-:Y:S01]  /*e5920*/  @P5 STG.E.U8 desc[UR52][R232.64], R4 ;  /* 0x00000004e8005986 */ /* 0x0001e2000c101134 */
[----:B------:R-:W-:Y:S01]  /*e5930*/  ISETP.LT.AND P5, PT, R11, UR4, !P3 ;  /* 0x000000040b007c0c */ /* 0x000fe2000dfa1270 */
[----:B------:R-:W-:Y:S01]  /*e5940*/  ULDC UR4, c[0x0][0x228] ;  /* 0x00008a0000047ab9 */ /* 0x000fe20000000800 */
[----:B------:R-:W-:-:S02]  /*e5950*/  ISETP.LT.AND P3, PT, R10, UR5, !P3 ;  /* 0x000000050a007c0c */ /* 0x000fc4000df61270 */
[----:B------:R-:W-:Y:S01]  /*e5960*/  PRMT R5, R5, 0x7773, RZ ;  /* 0x0000777305057816 */ /* 0x000fe200000000ff */
[----:B------:R-:W-:Y:S01]  /*e5970*/  ULDC UR5, c[0x0][0x228] ;  /* 0x00008a0000057ab9 */ /* 0x000fe20000000800 */
[----:B0-----:R-:W3:Y:S04]  /*e5980*/  LDL.LU.64 R232, [R1+0x3a8] ;  /* 0x0003a80001e87983 */ /* 0x001ee80000300a00 */
[----:B--2---:R0:W-:Y:S01]  /*e5990*/  @P4 STG.E.U8 desc[UR52][R230.64], R2 ;  /* 0x00000002e6004986 */ /* 0x0041e2000c101134 */
[----:B------:R-:W-:Y:S01]  /*e59a0*/  ISETP.LT.AND P4, PT, R9, UR4, !P2 ;  /* 0x0000000409007c0c */ /* 0x000fe2000d781270 */
[----:B------:R-:W-:Y:S02]  /*e59b0*/  ULDC UR4, c[0x0][0x228] ;  /* 0x00008a0000047ab9 */ /* 0x000fe40000000800 */
[----:B0-----:R-:W2:Y:S04]  /*e59c0*/  LDL.LU.64 R230, [R1+0x3a0] ;  /* 0x0003a00001e67983 */ /* 0x001ea80000300a00 */
[----:B----4-:R0:W-:Y:S04]  /*e59d0*/  @P5 STG.E.U8 desc[UR52][R228.64], R3 ;  /* 0x00000003e4005986 */ /* 0x0101e8000c101134 */
[----:B0-----:R-:W4:Y:S04]  /*e59e0*/  LDL.LU.64 R228, [R1+0x398] ;  /* 0x0003980001e47983 */ /* 0x001f280000300a00 */
[----:B------:R-:W4:Y:S01]  /*e59f0*/  LDL.LU R17, [R1+0x33c] ;  /* 0x00033c0001117983 */ /* 0x000f220000300800 */
[----:B------:R-:W-:-:S03]  /*e5a00*/  PRMT R0, R225, 0x7770, RZ ;  /* 0x00007770e1007816 */ /* 0x000fc600000000ff */
[----:B------:R0:W-:Y:S04]  /*e5a10*/  @P3 STG.E.U8 desc[UR52][R226.64], R5 ;  /* 0x00000005e2003986 */ /* 0x0001e8000c101134 */
[----:B0-----:R-:W4:Y:S04]  /*e5a20*/  LDL.LU.64 R226, [R1+0x390] ;  /* 0x0003900001e27983 */ /* 0x001f280000300a00 */
[----:B---3--:R0:W-:Y:S04]  /*e5a30*/  @P4 STG.E.U8 desc[UR52][R18.64], R0 ;  /* 0x0000000012004986 */ /* 0x0081e8000c101134 */
[----:B0-----:R-:W3:Y:S01]  /*e5a40*/  LDL.LU.64 R18, [R1+0x388] ;  /* 0x0003880001127983 */ /* 0x001ee20000300a00 */
[----:B------:R-:W-:Y:S01]  /*e5a50*/  ISETP.LT.AND P3, PT, R12, UR4, !P2 ;  /* 0x000000040c007c0c */ /* 0x000fe2000d761270 */
[----:B------:R-:W-:Y:S01]  /*e5a60*/  ULDC UR4, c[0x0][0x228] ;  /* 0x00008a0000047ab9 */ /* 0x000fe20000000800 */
[----:B------:R-:W-:-:S02]  /*e5a70*/  ISETP.LT.AND P5, PT, R11, UR5, !P2 ;  /* 0x000000050b007c0c */ /* 0x000fc4000d7a1270 */
[----:B------:R-:W-:Y:S02]  /*e5a80*/  ISETP.LT.AND P2, PT, R10, UR4, !P2 ;  /* 0x000000040a007c0c */ /* 0x000fe4000d741270 */
[C---:B------:R-:W-:Y:S02]  /*e5a90*/  PRMT R2, R225.reuse, 0x7771, RZ ;  /* 0x00007771e1027816 */ /* 0x040fe400000000ff */
[C---:B------:R-:W-:Y:S01]  /*e5aa0*/  PRMT R3, R225.reuse, 0x7772, RZ ;  /* 0x00007772e1037816 */ /* 0x040fe200000000ff */
[----:B------:R-:W-:Y:S01]  /*e5ab0*/  ULDC UR4, c[0x0][0x228] ;  /* 0x00008a0000047ab9 */ /* 0x000fe20000000800 */
[----:B------:R-:W-:Y:S02]  /*e5ac0*/  PRMT R4, R225, 0x7773, RZ ;  /* 0x00007773e1047816 */ /* 0x000fe400000000ff */
[----:B------:R-:W-:Y:S01]  /*e5ad0*/  ISETP.LT.AND P4, PT, R9, UR4, !P1 ;  /* 0x0000000409007c0c */ /* 0x000fe2000cf81270 */
[----:B------:R-:W-:Y:S01]  /*e5ae0*/  ULDC UR4, c[0x0][0x228] ;  /* 0x00008a0000047ab9 */ /* 0x000fe20000000800 */
[----:B------:R-:W-:Y:S01]  /*e5af0*/  ULDC UR5, c[0x0][0x228] ;  /* 0x00008a0000057ab9 */ /* 0x000fe20000000800 */
[----:B------:R0:W-:Y:S04]  /*e5b00*/  @P3 STG.E.U8 desc[UR52][R236.64], R2 ;  /* 0x00000002ec003986 */ /* 0x0001e8000c101134 */
[----:B------:R1:W-:Y:S01]  /*e5b10*/  @P5 STG.E.U8 desc[UR52][R234.64], R3 ;  /* 0x00000003ea005986 */ /* 0x0003e2000c101134 */
[----:B------:R-:W-:-:S03]  /*e5b20*/  ISETP.LT.AND P3, PT, R12, UR4, !P1 ;  /* 0x000000040c007c0c */ /* 0x000fc6000cf61270 */
[----:B------:R-:W-:Y:S01]  /*e5b30*/  @P2 STG.E.U8 desc[UR52][R20.64], R4 ;  /* 0x0000000414002986 */ /* 0x000fe2000c101134 */
[----:B------:R-:W-:Y:S01]  /*e5b40*/  ISETP.LT.AND P2, PT, R11, UR5, !P1 ;  /* 0x000000050b007c0c */ /* 0x000fe2000cf41270 */
[----:B------:R-:W-:Y:S01]  /*e5b50*/  ULDC UR4, c[0x0][0x228] ;  /* 0x00008a0000047ab9 */ /* 0x000fe20000000800 */
[----:B------:R-:W-:Y:S01]  /*e5b60*/  ULDC UR5, c[0x0][0x228] ;  /* 0x00008a0000057ab9 */ /* 0x000fe20000000800 */
[----:B------:R-:W-:Y:S02]  /*e5b70*/  ISETP.LT.AND P1, PT, R10, UR4, !P1 ;  /* 0x000000040a007c0c */ /* 0x000fe4000cf21270 */
[----:B------:R-:W-:Y:S02]  /*e5b80*/  ISETP.LT.AND P5, PT, R9, UR5, !P0 ;  /* 0x0000000509007c0c */ /* 0x000fe4000c7a1270 */
[C---:B------:R-:W-:Y:S01]  /*e5b90*/  PRMT R0, R6.reuse, 0x7770, RZ ;  /* 0x0000777006007816 */ /* 0x040fe200000000ff */
[----:B------:R-:W-:Y:S01]  /*e5ba0*/  ULDC UR4, c[0x0][0x228] ;  /* 0x00008a0000047ab9 */ /* 0x000fe20000000800 */
[----:B------:R-:W-:Y:S01]  /*e5bb0*/  ULDC UR5, c[0x0][0x228] ;  /* 0x00008a0000057ab9 */ /* 0x000fe20000000800 */
[----:B0-----:R-:W-:-:S02]  /*e5bc0*/  PRMT R2, R6, 0x7771, RZ ;  /* 0x0000777106027816 */ /* 0x001fc400000000ff */
[C---:B-1----:R-:W-:Y:S01]  /*e5bd0*/  PRMT R3, R6.reuse, 0x7772, RZ ;  /* 0x0000777206037816 */ /* 0x042fe200000000ff */
[----:B------:R4:W-:Y:S01]  /*e5be0*/  @P4 STG.E.U8 desc[UR52][R232.64], R0 ;  /* 0x00000000e8004986 */ /* 0x0009e2000c101134 */
[----:B------:R-:W-:Y:S02]  /*e5bf0*/  PRMT R6, R6, 0x7773, RZ ;  /* 0x0000777306067816 */ /* 0x000fe400000000ff */
[----:B------:R-:W-:Y:S01]  /*e5c00*/  ISETP.LT.AND P4, PT, R9, UR6, !P6 ;  /* 0x0000000609007c0c */ /* 0x000fe2000f781270 */
[----:B------:R-:W-:Y:S01]  /*e5c10*/  ULDC UR6, c[0x0][0x228] ;  /* 0x00008a0000067ab9 */ /* 0x000fe20000000800 */
[----:B--2---:R0:W-:Y:S01]  /*e5c20*/  @P3 STG.E.U8 desc[UR52][R230.64], R2 ;  /* 0x00000002e6003986 */ /* 0x0041e2000c101134 */
[C---:B------:R-:W-:Y:S01]  /*e5c30*/  ISETP.LT.AND P3, PT, R12.reuse, UR4, !P0 ;  /* 0x000000040c007c0c */ /* 0x040fe2000c761270 */
[----:B------:R-:W-:Y:S01]  /*e5c40*/  ULDC UR4, c[0x0][0x228] ;  /* 0x00008a0000047ab9 */ /* 0x000fe20000000800 */
[C---:B----4-:R-:W-:Y:S01]  /*e5c50*/  PRMT R0, R17.reuse, 0x7770, RZ ;  /* 0x0000777011007816 */ /* 0x050fe200000000ff */
[----:B------:R1:W-:Y:S01]  /*e5c60*/  @P2 STG.E.U8 desc[UR52][R228.64], R3 ;  /* 0x00000003e4002986 */ /* 0x0003e2000c101134 */
[----:B------:R-:W-:Y:S01]  /*e5c70*/  ISETP.LT.AND P2, PT, R12, UR5, !P6 ;  /* 0x000000050c007c0c */ /* 0x000fe2000f741270 */
[----:B------:R-:W-:Y:S01]  /*e5c80*/  ULDC UR5, c[0x0][0x228] ;  /* 0x00008a0000057ab9 */ /* 0x000fe20000000800 */
[----:B0-----:R-:W-:-:S02]  /*e5c90*/  PRMT R2, R17, 0x7771, RZ ;  /* 0x0000777111027816 */ /* 0x001fc400000000ff */
[C---:B------:R-:W-:Y:S02]  /*e5ca0*/  PRMT R4, R17.reuse, 0x7773, RZ ;  /* 0x0000777311047816 */ /* 0x040fe400000000ff */
[----:B-1----:R-:W-:Y:S01]  /*e5cb0*/  PRMT R3, R17, 0x7772, RZ ;  /* 0x0000777211037816 */ /* 0x002fe200000000ff */
[----:B------:R0:W-:Y:S01]  /*e5cc0*/  @P1 STG.E.U8 desc[UR52][R226.64], R6 ;  /* 0x00000006e2001986 */ /* 0x0001e2000c101134 */
[----:B------:R-:W-:-:S03]  /*e5cd0*/  ISETP.LT.AND P1, PT, R11, UR6, !P6 ;  /* 0x000000060b007c0c */ /* 0x000fc6000f721270 */
[----:B---3--:R1:W-:Y:S01]  /*e5ce0*/  @P5 STG.E.U8 desc[UR52][R18.64], R0 ;  /* 0x0000000012005986 */ /* 0x0083e2000c101134 */
[----:B------:R-:W-:Y:S02]  /*e5cf0*/  ISETP.LT.AND P5, PT, R11, UR4, !P0 ;  /* 0x000000040b007c0c */ /* 0x000fe4000c7a1270 */
[C---:B------:R-:W-:Y:S01]  /*e5d00*/  ISETP.LT.AND P0, PT, R10.reuse, UR5, !P0 ;  /* 0x000000050a007c0c */ /* 0x040fe2000c701270 */
[----:B------:R-:W2:Y:S04]  /*e5d10*/  LDL.LU.64 R20, [R1+0x378] ;  /* 0x0003780001147983 */ /* 0x000ea80000300a00 */
[----:B------:R-:W3:Y:S04]  /*e5d20*/  LDL.LU.64 R232, [R1+0x368] ;  /* 0x0003680001e87983 */ /* 0x000ee80000300a00 */
[----:B------:R-:W4:Y:S04]  /*e5d30*/  LDL.LU.64 R230, [R1+0x350] ;  /* 0x0003500001e67983 */ /* 0x000f280000300a00 */
[----:B------:R-:W4:Y:S04]  /*e5d40*/  LDL.LU.64 R228, [R1+0x380] ;  /* 0x0003800001e47983 */ /* 0x000f280000300a00 */
[----:B0-----:R-:W4:Y:S04]  /*e5d50*/  LDL.LU.64 R226, [R1+0x370] ;  /* 0x0003700001e27983 */ /* 0x001f280000300a00 */
[----:B-1----:R-:W4:Y:S01]  /*e5d60*/  LDL.LU.64 R18, [R1+0x360] ;  /* 0x0003600001127983 */ /* 0x002f220000300a00 */
[----:B------:R-:W-:-:S02]  /*e5d70*/  ISETP.LT.AND P6, PT, R10, UR6, !P6 ;  /* 0x000000060a007c0c */ /* 0x000fc4000f7c1270 */
[C---:B------:R-:W-:Y:S02]  /*e5d80*/  PRMT R0, R7.reuse, 0x7770, RZ ;  /* 0x0000777007007816 */ /* 0x040fe400000000ff */
[C---:B------:R-:W-:Y:S02]  /*e5d90*/  PRMT R5, R7.reuse, 0x7771, RZ ;  /* 0x0000777107057816 */ /* 0x040fe400000000ff */
[C---:B------:R-:W-:Y:S02]  /*e5da0*/  PRMT R6, R7.reuse, 0x7772, RZ ;  /* 0x0000777207067816 */ /* 0x040fe400000000ff */
[----:B------:R-:W-:Y:S01]  /*e5db0*/  PRMT R7, R7, 0x7773, RZ ;  /* 0x0000777307077816 */ /* 0x000fe200000000ff */
[----:B--2---:R0:W-:Y:S04]  /*e5dc0*/  @P3 STG.E.U8 desc[UR52][R20.64], R2 ;  /* 0x0000000214003986 */ /* 0x0041e8000c101134 */
[----:B---3--:R0:W-:Y:S04]  /*e5dd0*/  @P5 STG.E.U8 desc[UR52][R232.64], R3 ;  /* 0x00000003e8005986 */ /* 0x0081e8000c101134 */
[----:B----4-:R0:W-:Y:S04]  /*e5de0*/  @P0 STG.E.U8 desc[UR52][R230.64], R4 ;  /* 0x00000004e6000986 */ /* 0x0101e8000c101134 */
[----:B------:R0:W-:Y:S04]  /*e5df0*/  @P4 STG.E.U8 desc[UR52][R228.64], R0 ;  /* 0x00000000e4004986 */ /* 0x0001e8000c101134 */
[----:B------:R0:W-:Y:S04]  /*e5e00*/  @P2 STG.E.U8 desc[UR52][R226.64], R5 ;  /* 0x00000005e2002986 */ /* 0x0001e8000c101134 */
[----:B------:R0:W-:Y:S01]  /*e5e10*/  @P1 STG.E.U8 desc[UR52][R18.64], R6 ;  /* 0x0000000612001986 */ /* 0x0001e2000c101134 */
[----:B------:R-:W-:Y:S05]  /*e5e20*/  @!P6 EXIT ;  /* 0x000000000000e94d */ /* 0x000fea0003800000 */
[----:B0-----:R-:W2:Y:S04]  /*e5e30*/  LDL.LU.64 R18, [R1+0x358] ;  /* 0x0003580001127983 */ /* 0x001ea80000300a00 */
[----:B--2---:R-:W-:Y:S01]  /*e5e40*/  STG.E.U8 desc[UR52][R18.64], R7 ;  /* 0x0000000712007986 */ /* 0x004fe2000c101134 */
[----:B------:R-:W-:Y:S05]  /*e5e50*/  EXIT ;  /* 0x000000000000794d */ /* 0x000fea0003800000 */
.L_x_2:
[----:B------:R-:W-:-:S00]  /*e5e60*/  BRA `(.L_x_2) ;  /* 0xfffffffc00fc7947 */ /* 0x000fc0000383ffff */
[----:B------:R-:W-:-:S00]  /*e5e70*/  NOP ;  /* 0x0000000000007918 */ /* 0x000fc00000000000 */
        /* <DEDUP_REMOVED lines=8> */
.L_x_3:


//--------------------- .nv.shared.matmul_kernel  --------------------------
	.section	.nv.shared.matmul_kernel,"aw",@nobits
	.sectionflags	@""
	.align	16
	.zero		1024


//--------------------- .nv.shared.reserved.0     --------------------------
	.section	.nv.shared.reserved.0,"aw",@nobits
	.weak		__nv_reservedSMEM_offset_0_alias
	.size		__nv_reservedSMEM_offset_0_alias, 0, 0
	.other		__nv_reservedSMEM_offset_0_alias,@"STO_CUDA_RESERVED_SHARED STV_DEFAULT"
__nv_reservedSMEM_offset_0_alias:
	.zero		0


//--------------------- .nv.constant0.matmul_kernel --------------------------
	.section	.nv.constant0.matmul_kernel,"a",@progbits
	.sectionflags	@""
	.align	4
.nv.constant0.matmul_kernel:
	.zero		608


//--------------------- SYMBOLS --------------------------

	.type		.nv.reservedSmem.offset0,@object
	.size		.nv.reservedSmem.offset0,0x4
